	.target	sm_90

	.elftype	@"ET_EXEC"


//--------------------- .note.nv.tkinfo           --------------------------
	.section	.note.nv.tkinfo,"",@"SHT_NOTE"
	.sectionflags	@"SHF_NOTE_NV_TKINFO"
	.tkinfo
        /*0018*/ 	.word	0x00000002
        /*0030*/ 	.string	""
        /*0030*/ 	.string	"ptxas"
        /*0030*/ 	.string	"Cuda compilation tools, release 13.0, V13.0.88"
        /*0030*/ 	.string	"Build cuda_13.0.r13.0/compiler.36424714_0"
        /*0030*/ 	.string	"-arch sm_90 -m 64 "



//--------------------- .note.nv.cuinfo           --------------------------
	.section	.note.nv.cuinfo,"",@"SHT_NOTE"
	.sectionflags	@"SHF_NOTE_NV_CUINFO"
        /*0018*/ 	.short	0x0002
        /*001a*/ 	.short	0x005a
        /*001c*/ 	.short	0x0082
	.zero		2


//--------------------- .nv.info                  --------------------------
	.section	.nv.info,"",@"SHT_CUDA_INFO"
	.align	4


	//----- nvinfo : EIATTR_REGCOUNT
	.align		4
        /*0000*/ 	.byte	0x04, 0x2f
        /*0002*/ 	.short	(.L_39 - .L_38)
	.align		4
.L_38:
        /*0004*/ 	.word	index@(_ZN2at6native29vectorized_elementwise_kernelILi8EZZZNS0_17angle_kernel_cudaERNS_18TensorIteratorBaseEENKUlvE0_clEvENKUlvE_clEvEUldE_St5arrayIPcLm2EEEEviT0_T1_)
        /*0008*/ 	.word	0x00000028


	//----- nvinfo : EIATTR_FRAME_SIZE
	.align		4
.L_39:
        /*000c*/ 	.byte	0x04, 0x11
        /*000e*/ 	.short	(.L_41 - .L_40)
	.align		4
.L_40:
        /*0010*/ 	.word	index@(_ZN2at6native29vectorized_elementwise_kernelILi8EZZZNS0_17angle_kernel_cudaERNS_18TensorIteratorBaseEENKUlvE0_clEvENKUlvE_clEvEUldE_St5arrayIPcLm2EEEEviT0_T1_)
        /*0014*/ 	.word	0x00000000


	//----- nvinfo : EIATTR_REGCOUNT
	.align		4
.L_41:
        /*0018*/ 	.byte	0x04, 0x2f
        /*001a*/ 	.short	(.L_43 - .L_42)
	.align		4
.L_42:
        /*001c*/ 	.word	index@(_ZN2at6native29vectorized_elementwise_kernelILi4EZZZNS0_17angle_kernel_cudaERNS_18TensorIteratorBaseEENKUlvE0_clEvENKUlvE_clEvEUldE_St5arrayIPcLm2EEEEviT0_T1_)
        /*0020*/ 	.word	0x00000028


	//----- nvinfo : EIATTR_FRAME_SIZE
	.align		4
.L_43:
        /*0024*/ 	.byte	0x04, 0x11
        /*0026*/ 	.short	(.L_45 - .L_44)
	.align		4
.L_44:
        /*0028*/ 	.word	index@(_ZN2at6native29vectorized_elementwise_kernelILi4EZZZNS0_17angle_kernel_cudaERNS_18TensorIteratorBaseEENKUlvE0_clEvENKUlvE_clEvEUldE_St5arrayIPcLm2EEEEviT0_T1_)
        /*002c*/ 	.word	0x00000000


	//----- nvinfo : EIATTR_REGCOUNT
	.align		4
.L_45:
        /*0030*/ 	.byte	0x04, 0x2f
        /*0032*/ 	.short	(.L_47 - .L_46)
	.align		4
.L_46:
        /*0034*/ 	.word	index@(_ZN2at6native29vectorized_elementwise_kernelILi2EZZZNS0_17angle_kernel_cudaERNS_18TensorIteratorBaseEENKUlvE0_clEvENKUlvE_clEvEUldE_St5arrayIPcLm2EEEEviT0_T1_)
        /*0038*/ 	.word	0x00000028


	//----- nvinfo : EIATTR_FRAME_SIZE
	.align		4
.L_47:
        /*003c*/ 	.byte	0x04, 0x11
        /*003e*/ 	.short	(.L_49 - .L_48)
	.align		4
.L_48:
        /*0040*/ 	.word	index@(_ZN2at6native29vectorized_elementwise_kernelILi2EZZZNS0_17angle_kernel_cudaERNS_18TensorIteratorBaseEENKUlvE0_clEvENKUlvE_clEvEUldE_St5arrayIPcLm2EEEEviT0_T1_)
        /*0044*/ 	.word	0x00000000


	//----- nvinfo : EIATTR_REGCOUNT
	.align		4
.L_49:
        /*0048*/ 	.byte	0x04, 0x2f
        /*004a*/ 	.short	(.L_51 - .L_50)
	.align		4
.L_50:
        /*004c*/ 	.word	index@(_ZN2at6native27unrolled_elementwise_kernelIZZZNS0_17angle_kernel_cudaERNS_18TensorIteratorBaseEENKUlvE0_clEvENKUlvE_clEvEUldE_St5arrayIPcLm2EELi4E23TrivialOffsetCalculatorILi1EjESB_NS0_6memory15LoadWithoutCastENSC_16StoreWithoutCastEEEviT_T0_T2_T3_T4_T5_)
        /*0050*/ 	.word	0x0000001e


	//----- nvinfo : EIATTR_FRAME_SIZE
	.align		4
.L_51:
        /*0054*/ 	.byte	0x04, 0x11
        /*0056*/ 	.short	(.L_53 - .L_52)
	.align		4
.L_52:
        /*0058*/ 	.word	index@(_ZN2at6native27unrolled_elementwise_kernelIZZZNS0_17angle_kernel_cudaERNS_18TensorIteratorBaseEENKUlvE0_clEvENKUlvE_clEvEUldE_St5arrayIPcLm2EELi4E23TrivialOffsetCalculatorILi1EjESB_NS0_6memory15LoadWithoutCastENSC_16StoreWithoutCastEEEviT_T0_T2_T3_T4_T5_)
        /*005c*/ 	.word	0x00000000


	//----- nvinfo : EIATTR_REGCOUNT
	.align		4
.L_53:
        /*0060*/ 	.byte	0x04, 0x2f
        /*0062*/ 	.short	(.L_55 - .L_54)
	.align		4
.L_54:
        /*0064*/ 	.word	index@(_ZN2at6native18elementwise_kernelILi128ELi2EZNS0_22gpu_kernel_impl_nocastIZZZNS0_17angle_kernel_cudaERNS_18TensorIteratorBaseEENKUlvE0_clEvENKUlvE_clEvEUldE_EEvS4_RKT_EUliE_EEviT1_)
        /*0068*/ 	.word	0x00000012


	//----- nvinfo : EIATTR_FRAME_SIZE
	.align		4
.L_55:
        /*006c*/ 	.byte	0x04, 0x11
        /*006e*/ 	.short	(.L_57 - .L_56)
	.align		4
.L_56:
        /*0070*/ 	.word	index@(_ZN2at6native18elementwise_kernelILi128ELi2EZNS0_22gpu_kernel_impl_nocastIZZZNS0_17angle_kernel_cudaERNS_18TensorIteratorBaseEENKUlvE0_clEvENKUlvE_clEvEUldE_EEvS4_RKT_EUliE_EEviT1_)
        /*0074*/ 	.word	0x00000000


	//----- nvinfo : EIATTR_REGCOUNT
	.align		4
.L_57:
        /*0078*/ 	.byte	0x04, 0x2f
        /*007a*/ 	.short	(.L_59 - .L_58)
	.align		4
.L_58:
        /*007c*/ 	.word	index@(_ZN2at6native27unrolled_elementwise_kernelIZZZNS0_17angle_kernel_cudaERNS_18TensorIteratorBaseEENKUlvE0_clEvENKUlvE_clEvEUldE_St5arrayIPcLm2EELi4E23TrivialOffsetCalculatorILi1EjESB_NS0_6memory12LoadWithCastILi1EEENSC_13StoreWithCastILi1EEEEEviT_T0_T2_T3_T4_T5_)
        /*0080*/ 	.word	0x00000022


	//----- nvinfo : EIATTR_FRAME_SIZE
	.align		4
.L_59:
        /*0084*/ 	.byte	0x04, 0x11
        /*0086*/ 	.short	(.L_61 - .L_60)
	.align		4
.L_60:
        /*0088*/ 	.word	index@(_ZN2at6native27unrolled_elementwise_kernelIZZZNS0_17angle_kernel_cudaERNS_18TensorIteratorBaseEENKUlvE0_clEvENKUlvE_clEvEUldE_St5arrayIPcLm2EELi4E23TrivialOffsetCalculatorILi1EjESB_NS0_6memory12LoadWithCastILi1EEENSC_13StoreWithCastILi1EEEEEviT_T0_T2_T3_T4_T5_)
        /*008c*/ 	.word	0x00000000


	//----- nvinfo : EIATTR_REGCOUNT
	.align		4
.L_61:
        /*0090*/ 	.byte	0x04, 0x2f
        /*0092*/ 	.short	(.L_63 - .L_62)
	.align		4
.L_62:
        /*0094*/ 	.word	index@(_ZN2at6native18elementwise_kernelILi128ELi4EZNS0_15gpu_kernel_implIZZZNS0_17angle_kernel_cudaERNS_18TensorIteratorBaseEENKUlvE0_clEvENKUlvE_clEvEUldE_EEvS4_RKT_EUliE_EEviT1_)
        /*0098*/ 	.word	0x0000001a


	//----- nvinfo : EIATTR_FRAME_SIZE
	.align		4
.L_63:
        /*009c*/ 	.byte	0x04, 0x11
        /*009e*/ 	.short	(.L_65 - .L_64)
	.align		4
.L_64:
        /*00a0*/ 	.word	index@(_ZN2at6native18elementwise_kernelILi128ELi4EZNS0_15gpu_kernel_implIZZZNS0_17angle_kernel_cudaERNS_18TensorIteratorBaseEENKUlvE0_clEvENKUlvE_clEvEUldE_EEvS4_RKT_EUliE_EEviT1_)
        /*00a4*/ 	.word	0x00000000


	//----- nvinfo : EIATTR_REGCOUNT
	.align		4
.L_65:
        /*00a8*/ 	.byte	0x04, 0x2f
        /*00aa*/ 	.short	(.L_67 - .L_66)
	.align		4
.L_66:
        /*00ac*/ 	.word	index@(_ZN2at6native29vectorized_elementwise_kernelILi8EZZZNS0_17angle_kernel_cudaERNS_18TensorIteratorBaseEENKUlvE0_clEvENKUlvE0_clEvEUlfE_St5arrayIPcLm2EEEEviT0_T1_)
        /*00b0*/ 	.word	0x0000001e


	//----- nvinfo : EIATTR_FRAME_SIZE
	.align		4
.L_67:
        /*00b4*/ 	.byte	0x04, 0x11
        /*00b6*/ 	.short	(.L_69 - .L_68)
	.align		4
.L_68:
        /*00b8*/ 	.word	index@(_ZN2at6native29vectorized_elementwise_kernelILi8EZZZNS0_17angle_kernel_cudaERNS_18TensorIteratorBaseEENKUlvE0_clEvENKUlvE0_clEvEUlfE_St5arrayIPcLm2EEEEviT0_T1_)
        /*00bc*/ 	.word	0x00000000


	//----- nvinfo : EIATTR_REGCOUNT
	.align		4
.L_69:
        /*00c0*/ 	.byte	0x04, 0x2f
        /*00c2*/ 	.short	(.L_71 - .L_70)
	.align		4
.L_70:
        /*00c4*/ 	.word	index@(_ZN2at6native29vectorized_elementwise_kernelILi4EZZZNS0_17angle_kernel_cudaERNS_18TensorIteratorBaseEENKUlvE0_clEvENKUlvE0_clEvEUlfE_St5arrayIPcLm2EEEEviT0_T1_)
        /*00c8*/ 	.word	0x0000001e


	//----- nvinfo : EIATTR_FRAME_SIZE
	.align		4
.L_71:
        /*00cc*/ 	.byte	0x04, 0x11
        /*00ce*/ 	.short	(.L_73 - .L_72)
	.align		4
.L_72:
        /*00d0*/ 	.word	index@(_ZN2at6native29vectorized_elementwise_kernelILi4EZZZNS0_17angle_kernel_cudaERNS_18TensorIteratorBaseEENKUlvE0_clEvENKUlvE0_clEvEUlfE_St5arrayIPcLm2EEEEviT0_T1_)
        /*00d4*/ 	.word	0x00000000


	//----- nvinfo : EIATTR_REGCOUNT
	.align		4
.L_73:
        /*00d8*/ 	.byte	0x04, 0x2f
        /*00da*/ 	.short	(.L_75 - .L_74)
	.align		4
.L_74:
        /*00dc*/ 	.word	index@(_ZN2at6native29vectorized_elementwise_kernelILi2EZZZNS0_17angle_kernel_cudaERNS_18TensorIteratorBaseEENKUlvE0_clEvENKUlvE0_clEvEUlfE_St5arrayIPcLm2EEEEviT0_T1_)
        /*00e0*/ 	.word	0x0000001e


	//----- nvinfo : EIATTR_FRAME_SIZE
	.align		4
.L_75:
        /*00e4*/ 	.byte	0x04, 0x11
        /*00e6*/ 	.short	(.L_77 - .L_76)
	.align		4
.L_76:
        /*00e8*/ 	.word	index@(_ZN2at6native29vectorized_elementwise_kernelILi2EZZZNS0_17angle_kernel_cudaERNS_18TensorIteratorBaseEENKUlvE0_clEvENKUlvE0_clEvEUlfE_St5arrayIPcLm2EEEEviT0_T1_)
        /*00ec*/ 	.word	0x00000000


	//----- nvinfo : EIATTR_REGCOUNT
	.align		4
.L_77:
        /*00f0*/ 	.byte	0x04, 0x2f
        /*00f2*/ 	.short	(.L_79 - .L_78)
	.align		4
.L_78:
        /*00f4*/ 	.word	index@(_ZN2at6native27unrolled_elementwise_kernelIZZZNS0_17angle_kernel_cudaERNS_18TensorIteratorBaseEENKUlvE0_clEvENKUlvE0_clEvEUlfE_St5arrayIPcLm2EELi4E23TrivialOffsetCalculatorILi1EjESB_NS0_6memory15LoadWithoutCastENSC_16StoreWithoutCastEEEviT_T0_T2_T3_T4_T5_)
        /*00f8*/ 	.word	0x00000016


	//----- nvinfo : EIATTR_FRAME_SIZE
	.align		4
.L_79:
        /*00fc*/ 	.byte	0x04, 0x11
        /*00fe*/ 	.short	(.L_81 - .L_80)
	.align		4
.L_80:
        /*0100*/ 	.word	index@(_ZN2at6native27unrolled_elementwise_kernelIZZZNS0_17angle_kernel_cudaERNS_18TensorIteratorBaseEENKUlvE0_clEvENKUlvE0_clEvEUlfE_St5arrayIPcLm2EELi4E23TrivialOffsetCalculatorILi1EjESB_NS0_6memory15LoadWithoutCastENSC_16StoreWithoutCastEEEviT_T0_T2_T3_T4_T5_)
        /*0104*/ 	.word	0x00000000


	//----- nvinfo : EIATTR_REGCOUNT
	.align		4
.L_81:
        /*0108*/ 	.byte	0x04, 0x2f
        /*010a*/ 	.short	(.L_83 - .L_82)
	.align		4
.L_82:
        /*010c*/ 	.word	index@(_ZN2at6native18elementwise_kernelILi128ELi2EZNS0_22gpu_kernel_impl_nocastIZZZNS0_17angle_kernel_cudaERNS_18TensorIteratorBaseEENKUlvE0_clEvENKUlvE0_clEvEUlfE_EEvS4_RKT_EUliE_EEviT1_)
        /*0110*/ 	.word	0x00000012


	//----- nvinfo : EIATTR_FRAME_SIZE
	.align		4
.L_83:
        /*0114*/ 	.byte	0x04, 0x11
        /*0116*/ 	.short	(.L_85 - .L_84)
	.align		4
.L_84:
        /*0118*/ 	.word	index@(_ZN2at6native18elementwise_kernelILi128ELi2EZNS0_22gpu_kernel_impl_nocastIZZZNS0_17angle_kernel_cudaERNS_18TensorIteratorBaseEENKUlvE0_clEvENKUlvE0_clEvEUlfE_EEvS4_RKT_EUliE_EEviT1_)
        /*011c*/ 	.word	0x00000000


	//----- nvinfo : EIATTR_REGCOUNT
	.align		4
.L_85:
        /*0120*/ 	.byte	0x04, 0x2f
        /*0122*/ 	.short	(.L_87 - .L_86)
	.align		4
.L_86:
        /*0124*/ 	.word	index@(_ZN2at6native27unrolled_elementwise_kernelIZZZNS0_17angle_kernel_cudaERNS_18TensorIteratorBaseEENKUlvE0_clEvENKUlvE0_clEvEUlfE_St5arrayIPcLm2EELi4E23TrivialOffsetCalculatorILi1EjESB_NS0_6memory12LoadWithCastILi1EEENSC_13StoreWithCastILi1EEEEEviT_T0_T2_T3_T4_T5_)
        /*0128*/ 	.word	0x0000001e


	//----- nvinfo : EIATTR_FRAME_SIZE
	.align		4
.L_87:
        /*012c*/ 	.byte	0x04, 0x11
        /*012e*/ 	.short	(.L_89 - .L_88)
	.align		4
.L_88:
        /*0130*/ 	.word	index@(_ZN2at6native27unrolled_elementwise_kernelIZZZNS0_17angle_kernel_cudaERNS_18TensorIteratorBaseEENKUlvE0_clEvENKUlvE0_clEvEUlfE_St5arrayIPcLm2EELi4E23TrivialOffsetCalculatorILi1EjESB_NS0_6memory12LoadWithCastILi1EEENSC_13StoreWithCastILi1EEEEEviT_T0_T2_T3_T4_T5_)
        /*0134*/ 	.word	0x00000000


	//----- nvinfo : EIATTR_REGCOUNT
	.align		4
.L_89:
        /*0138*/ 	.byte	0x04, 0x2f
        /*013a*/ 	.short	(.L_91 - .L_90)
	.align		4
.L_90:
        /*013c*/ 	.word	index@(_ZN2at6native18elementwise_kernelILi128ELi4EZNS0_15gpu_kernel_implIZZZNS0_17angle_kernel_cudaERNS_18TensorIteratorBaseEENKUlvE0_clEvENKUlvE0_clEvEUlfE_EEvS4_RKT_EUliE_EEviT1_)
        /*0140*/ 	.word	0x0000001a


	//----- nvinfo : EIATTR_FRAME_SIZE
	.align		4
.L_91:
        /*0144*/ 	.byte	0x04, 0x11
        /*0146*/ 	.short	(.L_93 - .L_92)
	.align		4
.L_92:
        /*0148*/ 	.word	index@(_ZN2at6native18elementwise_kernelILi128ELi4EZNS0_15gpu_kernel_implIZZZNS0_17angle_kernel_cudaERNS_18TensorIteratorBaseEENKUlvE0_clEvENKUlvE0_clEvEUlfE_EEvS4_RKT_EUliE_EEviT1_)
        /*014c*/ 	.word	0x00000000


	//----- nvinfo : EIATTR_REGCOUNT
	.align		4
.L_93:
        /*0150*/ 	.byte	0x04, 0x2f
        /*0152*/ 	.short	(.L_95 - .L_94)
	.align		4
.L_94:
        /*0154*/ 	.word	index@(_ZN2at6native29vectorized_elementwise_kernelILi8EZZZNS0_16conj_kernel_cudaERNS_18TensorIteratorBaseEENKUlvE0_clEvENKUlvE9_clEvEUlN3c107complexIdEEE_St5arrayIPcLm2EEEEviT0_T1_)
        /*0158*/ 	.word	0x0000002e


	//----- nvinfo : EIATTR_FRAME_SIZE
	.align		4
.L_95:
        /*015c*/ 	.byte	0x04, 0x11
        /*015e*/ 	.short	(.L_97 - .L_96)
	.align		4
.L_96:
        /*0160*/ 	.word	index@(_ZN2at6native29vectorized_elementwise_kernelILi8EZZZNS0_16conj_kernel_cudaERNS_18TensorIteratorBaseEENKUlvE0_clEvENKUlvE9_clEvEUlN3c107complexIdEEE_St5arrayIPcLm2EEEEviT0_T1_)
        /*0164*/ 	.word	0x00000000


	//----- nvinfo : EIATTR_REGCOUNT
	.align		4
.L_97:
        /*0168*/ 	.byte	0x04, 0x2f
        /*016a*/ 	.short	(.L_99 - .L_98)
	.align		4
.L_98:
        /*016c*/ 	.word	index@(_ZN2at6native29vectorized_elementwise_kernelILi4EZZZNS0_16conj_kernel_cudaERNS_18TensorIteratorBaseEENKUlvE0_clEvENKUlvE9_clEvEUlN3c107complexIdEEE_St5arrayIPcLm2EEEEviT0_T1_)
        /*0170*/ 	.word	0x0000002e


	//----- nvinfo : EIATTR_FRAME_SIZE
	.align		4
.L_99:
        /*0174*/ 	.byte	0x04, 0x11
        /*0176*/ 	.short	(.L_101 - .L_100)
	.align		4
.L_100:
        /*0178*/ 	.word	index@(_ZN2at6native29vectorized_elementwise_kernelILi4EZZZNS0_16conj_kernel_cudaERNS_18TensorIteratorBaseEENKUlvE0_clEvENKUlvE9_clEvEUlN3c107complexIdEEE_St5arrayIPcLm2EEEEviT0_T1_)
        /*017c*/ 	.word	0x00000000


	//----- nvinfo : EIATTR_REGCOUNT
	.align		4
.L_101:
        /*0180*/ 	.byte	0x04, 0x2f
        /*0182*/ 	.short	(.L_103 - .L_102)
	.align		4
.L_102:
        /*0184*/ 	.word	index@(_ZN2at6native29vectorized_elementwise_kernelILi2EZZZNS0_16conj_kernel_cudaERNS_18TensorIteratorBaseEENKUlvE0_clEvENKUlvE9_clEvEUlN3c107complexIdEEE_St5arrayIPcLm2EEEEviT0_T1_)
        /*0188*/ 	.word	0x0000002e


	//----- nvinfo : EIATTR_FRAME_SIZE
	.align		4
.L_103:
        /*018c*/ 	.byte	0x04, 0x11
        /*018e*/ 	.short	(.L_105 - .L_104)
	.align		4
.L_104:
        /*0190*/ 	.word	index@(_ZN2at6native29vectorized_elementwise_kernelILi2EZZZNS0_16conj_kernel_cudaERNS_18TensorIteratorBaseEENKUlvE0_clEvENKUlvE9_clEvEUlN3c107complexIdEEE_St5arrayIPcLm2EEEEviT0_T1_)
        /*0194*/ 	.word	0x00000000


	//----- nvinfo : EIATTR_REGCOUNT
	.align		4
.L_105:
        /*0198*/ 	.byte	0x04, 0x2f
        /*019a*/ 	.short	(.L_107 - .L_106)
	.align		4
.L_106:
        /*019c*/ 	.word	index@(_ZN2at6native27unrolled_elementwise_kernelIZZZNS0_16conj_kernel_cudaERNS_18TensorIteratorBaseEENKUlvE0_clEvENKUlvE9_clEvEUlN3c107complexIdEEE_St5arrayIPcLm2EELi4E23TrivialOffsetCalculatorILi1EjESE_NS0_6memory15LoadWithoutCastENSF_16StoreWithoutCastEEEviT_T0_T2_T3_T4_T5_)
        /*01a0*/ 	.word	0x00000020


	//----- nvinfo : EIATTR_FRAME_SIZE
	.align		4
.L_107:
        /*01a4*/ 	.byte	0x04, 0x11
        /*01a6*/ 	.short	(.L_109 - .L_108)
	.align		4
.L_108:
        /*01a8*/ 	.word	index@(_ZN2at6native27unrolled_elementwise_kernelIZZZNS0_16conj_kernel_cudaERNS_18TensorIteratorBaseEENKUlvE0_clEvENKUlvE9_clEvEUlN3c107complexIdEEE_St5arrayIPcLm2EELi4E23TrivialOffsetCalculatorILi1EjESE_NS0_6memory15LoadWithoutCastENSF_16StoreWithoutCastEEEviT_T0_T2_T3_T4_T5_)
        /*01ac*/ 	.word	0x00000000


	//----- nvinfo : EIATTR_REGCOUNT
	.align		4
.L_109:
        /*01b0*/ 	.byte	0x04, 0x2f
        /*01b2*/ 	.short	(.L_111 - .L_110)
	.align		4
.L_110:
        /*01b4*/ 	.word	index@(_ZN2at6native18elementwise_kernelILi128ELi2EZNS0_22gpu_kernel_impl_nocastIZZZNS0_16conj_kernel_cudaERNS_18TensorIteratorBaseEENKUlvE0_clEvENKUlvE9_clEvEUlN3c107complexIdEEE_EEvS4_RKT_EUliE_EEviT1_)
        /*01b8*/ 	.word	0x00000012


	//----- nvinfo : EIATTR_FRAME_SIZE
	.align		4
.L_111:
        /*01bc*/ 	.byte	0x04, 0x11
        /*01be*/ 	.short	(.L_113 - .L_112)
	.align		4
.L_112:
        /*01c0*/ 	.word	index@(_ZN2at6native18elementwise_kernelILi128ELi2EZNS0_22gpu_kernel_impl_nocastIZZZNS0_16conj_kernel_cudaERNS_18TensorIteratorBaseEENKUlvE0_clEvENKUlvE9_clEvEUlN3c107complexIdEEE_EEvS4_RKT_EUliE_EEviT1_)
        /*01c4*/ 	.word	0x00000000


	//----- nvinfo : EIATTR_REGCOUNT
	.align		4
.L_113:
        /*01c8*/ 	.byte	0x04, 0x2f
        /*01ca*/ 	.short	(.L_115 - .L_114)
	.align		4
.L_114:
        /*01cc*/ 	.word	index@(_ZN2at6native27unrolled_elementwise_kernelIZZZNS0_16conj_kernel_cudaERNS_18TensorIteratorBaseEENKUlvE0_clEvENKUlvE9_clEvEUlN3c107complexIdEEE_St5arrayIPcLm2EELi4E23TrivialOffsetCalculatorILi1EjESE_NS0_6memory12LoadWithCastILi1EEENSF_13StoreWithCastILi1EEEEEviT_T0_T2_T3_T4_T5_)
        /*01d0*/ 	.word	0x00000028


	//----- nvinfo : EIATTR_FRAME_SIZE
	.align		4
.L_115:
        /*01d4*/ 	.byte	0x04, 0x11
        /*01d6*/ 	.short	(.L_117 - .L_116)
	.align		4
.L_116:
        /*01d8*/ 	.word	index@(_ZN2at6native27unrolled_elementwise_kernelIZZZNS0_16conj_kernel_cudaERNS_18TensorIteratorBaseEENKUlvE0_clEvENKUlvE9_clEvEUlN3c107complexIdEEE_St5arrayIPcLm2EELi4E23TrivialOffsetCalculatorILi1EjESE_NS0_6memory12LoadWithCastILi1EEENSF_13StoreWithCastILi1EEEEEviT_T0_T2_T3_T4_T5_)
        /*01dc*/ 	.word	0x00000000


	//----- nvinfo : EIATTR_REGCOUNT
	.align		4
.L_117:
        /*01e0*/ 	.byte	0x04, 0x2f
        /*01e2*/ 	.short	(.L_119 - .L_118)
	.align		4
.L_118:
        /*01e4*/ 	.word	index@(_ZN2at6native18elementwise_kernelILi128ELi4EZNS0_15gpu_kernel_implIZZZNS0_16conj_kernel_cudaERNS_18TensorIteratorBaseEENKUlvE0_clEvENKUlvE9_clEvEUlN3c107complexIdEEE_EEvS4_RKT_EUliE_EEviT1_)
        /*01e8*/ 	.word	0x0000001a


	//----- nvinfo : EIATTR_FRAME_SIZE
	.align		4
.L_119:
        /*01ec*/ 	.byte	0x04, 0x11
        /*01ee*/ 	.short	(.L_121 - .L_120)
	.align		4
.L_120:
        /*01f0*/ 	.word	index@(_ZN2at6native18elementwise_kernelILi128ELi4EZNS0_15gpu_kernel_implIZZZNS0_16conj_kernel_cudaERNS_18TensorIteratorBaseEENKUlvE0_clEvENKUlvE9_clEvEUlN3c107complexIdEEE_EEvS4_RKT_EUliE_EEviT1_)
        /*01f4*/ 	.word	0x00000000


	//----- nvinfo : EIATTR_REGCOUNT
	.align		4
.L_121:
        /*01f8*/ 	.byte	0x04, 0x2f
        /*01fa*/ 	.short	(.L_123 - .L_122)
	.align		4
.L_122:
        /*01fc*/ 	.word	index@(_ZN2at6native29vectorized_elementwise_kernelILi8EZZZNS0_16conj_kernel_cudaERNS_18TensorIteratorBaseEENKUlvE0_clEvENKUlvE10_clEvEUlN3c107complexIfEEE_St5arrayIPcLm2EEEEviT0_T1_)
        /*0200*/ 	.word	0x00000020


	//----- nvinfo : EIATTR_FRAME_SIZE
	.align		4
.L_123:
        /*0204*/ 	.byte	0x04, 0x11
        /*0206*/ 	.short	(.L_125 - .L_124)
	.align		4
.L_124:
        /*0208*/ 	.word	index@(_ZN2at6native29vectorized_elementwise_kernelILi8EZZZNS0_16conj_kernel_cudaERNS_18TensorIteratorBaseEENKUlvE0_clEvENKUlvE10_clEvEUlN3c107complexIfEEE_St5arrayIPcLm2EEEEviT0_T1_)
        /*020c*/ 	.word	0x00000000


	//----- nvinfo : EIATTR_REGCOUNT
	.align		4
.L_125:
        /*0210*/ 	.byte	0x04, 0x2f
        /*0212*/ 	.short	(.L_127 - .L_126)
	.align		4
.L_126:
        /*0214*/ 	.word	index@(_ZN2at6native29vectorized_elementwise_kernelILi4EZZZNS0_16conj_kernel_cudaERNS_18TensorIteratorBaseEENKUlvE0_clEvENKUlvE10_clEvEUlN3c107complexIfEEE_St5arrayIPcLm2EEEEviT0_T1_)
        /*0218*/ 	.word	0x00000020


	//----- nvinfo : EIATTR_FRAME_SIZE
	.align		4
.L_127:
        /*021c*/ 	.byte	0x04, 0x11
        /*021e*/ 	.short	(.L_129 - .L_128)
	.align		4
.L_128:
        /*0220*/ 	.word	index@(_ZN2at6native29vectorized_elementwise_kernelILi4EZZZNS0_16conj_kernel_cudaERNS_18TensorIteratorBaseEENKUlvE0_clEvENKUlvE10_clEvEUlN3c107complexIfEEE_St5arrayIPcLm2EEEEviT0_T1_)
        /*0224*/ 	.word	0x00000000


	//----- nvinfo : EIATTR_REGCOUNT
	.align		4
.L_129:
        /*0228*/ 	.byte	0x04, 0x2f
        /*022a*/ 	.short	(.L_131 - .L_130)
	.align		4
.L_130:
        /*022c*/ 	.word	index@(_ZN2at6native29vectorized_elementwise_kernelILi2EZZZNS0_16conj_kernel_cudaERNS_18TensorIteratorBaseEENKUlvE0_clEvENKUlvE10_clEvEUlN3c107complexIfEEE_St5arrayIPcLm2EEEEviT0_T1_)
        /*0230*/ 	.word	0x00000020


	//----- nvinfo : EIATTR_FRAME_SIZE
	.align		4
.L_131:
        /*0234*/ 	.byte	0x04, 0x11
        /*0236*/ 	.short	(.L_133 - .L_132)
	.align		4
.L_132:
        /*0238*/ 	.word	index@(_ZN2at6native29vectorized_elementwise_kernelILi2EZZZNS0_16conj_kernel_cudaERNS_18TensorIteratorBaseEENKUlvE0_clEvENKUlvE10_clEvEUlN3c107complexIfEEE_St5arrayIPcLm2EEEEviT0_T1_)
        /*023c*/ 	.word	0x00000000


	//----- nvinfo : EIATTR_REGCOUNT
	.align		4
.L_133:
        /*0240*/ 	.byte	0x04, 0x2f
        /*0242*/ 	.short	(.L_135 - .L_134)
	.align		4
.L_134:
        /*0244*/ 	.word	index@(_ZN2at6native27unrolled_elementwise_kernelIZZZNS0_16conj_kernel_cudaERNS_18TensorIteratorBaseEENKUlvE0_clEvENKUlvE10_clEvEUlN3c107complexIfEEE_St5arrayIPcLm2EELi4E23TrivialOffsetCalculatorILi1EjESE_NS0_6memory15LoadWithoutCastENSF_16StoreWithoutCastEEEviT_T0_T2_T3_T4_T5_)
        /*0248*/ 	.word	0x00000018


	//----- nvinfo : EIATTR_FRAME_SIZE
	.align		4
.L_135:
        /*024c*/ 	.byte	0x04, 0x11
        /*024e*/ 	.short	(.L_137 - .L_136)
	.align		4
.L_136:
        /*0250*/ 	.word	index@(_ZN2at6native27unrolled_elementwise_kernelIZZZNS0_16conj_kernel_cudaERNS_18TensorIteratorBaseEENKUlvE0_clEvENKUlvE10_clEvEUlN3c107complexIfEEE_St5arrayIPcLm2EELi4E23TrivialOffsetCalculatorILi1EjESE_NS0_6memory15LoadWithoutCastENSF_16StoreWithoutCastEEEviT_T0_T2_T3_T4_T5_)
        /*0254*/ 	.word	0x00000000


	//----- nvinfo : EIATTR_REGCOUNT
	.align		4
.L_137:
        /*0258*/ 	.byte	0x04, 0x2f
        /*025a*/ 	.short	(.L_139 - .L_138)
	.align		4
.L_138:
        /*025c*/ 	.word	index@(_ZN2at6native18elementwise_kernelILi128ELi2EZNS0_22gpu_kernel_impl_nocastIZZZNS0_16conj_kernel_cudaERNS_18TensorIteratorBaseEENKUlvE0_clEvENKUlvE10_clEvEUlN3c107complexIfEEE_EEvS4_RKT_EUliE_EEviT1_)
        /*0260*/ 	.word	0x00000012


	//----- nvinfo : EIATTR_FRAME_SIZE
	.align		4
.L_139:
        /*0264*/ 	.byte	0x04, 0x11
        /*0266*/ 	.short	(.L_141 - .L_140)
	.align		4
.L_140:
        /*0268*/ 	.word	index@(_ZN2at6native18elementwise_kernelILi128ELi2EZNS0_22gpu_kernel_impl_nocastIZZZNS0_16conj_kernel_cudaERNS_18TensorIteratorBaseEENKUlvE0_clEvENKUlvE10_clEvEUlN3c107complexIfEEE_EEvS4_RKT_EUliE_EEviT1_)
        /*026c*/ 	.word	0x00000000


	//----- nvinfo : EIATTR_REGCOUNT
	.align		4
.L_141:
        /*0270*/ 	.byte	0x04, 0x2f
        /*0272*/ 	.short	(.L_143 - .L_142)
	.align		4
.L_142:
        /*0274*/ 	.word	index@(_ZN2at6native27unrolled_elementwise_kernelIZZZNS0_16conj_kernel_cudaERNS_18TensorIteratorBaseEENKUlvE0_clEvENKUlvE10_clEvEUlN3c107complexIfEEE_St5arrayIPcLm2EELi4E23TrivialOffsetCalculatorILi1EjESE_NS0_6memory12LoadWithCastILi1EEENSF_13StoreWithCastILi1EEEEEviT_T0_T2_T3_T4_T5_)
        /*0278*/ 	.word	0x00000020


	//----- nvinfo : EIATTR_FRAME_SIZE
	.align		4
.L_143:
        /*027c*/ 	.byte	0x04, 0x11
        /*027e*/ 	.short	(.L_145 - .L_144)
	.align		4
.L_144:
        /*0280*/ 	.word	index@(_ZN2at6native27unrolled_elementwise_kernelIZZZNS0_16conj_kernel_cudaERNS_18TensorIteratorBaseEENKUlvE0_clEvENKUlvE10_clEvEUlN3c107complexIfEEE_St5arrayIPcLm2EELi4E23TrivialOffsetCalculatorILi1EjESE_NS0_6memory12LoadWithCastILi1EEENSF_13StoreWithCastILi1EEEEEviT_T0_T2_T3_T4_T5_)
        /*0284*/ 	.word	0x00000000


	//----- nvinfo : EIATTR_REGCOUNT
	.align		4
.L_145:
        /*0288*/ 	.byte	0x04, 0x2f
        /*028a*/ 	.short	(.L_147 - .L_146)
	.align		4
.L_146:
        /*028c*/ 	.word	index@(_ZN2at6native18elementwise_kernelILi128ELi4EZNS0_15gpu_kernel_implIZZZNS0_16conj_kernel_cudaERNS_18TensorIteratorBaseEENKUlvE0_clEvENKUlvE10_clEvEUlN3c107complexIfEEE_EEvS4_RKT_EUliE_EEviT1_)
        /*0290*/ 	.word	0x0000001a


	//----- nvinfo : EIATTR_FRAME_SIZE
	.align		4
.L_147:
        /*0294*/ 	.byte	0x04, 0x11
        /*0296*/ 	.short	(.L_149 - .L_148)
	.align		4
.L_148:
        /*0298*/ 	.word	index@(_ZN2at6native18elementwise_kernelILi128ELi4EZNS0_15gpu_kernel_implIZZZNS0_16conj_kernel_cudaERNS_18TensorIteratorBaseEENKUlvE0_clEvENKUlvE10_clEvEUlN3c107complexIfEEE_EEvS4_RKT_EUliE_EEviT1_)
        /*029c*/ 	.word	0x00000000


	//----- nvinfo : EIATTR_MIN_STACK_SIZE
	.align		4
.L_149:
        /*02a0*/ 	.byte	0x04, 0x12
        /*02a2*/ 	.short	(.L_151 - .L_150)
	.align		4
.L_150:
        /*02a4*/ 	.word	index@(_ZN2at6native18elementwise_kernelILi128ELi4EZNS0_15gpu_kernel_implIZZZNS0_16conj_kernel_cudaERNS_18TensorIteratorBaseEENKUlvE0_clEvENKUlvE10_clEvEUlN3c107complexIfEEE_EEvS4_RKT_EUliE_EEviT1_)
        /*02a8*/ 	.word	0x00000000


	//----- nvinfo : EIATTR_MIN_STACK_SIZE
	.align		4
.L_151:
        /*02ac*/ 	.byte	0x04, 0x12
        /*02ae*/ 	.short	(.L_153 - .L_152)
	.align		4
.L_152:
        /*02b0*/ 	.word	index@(_ZN2at6native27unrolled_elementwise_kernelIZZZNS0_16conj_kernel_cudaERNS_18TensorIteratorBaseEENKUlvE0_clEvENKUlvE10_clEvEUlN3c107complexIfEEE_St5arrayIPcLm2EELi4E23TrivialOffsetCalculatorILi1EjESE_NS0_6memory12LoadWithCastILi1EEENSF_13StoreWithCastILi1EEEEEviT_T0_T2_T3_T4_T5_)
        /*02b4*/ 	.word	0x00000000


	//----- nvinfo : EIATTR_MIN_STACK_SIZE
	.align		4
.L_153:
        /*02b8*/ 	.byte	0x04, 0x12
        /*02ba*/ 	.short	(.L_155 - .L_154)
	.align		4
.L_154:
        /*02bc*/ 	.word	index@(_ZN2at6native18elementwise_kernelILi128ELi2EZNS0_22gpu_kernel_impl_nocastIZZZNS0_16conj_kernel_cudaERNS_18TensorIteratorBaseEENKUlvE0_clEvENKUlvE10_clEvEUlN3c107complexIfEEE_EEvS4_RKT_EUliE_EEviT1_)
        /*02c0*/ 	.word	0x00000000


	//----- nvinfo : EIATTR_MIN_STACK_SIZE
	.align		4
.L_155:
        /*02c4*/ 	.byte	0x04, 0x12
        /*02c6*/ 	.short	(.L_157 - .L_156)
	.align		4
.L_156:
        /*02c8*/ 	.word	index@(_ZN2at6native27unrolled_elementwise_kernelIZZZNS0_16conj_kernel_cudaERNS_18TensorIteratorBaseEENKUlvE0_clEvENKUlvE10_clEvEUlN3c107complexIfEEE_St5arrayIPcLm2EELi4E23TrivialOffsetCalculatorILi1EjESE_NS0_6memory15LoadWithoutCastENSF_16StoreWithoutCastEEEviT_T0_T2_T3_T4_T5_)
        /*02cc*/ 	.word	0x00000000


	//----- nvinfo : EIATTR_MIN_STACK_SIZE
	.align		4
.L_157:
        /*02d0*/ 	.byte	0x04, 0x12
        /*02d2*/ 	.short	(.L_159 - .L_158)
	.align		4
.L_158:
        /*02d4*/ 	.word	index@(_ZN2at6native29vectorized_elementwise_kernelILi2EZZZNS0_16conj_kernel_cudaERNS_18TensorIteratorBaseEENKUlvE0_clEvENKUlvE10_clEvEUlN3c107complexIfEEE_St5arrayIPcLm2EEEEviT0_T1_)
        /*02d8*/ 	.word	0x00000000


	//----- nvinfo : EIATTR_MIN_STACK_SIZE
	.align		4
.L_159:
        /*02dc*/ 	.byte	0x04, 0x12
        /*02de*/ 	.short	(.L_161 - .L_160)
	.align		4
.L_160:
        /*02e0*/ 	.word	index@(_ZN2at6native29vectorized_elementwise_kernelILi4EZZZNS0_16conj_kernel_cudaERNS_18TensorIteratorBaseEENKUlvE0_clEvENKUlvE10_clEvEUlN3c107complexIfEEE_St5arrayIPcLm2EEEEviT0_T1_)
        /*02e4*/ 	.word	0x00000000


	//----- nvinfo : EIATTR_MIN_STACK_SIZE
	.align		4
.L_161:
        /*02e8*/ 	.byte	0x04, 0x12
        /*02ea*/ 	.short	(.L_163 - .L_162)
	.align		4
.L_162:
        /*02ec*/ 	.word	index@(_ZN2at6native29vectorized_elementwise_kernelILi8EZZZNS0_16conj_kernel_cudaERNS_18TensorIteratorBaseEENKUlvE0_clEvENKUlvE10_clEvEUlN3c107complexIfEEE_St5arrayIPcLm2EEEEviT0_T1_)
        /*02f0*/ 	.word	0x00000000


	//----- nvinfo : EIATTR_MIN_STACK_SIZE
	.align		4
.L_163:
        /*02f4*/ 	.byte	0x04, 0x12
        /*02f6*/ 	.short	(.L_165 - .L_164)
	.align		4
.L_164:
        /*02f8*/ 	.word	index@(_ZN2at6native18elementwise_kernelILi128ELi4EZNS0_15gpu_kernel_implIZZZNS0_16conj_kernel_cudaERNS_18TensorIteratorBaseEENKUlvE0_clEvENKUlvE9_clEvEUlN3c107complexIdEEE_EEvS4_RKT_EUliE_EEviT1_)
        /*02fc*/ 	.word	0x00000000


	//----- nvinfo : EIATTR_MIN_STACK_SIZE
	.align		4
.L_165:
        /*0300*/ 	.byte	0x04, 0x12
        /*0302*/ 	.short	(.L_167 - .L_166)
	.align		4
.L_166:
        /*0304*/ 	.word	index@(_ZN2at6native27unrolled_elementwise_kernelIZZZNS0_16conj_kernel_cudaERNS_18TensorIteratorBaseEENKUlvE0_clEvENKUlvE9_clEvEUlN3c107complexIdEEE_St5arrayIPcLm2EELi4E23TrivialOffsetCalculatorILi1EjESE_NS0_6memory12LoadWithCastILi1EEENSF_13StoreWithCastILi1EEEEEviT_T0_T2_T3_T4_T5_)
        /*0308*/ 	.word	0x00000000


	//----- nvinfo : EIATTR_MIN_STACK_SIZE
	.align		4
.L_167:
        /*030c*/ 	.byte	0x04, 0x12
        /*030e*/ 	.short	(.L_169 - .L_168)
	.align		4
.L_168:
        /*0310*/ 	.word	index@(_ZN2at6native18elementwise_kernelILi128ELi2EZNS0_22gpu_kernel_impl_nocastIZZZNS0_16conj_kernel_cudaERNS_18TensorIteratorBaseEENKUlvE0_clEvENKUlvE9_clEvEUlN3c107complexIdEEE_EEvS4_RKT_EUliE_EEviT1_)
        /*0314*/ 	.word	0x00000000


	//----- nvinfo : EIATTR_MIN_STACK_SIZE
	.align		4
.L_169:
        /*0318*/ 	.byte	0x04, 0x12
        /*031a*/ 	.short	(.L_171 - .L_170)
	.align		4
.L_170:
        /*031c*/ 	.word	index@(_ZN2at6native27unrolled_elementwise_kernelIZZZNS0_16conj_kernel_cudaERNS_18TensorIteratorBaseEENKUlvE0_clEvENKUlvE9_clEvEUlN3c107complexIdEEE_St5arrayIPcLm2EELi4E23TrivialOffsetCalculatorILi1EjESE_NS0_6memory15LoadWithoutCastENSF_16StoreWithoutCastEEEviT_T0_T2_T3_T4_T5_)
        /*0320*/ 	.word	0x00000000


	//----- nvinfo : EIATTR_MIN_STACK_SIZE
	.align		4
.L_171:
        /*0324*/ 	.byte	0x04, 0x12
        /*0326*/ 	.short	(.L_173 - .L_172)
	.align		4
.L_172:
        /*0328*/ 	.word	index@(_ZN2at6native29vectorized_elementwise_kernelILi2EZZZNS0_16conj_kernel_cudaERNS_18TensorIteratorBaseEENKUlvE0_clEvENKUlvE9_clEvEUlN3c107complexIdEEE_St5arrayIPcLm2EEEEviT0_T1_)
        /*032c*/ 	.word	0x00000000


	//----- nvinfo : EIATTR_MIN_STACK_SIZE
	.align		4
.L_173:
        /*0330*/ 	.byte	0x04, 0x12
        /*0332*/ 	.short	(.L_175 - .L_174)
	.align		4
.L_174:
        /*0334*/ 	.word	index@(_ZN2at6native29vectorized_elementwise_kernelILi4EZZZNS0_16conj_kernel_cudaERNS_18TensorIteratorBaseEENKUlvE0_clEvENKUlvE9_clEvEUlN3c107complexIdEEE_St5arrayIPcLm2EEEEviT0_T1_)
        /*0338*/ 	.word	0x00000000


	//----- nvinfo : EIATTR_MIN_STACK_SIZE
	.align		4
.L_175:
        /*033c*/ 	.byte	0x04, 0x12
        /*033e*/ 	.short	(.L_177 - .L_176)
	.align		4
.L_176:
        /*0340*/ 	.word	index@(_ZN2at6native29vectorized_elementwise_kernelILi8EZZZNS0_16conj_kernel_cudaERNS_18TensorIteratorBaseEENKUlvE0_clEvENKUlvE9_clEvEUlN3c107complexIdEEE_St5arrayIPcLm2EEEEviT0_T1_)
        /*0344*/ 	.word	0x00000000


	//----- nvinfo : EIATTR_MIN_STACK_SIZE
	.align		4
.L_177:
        /*0348*/ 	.byte	0x04, 0x12
        /*034a*/ 	.short	(.L_179 - .L_178)
	.align		4
.L_178:
        /*034c*/ 	.word	index@(_ZN2at6native18elementwise_kernelILi128ELi4EZNS0_15gpu_kernel_implIZZZNS0_17angle_kernel_cudaERNS_18TensorIteratorBaseEENKUlvE0_clEvENKUlvE0_clEvEUlfE_EEvS4_RKT_EUliE_EEviT1_)
        /*0350*/ 	.word	0x00000000


	//----- nvinfo : EIATTR_MIN_STACK_SIZE
	.align		4
.L_179:
        /*0354*/ 	.byte	0x04, 0x12
        /*0356*/ 	.short	(.L_181 - .L_180)
	.align		4
.L_180:
        /*0358*/ 	.word	index@(_ZN2at6native27unrolled_elementwise_kernelIZZZNS0_17angle_kernel_cudaERNS_18TensorIteratorBaseEENKUlvE0_clEvENKUlvE0_clEvEUlfE_St5arrayIPcLm2EELi4E23TrivialOffsetCalculatorILi1EjESB_NS0_6memory12LoadWithCastILi1EEENSC_13StoreWithCastILi1EEEEEviT_T0_T2_T3_T4_T5_)
        /*035c*/ 	.word	0x00000000


	//----- nvinfo : EIATTR_MIN_STACK_SIZE
	.align		4
.L_181:
        /*0360*/ 	.byte	0x04, 0x12
        /*0362*/ 	.short	(.L_183 - .L_182)
	.align		4
.L_182:
        /*0364*/ 	.word	index@(_ZN2at6native18elementwise_kernelILi128ELi2EZNS0_22gpu_kernel_impl_nocastIZZZNS0_17angle_kernel_cudaERNS_18TensorIteratorBaseEENKUlvE0_clEvENKUlvE0_clEvEUlfE_EEvS4_RKT_EUliE_EEviT1_)
        /*0368*/ 	.word	0x00000000


	//----- nvinfo : EIATTR_MIN_STACK_SIZE
	.align		4
.L_183:
        /*036c*/ 	.byte	0x04, 0x12
        /*036e*/ 	.short	(.L_185 - .L_184)
	.align		4
.L_184:
        /*0370*/ 	.word	index@(_ZN2at6native27unrolled_elementwise_kernelIZZZNS0_17angle_kernel_cudaERNS_18TensorIteratorBaseEENKUlvE0_clEvENKUlvE0_clEvEUlfE_St5arrayIPcLm2EELi4E23TrivialOffsetCalculatorILi1EjESB_NS0_6memory15LoadWithoutCastENSC_16StoreWithoutCastEEEviT_T0_T2_T3_T4_T5_)
        /*0374*/ 	.word	0x00000000


	//----- nvinfo : EIATTR_MIN_STACK_SIZE
	.align		4
.L_185:
        /*0378*/ 	.byte	0x04, 0x12
        /*037a*/ 	.short	(.L_187 - .L_186)
	.align		4
.L_186:
        /*037c*/ 	.word	index@(_ZN2at6native29vectorized_elementwise_kernelILi2EZZZNS0_17angle_kernel_cudaERNS_18TensorIteratorBaseEENKUlvE0_clEvENKUlvE0_clEvEUlfE_St5arrayIPcLm2EEEEviT0_T1_)
        /*0380*/ 	.word	0x00000000


	//----- nvinfo : EIATTR_MIN_STACK_SIZE
	.align		4
.L_187:
        /*0384*/ 	.byte	0x04, 0x12
        /*0386*/ 	.short	(.L_189 - .L_188)
	.align		4
.L_188:
        /*0388*/ 	.word	index@(_ZN2at6native29vectorized_elementwise_kernelILi4EZZZNS0_17angle_kernel_cudaERNS_18TensorIteratorBaseEENKUlvE0_clEvENKUlvE0_clEvEUlfE_St5arrayIPcLm2EEEEviT0_T1_)
        /*038c*/ 	.word	0x00000000


	//----- nvinfo : EIATTR_MIN_STACK_SIZE
	.align		4
.L_189:
        /*0390*/ 	.byte	0x04, 0x12
        /*0392*/ 	.short	(.L_191 - .L_190)
	.align		4
.L_190:
        /*0394*/ 	.word	index@(_ZN2at6native29vectorized_elementwise_kernelILi8EZZZNS0_17angle_kernel_cudaERNS_18TensorIteratorBaseEENKUlvE0_clEvENKUlvE0_clEvEUlfE_St5arrayIPcLm2EEEEviT0_T1_)
        /*0398*/ 	.word	0x00000000


	//----- nvinfo : EIATTR_MIN_STACK_SIZE
	.align		4
.L_191:
        /*039c*/ 	.byte	0x04, 0x12
        /*039e*/ 	.short	(.L_193 - .L_192)
	.align		4
.L_192:
        /*03a0*/ 	.word	index@(_ZN2at6native18elementwise_kernelILi128ELi4EZNS0_15gpu_kernel_implIZZZNS0_17angle_kernel_cudaERNS_18TensorIteratorBaseEENKUlvE0_clEvENKUlvE_clEvEUldE_EEvS4_RKT_EUliE_EEviT1_)
        /*03a4*/ 	.word	0x00000000


	//----- nvinfo : EIATTR_MIN_STACK_SIZE
	.align		4
.L_193:
        /*03a8*/ 	.byte	0x04, 0x12
        /*03aa*/ 	.short	(.L_195 - .L_194)
	.align		4
.L_194:
        /*03ac*/ 	.word	index@(_ZN2at6native27unrolled_elementwise_kernelIZZZNS0_17angle_kernel_cudaERNS_18TensorIteratorBaseEENKUlvE0_clEvENKUlvE_clEvEUldE_St5arrayIPcLm2EELi4E23TrivialOffsetCalculatorILi1EjESB_NS0_6memory12LoadWithCastILi1EEENSC_13StoreWithCastILi1EEEEEviT_T0_T2_T3_T4_T5_)
        /*03b0*/ 	.word	0x00000000


	//----- nvinfo : EIATTR_MIN_STACK_SIZE
	.align		4
.L_195:
        /*03b4*/ 	.byte	0x04, 0x12
        /*03b6*/ 	.short	(.L_197 - .L_196)
	.align		4
.L_196:
        /*03b8*/ 	.word	index@(_ZN2at6native18elementwise_kernelILi128ELi2EZNS0_22gpu_kernel_impl_nocastIZZZNS0_17angle_kernel_cudaERNS_18TensorIteratorBaseEENKUlvE0_clEvENKUlvE_clEvEUldE_EEvS4_RKT_EUliE_EEviT1_)
        /*03bc*/ 	.word	0x00000000


	//----- nvinfo : EIATTR_MIN_STACK_SIZE
	.align		4
.L_197:
        /*03c0*/ 	.byte	0x04, 0x12
        /*03c2*/ 	.short	(.L_199 - .L_198)
	.align		4
.L_198:
        /*03c4*/ 	.word	index@(_ZN2at6native27unrolled_elementwise_kernelIZZZNS0_17angle_kernel_cudaERNS_18TensorIteratorBaseEENKUlvE0_clEvENKUlvE_clEvEUldE_St5arrayIPcLm2EELi4E23TrivialOffsetCalculatorILi1EjESB_NS0_6memory15LoadWithoutCastENSC_16StoreWithoutCastEEEviT_T0_T2_T3_T4_T5_)
        /*03c8*/ 	.word	0x00000000


	//----- nvinfo : EIATTR_MIN_STACK_SIZE
	.align		4
.L_199:
        /*03cc*/ 	.byte	0x04, 0x12
        /*03ce*/ 	.short	(.L_201 - .L_200)
	.align		4
.L_200:
        /*03d0*/ 	.word	index@(_ZN2at6native29vectorized_elementwise_kernelILi2EZZZNS0_17angle_kernel_cudaERNS_18TensorIteratorBaseEENKUlvE0_clEvENKUlvE_clEvEUldE_St5arrayIPcLm2EEEEviT0_T1_)
        /*03d4*/ 	.word	0x00000000


	//----- nvinfo : EIATTR_MIN_STACK_SIZE
	.align		4
.L_201:
        /*03d8*/ 	.byte	0x04, 0x12
        /*03da*/ 	.short	(.L_203 - .L_202)
	.align		4
.L_202:
        /*03dc*/ 	.word	index@(_ZN2at6native29vectorized_elementwise_kernelILi4EZZZNS0_17angle_kernel_cudaERNS_18TensorIteratorBaseEENKUlvE0_clEvENKUlvE_clEvEUldE_St5arrayIPcLm2EEEEviT0_T1_)
        /*03e0*/ 	.word	0x00000000


	//----- nvinfo : EIATTR_MIN_STACK_SIZE
	.align		4
.L_203:
        /*03e4*/ 	.byte	0x04, 0x12
        /*03e6*/ 	.short	(.L_205 - .L_204)
	.align		4
.L_204:
        /*03e8*/ 	.word	index@(_ZN2at6native29vectorized_elementwise_kernelILi8EZZZNS0_17angle_kernel_cudaERNS_18TensorIteratorBaseEENKUlvE0_clEvENKUlvE_clEvEUldE_St5arrayIPcLm2EEEEviT0_T1_)
        /*03ec*/ 	.word	0x00000000
.L_205:


//--------------------- .nv.compat                --------------------------
	.section	.nv.compat,"",@"SHT_CUDA_COMPAT_INFO"
	.align	4
        /*0000*/ 	.byte	0x02, 0x09, 0x00, 0x00, 0x02, 0x02, 0x01, 0x00, 0x02, 0x05, 0x05, 0x00, 0x03, 0x07, 0x01, 0x01
        /*0010*/ 	.byte	0x02, 0x03, 0x00, 0x00, 0x02, 0x06, 0x01, 0x00, 0x04, 0x0b, 0x08, 0x00, 0x00, 0x00, 0x00, 0x00
        /*0020*/ 	.byte	0x00, 0x00, 0x00, 0x00


//--------------------- .nv.info._ZN2at6native18elementwise_kernelILi128ELi4EZNS0_15gpu_kernel_implIZZZNS0_16conj_kernel_cudaERNS_18TensorIteratorBaseEENKUlvE0_clEvENKUlvE10_clEvEUlN3c107complexIfEEE_EEvS4_RKT_EUliE_EEviT1_ --------------------------
	.section	.nv.info._ZN2at6native18elementwise_kernelILi128ELi4EZNS0_15gpu_kernel_implIZZZNS0_16conj_kernel_cudaERNS_18TensorIteratorBaseEENKUlvE0_clEvENKUlvE10_clEvEUlN3c107complexIfEEE_EEvS4_RKT_EUliE_EEviT1_,"",@"SHT_CUDA_INFO"
	.sectionflags	@""
	.align	4


	//----- nvinfo : EIATTR_CUDA_API_VERSION
	.align		4
        /*0000*/ 	.byte	0x04, 0x37
        /*0002*/ 	.short	(.L_207 - .L_206)
.L_206:
        /*0004*/ 	.word	0x00000082


	//----- nvinfo : EIATTR_KPARAM_INFO
	.align		4
.L_207:
        /*0008*/ 	.byte	0x04, 0x17
        /*000a*/ 	.short	(.L_209 - .L_208)
.L_208:
        /*000c*/ 	.word	0x00000000
        /*0010*/ 	.short	0x0001
        /*0012*/ 	.short	0x0008
        /*0014*/ 	.byte	0x00, 0xf0, 0x61, 0x08


	//----- nvinfo : EIATTR_KPARAM_INFO
	.align		4
.L_209:
        /*0018*/ 	.byte	0x04, 0x17
        /*001a*/ 	.short	(.L_211 - .L_210)
.L_210:
        /*001c*/ 	.word	0x00000000
        /*0020*/ 	.short	0x0000
        /*0022*/ 	.short	0x0000
        /*0024*/ 	.byte	0x00, 0xf0, 0x11, 0x00


	//----- nvinfo : EIATTR_SPARSE_MMA_MASK
	.align		4
.L_211:
        /*0028*/ 	.byte	0x03, 0x50
        /*002a*/ 	.short	0x0000


	//----- nvinfo : EIATTR_MAXREG_COUNT
	.align		4
        /*002c*/ 	.byte	0x03, 0x1b
        /*002e*/ 	.short	0x0080


	//----- nvinfo : EIATTR_EXTERNS
	.align		4
        /*0030*/ 	.byte	0x04, 0x0f
        /*0032*/ 	.short	(.L_213 - .L_212)


	//   ....[0]....
	.align		4
.L_212:
        /*0034*/ 	.word	index@(__assertfail)


	//----- nvinfo : EIATTR_MERCURY_ISA_VERSION
	.align		4
.L_213:
        /*0038*/ 	.byte	0x03, 0x5f
        /*003a*/ 	.short	0x0101


	//----- nvinfo : EIATTR_SYSCALL_OFFSETS
	.align		4
        /*003c*/ 	.byte	0x04, 0x46
        /*003e*/ 	.short	(.L_215 - .L_214)


	//   ....[0]....
.L_214:
        /*0040*/ 	.word	0x00002290


	//   ....[1]....
        /*0044*/ 	.word	0x00003130


	//   ....[2]....
        /*0048*/ 	.word	0x00005400


	//   ....[3]....
        /*004c*/ 	.word	0x000062a0


	//   ....[4]....
        /*0050*/ 	.word	0x00008560


	//   ....[5]....
        /*0054*/ 	.word	0x00009400


	//   ....[6]....
        /*0058*/ 	.word	0x0000b6b0


	//   ....[7]....
        /*005c*/ 	.word	0x0000c550


	//----- nvinfo : EIATTR_EXIT_INSTR_OFFSETS
	.align		4
.L_215:
        /*0060*/ 	.byte	0x04, 0x1c
        /*0062*/ 	.short	(.L_217 - .L_216)


	//   ....[0]....
.L_216:
        /*0064*/ 	.word	0x000094b0


	//   ....[1]....
        /*0068*/ 	.word	0x0000b850


	//   ....[2]....
        /*006c*/ 	.word	0x0000b890


	//   ....[3]....
        /*0070*/ 	.word	0x0000b920


	//   ....[4]....
        /*0074*/ 	.word	0x0000b950


	//   ....[5]....
        /*0078*/ 	.word	0x0000b980


	//   ....[6]....
        /*007c*/ 	.word	0x0000ba00


	//   ....[7]....
        /*0080*/ 	.word	0x0000ba30


	//   ....[8]....
        /*0084*/ 	.word	0x0000bac0


	//   ....[9]....
        /*0088*/ 	.word	0x0000baf0


	//   ....[10]....
        /*008c*/ 	.word	0x0000bb30


	//   ....[11]....
        /*0090*/ 	.word	0x0000bc10


	//   ....[12]....
        /*0094*/ 	.word	0x0000bc70


	//   ....[13]....
        /*0098*/ 	.word	0x0000bdf0


	//   ....[14]....
        /*009c*/ 	.word	0x0000bf40


	//   ....[15]....
        /*00a0*/ 	.word	0x0000bf70


	//   ....[16]....
        /*00a4*/ 	.word	0x0000c020


	//   ....[17]....
        /*00a8*/ 	.word	0x0000c190


	//   ....[18]....
        /*00ac*/ 	.word	0x0000c300


	//   ....[19]....
        /*00b0*/ 	.word	0x0000c450


	//   ....[20]....
        /*00b4*/ 	.word	0x0000c560


	//   ....[21]....
        /*00b8*/ 	.word	0x0000c590


	//   ....[22]....
        /*00bc*/ 	.word	0x0000c5c0


	//----- nvinfo : EIATTR_MAX_THREADS
	.align		4
.L_217:
        /*00c0*/ 	.byte	0x04, 0x05
        /*00c2*/ 	.short	(.L_219 - .L_218)
.L_218:
        /*00c4*/ 	.word	0x00000080
        /*00c8*/ 	.word	0x00000001
        /*00cc*/ 	.word	0x00000001


	//----- nvinfo : EIATTR_CRS_STACK_SIZE
	.align		4
.L_219:
        /*00d0*/ 	.byte	0x04, 0x1e
        /*00d2*/ 	.short	(.L_221 - .L_220)
.L_220:
        /*00d4*/ 	.word	0x00000000


	//----- nvinfo : EIATTR_CBANK_PARAM_SIZE
	.align		4
.L_221:
        /*00d8*/ 	.byte	0x03, 0x19
        /*00da*/ 	.short	0x0220


	//----- nvinfo : EIATTR_PARAM_CBANK
	.align		4
        /*00dc*/ 	.byte	0x04, 0x0a
        /*00de*/ 	.short	(.L_223 - .L_222)
	.align		4
.L_222:
        /*00e0*/ 	.word	index@(.nv.constant0._ZN2at6native18elementwise_kernelILi128ELi4EZNS0_15gpu_kernel_implIZZZNS0_16conj_kernel_cudaERNS_18TensorIteratorBaseEENKUlvE0_clEvENKUlvE10_clEvEUlN3c107complexIfEEE_EEvS4_RKT_EUliE_EEviT1_)
        /*00e4*/ 	.short	0x0210
        /*00e6*/ 	.short	0x0220


	//----- nvinfo : EIATTR_SW_WAR
	.align		4
.L_223:
        /*00e8*/ 	.byte	0x04, 0x36
        /*00ea*/ 	.short	(.L_225 - .L_224)
.L_224:
        /*00ec*/ 	.word	0x00000008
.L_225:


//--------------------- .nv.info._ZN2at6native27unrolled_elementwise_kernelIZZZNS0_16conj_kernel_cudaERNS_18TensorIteratorBaseEENKUlvE0_clEvENKUlvE10_clEvEUlN3c107complexIfEEE_St5arrayIPcLm2EELi4E23TrivialOffsetCalculatorILi1EjESE_NS0_6memory12LoadWithCastILi1EEENSF_13StoreWithCastILi1EEEEEviT_T0_T2_T3_T4_T5_ --------------------------
	.section	.nv.info._ZN2at6native27unrolled_elementwise_kernelIZZZNS0_16conj_kernel_cudaERNS_18TensorIteratorBaseEENKUlvE0_clEvENKUlvE10_clEvEUlN3c107complexIfEEE_St5arrayIPcLm2EELi4E23TrivialOffsetCalculatorILi1EjESE_NS0_6memory12LoadWithCastILi1EEENSF_13StoreWithCastILi1EEEEEviT_T0_T2_T3_T4_T5_,"",@"SHT_CUDA_INFO"
	.sectionflags	@""
	.align	4


	//----- nvinfo : EIATTR_CUDA_API_VERSION
	.align		4
        /*0000*/ 	.byte	0x04, 0x37
        /*0002*/ 	.short	(.L_227 - .L_226)
.L_226:
        /*0004*/ 	.word	0x00000082


	//----- nvinfo : EIATTR_KPARAM_INFO
	.align		4
.L_227:
        /*0008*/ 	.byte	0x04, 0x17
        /*000a*/ 	.short	(.L_229 - .L_228)
.L_228:
        /*000c*/ 	.word	0x00000000
        /*0010*/ 	.short	0x0006
        /*0012*/ 	.short	0x0024
        /*0014*/ 	.byte	0x00, 0xf0, 0x21, 0x00


	//----- nvinfo : EIATTR_KPARAM_INFO
	.align		4
.L_229:
        /*0018*/ 	.byte	0x04, 0x17
        /*001a*/ 	.short	(.L_231 - .L_230)
.L_230:
        /*001c*/ 	.word	0x00000000
        /*0020*/ 	.short	0x0005
        /*0022*/ 	.short	0x001c
        /*0024*/ 	.byte	0x00, 0xf0, 0x21, 0x00


	//----- nvinfo : EIATTR_KPARAM_INFO
	.align		4
.L_231:
        /*0028*/ 	.byte	0x04, 0x17
        /*002a*/ 	.short	(.L_233 - .L_232)
.L_232:
        /*002c*/ 	.word	0x00000000
        /*0030*/ 	.short	0x0004
        /*0032*/ 	.short	0x0019
        /*0034*/ 	.byte	0x00, 0xf0, 0x05, 0x00


	//----- nvinfo : EIATTR_KPARAM_INFO
	.align		4
.L_233:
        /*0038*/ 	.byte	0x04, 0x17
        /*003a*/ 	.short	(.L_235 - .L_234)
.L_234:
        /*003c*/ 	.word	0x00000000
        /*0040*/ 	.short	0x0003
        /*0042*/ 	.short	0x0018
        /*0044*/ 	.byte	0x00, 0xf0, 0x05, 0x00


	//----- nvinfo : EIATTR_KPARAM_INFO
	.align		4
.L_235:
        /*0048*/ 	.byte	0x04, 0x17
        /*004a*/ 	.short	(.L_237 - .L_236)
.L_236:
        /*004c*/ 	.word	0x00000000
        /*0050*/ 	.short	0x0002
        /*0052*/ 	.short	0x0008
        /*0054*/ 	.byte	0x00, 0xf0, 0x41, 0x00


	//----- nvinfo : EIATTR_KPARAM_INFO
	.align		4
.L_237:
        /*0058*/ 	.byte	0x04, 0x17
        /*005a*/ 	.short	(.L_239 - .L_238)
.L_238:
        /*005c*/ 	.word	0x00000000
        /*0060*/ 	.short	0x0001
        /*0062*/ 	.short	0x0004
        /*0064*/ 	.byte	0x00, 0xf0, 0x05, 0x00


	//----- nvinfo : EIATTR_KPARAM_INFO
	.align		4
.L_239:
        /*0068*/ 	.byte	0x04, 0x17
        /*006a*/ 	.short	(.L_241 - .L_240)
.L_240:
        /*006c*/ 	.word	0x00000000
        /*0070*/ 	.short	0x0000
        /*0072*/ 	.short	0x0000
        /*0074*/ 	.byte	0x00, 0xf0, 0x11, 0x00


	//----- nvinfo : EIATTR_SPARSE_MMA_MASK
	.align		4
.L_241:
        /*0078*/ 	.byte	0x03, 0x50
        /*007a*/ 	.short	0x0000


	//----- nvinfo : EIATTR_MAXREG_COUNT
	.align		4
        /*007c*/ 	.byte	0x03, 0x1b
        /*007e*/ 	.short	0x00ff


	//----- nvinfo : EIATTR_EXTERNS
	.align		4
        /*0080*/ 	.byte	0x04, 0x0f
        /*0082*/ 	.short	(.L_243 - .L_242)


	//   ....[0]....
	.align		4
.L_242:
        /*0084*/ 	.word	index@(__assertfail)


	//----- nvinfo : EIATTR_MERCURY_ISA_VERSION
	.align		4
.L_243:
        /*0088*/ 	.byte	0x03, 0x5f
        /*008a*/ 	.short	0x0101


	//----- nvinfo : EIATTR_SYSCALL_OFFSETS
	.align		4
        /*008c*/ 	.byte	0x04, 0x46
        /*008e*/ 	.short	(.L_245 - .L_244)


	//   ....[0]....
.L_244:
        /*0090*/ 	.word	0x00000fc0


	//   ....[1]....
        /*0094*/ 	.word	0x00001fe0


	//   ....[2]....
        /*0098*/ 	.word	0x00003000


	//   ....[3]....
        /*009c*/ 	.word	0x00003ff0


	//   ....[4]....
        /*00a0*/ 	.word	0x00005190


	//   ....[5]....
        /*00a4*/ 	.word	0x000060a0


	//   ....[6]....
        /*00a8*/ 	.word	0x00006f70


	//   ....[7]....
        /*00ac*/ 	.word	0x00007e40


	//----- nvinfo : EIATTR_EXIT_INSTR_OFFSETS
	.align		4
.L_245:
        /*00b0*/ 	.byte	0x04, 0x1c
        /*00b2*/ 	.short	(.L_247 - .L_246)


	//   ....[0]....
.L_246:
        /*00b4*/ 	.word	0x00007010


	//   ....[1]....
        /*00b8*/ 	.word	0x00007150


	//   ....[2]....
        /*00bc*/ 	.word	0x00007190


	//   ....[3]....
        /*00c0*/ 	.word	0x00007220


	//   ....[4]....
        /*00c4*/ 	.word	0x00007250


	//   ....[5]....
        /*00c8*/ 	.word	0x00007280


	//   ....[6]....
        /*00cc*/ 	.word	0x00007300


	//   ....[7]....
        /*00d0*/ 	.word	0x00007330


	//   ....[8]....
        /*00d4*/ 	.word	0x000073b0


	//   ....[9]....
        /*00d8*/ 	.word	0x000073e0


	//   ....[10]....
        /*00dc*/ 	.word	0x00007420


	//   ....[11]....
        /*00e0*/ 	.word	0x00007500


	//   ....[12]....
        /*00e4*/ 	.word	0x00007560


	//   ....[13]....
        /*00e8*/ 	.word	0x000076e0


	//   ....[14]....
        /*00ec*/ 	.word	0x00007830


	//   ....[15]....
        /*00f0*/ 	.word	0x00007860


	//   ....[16]....
        /*00f4*/ 	.word	0x00007910


	//   ....[17]....
        /*00f8*/ 	.word	0x00007a80


	//   ....[18]....
        /*00fc*/ 	.word	0x00007bf0


	//   ....[19]....
        /*0100*/ 	.word	0x00007d40


	//   ....[20]....
        /*0104*/ 	.word	0x00007e50


	//   ....[21]....
        /*0108*/ 	.word	0x00007e80


	//   ....[22]....
        /*010c*/ 	.word	0x00007eb0


	//----- nvinfo : EIATTR_MAX_THREADS
	.align		4
.L_247:
        /*0110*/ 	.byte	0x04, 0x05
        /*0112*/ 	.short	(.L_249 - .L_248)
.L_248:
        /*0114*/ 	.word	0x00000080
        /*0118*/ 	.word	0x00000001
        /*011c*/ 	.word	0x00000001


	//----- nvinfo : EIATTR_CRS_STACK_SIZE
	.align		4
.L_249:
        /*0120*/ 	.byte	0x04, 0x1e
        /*0122*/ 	.short	(.L_251 - .L_250)
.L_250:
        /*0124*/ 	.word	0x00000000


	//----- nvinfo : EIATTR_CBANK_PARAM_SIZE
	.align		4
.L_251:
        /*0128*/ 	.byte	0x03, 0x19
        /*012a*/ 	.short	0x002c


	//----- nvinfo : EIATTR_PARAM_CBANK
	.align		4
        /*012c*/ 	.byte	0x04, 0x0a
        /*012e*/ 	.short	(.L_253 - .L_252)
	.align		4
.L_252:
        /*0130*/ 	.word	index@(.nv.constant0._ZN2at6native27unrolled_elementwise_kernelIZZZNS0_16conj_kernel_cudaERNS_18TensorIteratorBaseEENKUlvE0_clEvENKUlvE10_clEvEUlN3c107complexIfEEE_St5arrayIPcLm2EELi4E23TrivialOffsetCalculatorILi1EjESE_NS0_6memory12LoadWithCastILi1EEENSF_13StoreWithCastILi1EEEEEviT_T0_T2_T3_T4_T5_)
        /*0134*/ 	.short	0x0210
        /*0136*/ 	.short	0x002c


	//----- nvinfo : EIATTR_SW_WAR
	.align		4
.L_253:
        /*0138*/ 	.byte	0x04, 0x36
        /*013a*/ 	.short	(.L_255 - .L_254)
.L_254:
        /*013c*/ 	.word	0x00000008
.L_255:


//--------------------- .nv.info._ZN2at6native18elementwise_kernelILi128ELi2EZNS0_22gpu_kernel_impl_nocastIZZZNS0_16conj_kernel_cudaERNS_18TensorIteratorBaseEENKUlvE0_clEvENKUlvE10_clEvEUlN3c107complexIfEEE_EEvS4_RKT_EUliE_EEviT1_ --------------------------
	.section	.nv.info._ZN2at6native18elementwise_kernelILi128ELi2EZNS0_22gpu_kernel_impl_nocastIZZZNS0_16conj_kernel_cudaERNS_18TensorIteratorBaseEENKUlvE0_clEvENKUlvE10_clEvEUlN3c107complexIfEEE_EEvS4_RKT_EUliE_EEviT1_,"",@"SHT_CUDA_INFO"
	.sectionflags	@""
	.align	4


	//----- nvinfo : EIATTR_CUDA_API_VERSION
	.align		4
        /*0000*/ 	.byte	0x04, 0x37
        /*0002*/ 	.short	(.L_257 - .L_256)
.L_256:
        /*0004*/ 	.word	0x00000082


	//----- nvinfo : EIATTR_KPARAM_INFO
	.align		4
.L_257:
        /*0008*/ 	.byte	0x04, 0x17
        /*000a*/ 	.short	(.L_259 - .L_258)
.L_258:
        /*000c*/ 	.word	0x00000000
        /*0010*/ 	.short	0x0001
        /*0012*/ 	.short	0x0008
        /*0014*/ 	.byte	0x00, 0xf0, 0x61, 0x08


	//----- nvinfo : EIATTR_KPARAM_INFO
	.align		4
.L_259:
        /*0018*/ 	.byte	0x04, 0x17
        /*001a*/ 	.short	(.L_261 - .L_260)
.L_260:
        /*001c*/ 	.word	0x00000000
        /*0020*/ 	.short	0x0000
        /*0022*/ 	.short	0x0000
        /*0024*/ 	.byte	0x00, 0xf0, 0x11, 0x00


	//----- nvinfo : EIATTR_SPARSE_MMA_MASK
	.align		4
.L_261:
        /*0028*/ 	.byte	0x03, 0x50
        /*002a*/ 	.short	0x0000


	//----- nvinfo : EIATTR_MAXREG_COUNT
	.align		4
        /*002c*/ 	.byte	0x03, 0x1b
        /*002e*/ 	.short	0x0080


	//----- nvinfo : EIATTR_MERCURY_ISA_VERSION
	.align		4
        /*0030*/ 	.byte	0x03, 0x5f
        /*0032*/ 	.short	0x0101


	//----- nvinfo : EIATTR_EXIT_INSTR_OFFSETS
	.align		4
        /*0034*/ 	.byte	0x04, 0x1c
        /*0036*/ 	.short	(.L_263 - .L_262)


	//   ....[0]....
.L_262:
        /*0038*/ 	.word	0x00001440


	//   ....[1]....
        /*003c*/ 	.word	0x000027d0


	//----- nvinfo : EIATTR_MAX_THREADS
	.align		4
.L_263:
        /*0040*/ 	.byte	0x04, 0x05
        /*0042*/ 	.short	(.L_265 - .L_264)
.L_264:
        /*0044*/ 	.word	0x00000080
        /*0048*/ 	.word	0x00000001
        /*004c*/ 	.word	0x00000001


	//----- nvinfo : EIATTR_CRS_STACK_SIZE
	.align		4
.L_265:
        /*0050*/ 	.byte	0x04, 0x1e
        /*0052*/ 	.short	(.L_267 - .L_266)
.L_266:
        /*0054*/ 	.word	0x00000000


	//----- nvinfo : EIATTR_CBANK_PARAM_SIZE
	.align		4
.L_267:
        /*0058*/ 	.byte	0x03, 0x19
        /*005a*/ 	.short	0x0220


	//----- nvinfo : EIATTR_PARAM_CBANK
	.align		4
        /*005c*/ 	.byte	0x04, 0x0a
        /*005e*/ 	.short	(.L_269 - .L_268)
	.align		4
.L_268:
        /*0060*/ 	.word	index@(.nv.constant0._ZN2at6native18elementwise_kernelILi128ELi2EZNS0_22gpu_kernel_impl_nocastIZZZNS0_16conj_kernel_cudaERNS_18TensorIteratorBaseEENKUlvE0_clEvENKUlvE10_clEvEUlN3c107complexIfEEE_EEvS4_RKT_EUliE_EEviT1_)
        /*0064*/ 	.short	0x0210
        /*0066*/ 	.short	0x0220


	//----- nvinfo : EIATTR_SW_WAR
	.align		4
.L_269:
        /*0068*/ 	.byte	0x04, 0x36
        /*006a*/ 	.short	(.L_271 - .L_270)
.L_270:
        /*006c*/ 	.word	0x00000008
.L_271:


//--------------------- .nv.info._ZN2at6native27unrolled_elementwise_kernelIZZZNS0_16conj_kernel_cudaERNS_18TensorIteratorBaseEENKUlvE0_clEvENKUlvE10_clEvEUlN3c107complexIfEEE_St5arrayIPcLm2EELi4E23TrivialOffsetCalculatorILi1EjESE_NS0_6memory15LoadWithoutCastENSF_16StoreWithoutCastEEEviT_T0_T2_T3_T4_T5_ --------------------------
	.section	.nv.info._ZN2at6native27unrolled_elementwise_kernelIZZZNS0_16conj_kernel_cudaERNS_18TensorIteratorBaseEENKUlvE0_clEvENKUlvE10_clEvEUlN3c107complexIfEEE_St5arrayIPcLm2EELi4E23TrivialOffsetCalculatorILi1EjESE_NS0_6memory15LoadWithoutCastENSF_16StoreWithoutCastEEEviT_T0_T2_T3_T4_T5_,"",@"SHT_CUDA_INFO"
	.sectionflags	@""
	.align	4


	//----- nvinfo : EIATTR_CUDA_API_VERSION
	.align		4
        /*0000*/ 	.byte	0x04, 0x37
        /*0002*/ 	.short	(.L_273 - .L_272)
.L_272:
        /*0004*/ 	.word	0x00000082


	//----- nvinfo : EIATTR_KPARAM_INFO
	.align		4
.L_273:
        /*0008*/ 	.byte	0x04, 0x17
        /*000a*/ 	.short	(.L_275 - .L_274)
.L_274:
        /*000c*/ 	.word	0x00000000
        /*0010*/ 	.short	0x0006
        /*0012*/ 	.short	0x001b
        /*0014*/ 	.byte	0x00, 0xf0, 0x05, 0x00


	//----- nvinfo : EIATTR_KPARAM_INFO
	.align		4
.L_275:
        /*0018*/ 	.byte	0x04, 0x17
        /*001a*/ 	.short	(.L_277 - .L_276)
.L_276:
        /*001c*/ 	.word	0x00000000
        /*0020*/ 	.short	0x0005
        /*0022*/ 	.short	0x001a
        /*0024*/ 	.byte	0x00, 0xf0, 0x05, 0x00


	//----- nvinfo : EIATTR_KPARAM_INFO
	.align		4
.L_277:
        /*0028*/ 	.byte	0x04, 0x17
        /*002a*/ 	.short	(.L_279 - .L_278)
.L_278:
        /*002c*/ 	.word	0x00000000
        /*0030*/ 	.short	0x0004
        /*0032*/ 	.short	0x0019
        /*0034*/ 	.byte	0x00, 0xf0, 0x05, 0x00


	//----- nvinfo : EIATTR_KPARAM_INFO
	.align		4
.L_279:
        /*0038*/ 	.byte	0x04, 0x17
        /*003a*/ 	.short	(.L_281 - .L_280)
.L_280:
        /*003c*/ 	.word	0x00000000
        /*0040*/ 	.short	0x0003
        /*0042*/ 	.short	0x0018
        /*0044*/ 	.byte	0x00, 0xf0, 0x05, 0x00


	//----- nvinfo : EIATTR_KPARAM_INFO
	.align		4
.L_281:
        /*0048*/ 	.byte	0x04, 0x17
        /*004a*/ 	.short	(.L_283 - .L_282)
.L_282:
        /*004c*/ 	.word	0x00000000
        /*0050*/ 	.short	0x0002
        /*0052*/ 	.short	0x0008
        /*0054*/ 	.byte	0x00, 0xf0, 0x41, 0x00


	//----- nvinfo : EIATTR_KPARAM_INFO
	.align		4
.L_283:
        /*0058*/ 	.byte	0x04, 0x17
        /*005a*/ 	.short	(.L_285 - .L_284)
.L_284:
        /*005c*/ 	.word	0x00000000
        /*0060*/ 	.short	0x0001
        /*0062*/ 	.short	0x0004
        /*0064*/ 	.byte	0x00, 0xf0, 0x05, 0x00


	//----- nvinfo : EIATTR_KPARAM_INFO
	.align		4
.L_285:
        /*0068*/ 	.byte	0x04, 0x17
        /*006a*/ 	.short	(.L_287 - .L_286)
.L_286:
        /*006c*/ 	.word	0x00000000
        /*0070*/ 	.short	0x0000
        /*0072*/ 	.short	0x0000
        /*0074*/ 	.byte	0x00, 0xf0, 0x11, 0x00


	//----- nvinfo : EIATTR_SPARSE_MMA_MASK
	.align		4
.L_287:
        /*0078*/ 	.byte	0x03, 0x50
        /*007a*/ 	.short	0x0000


	//----- nvinfo : EIATTR_MAXREG_COUNT
	.align		4
        /*007c*/ 	.byte	0x03, 0x1b
        /*007e*/ 	.short	0x00ff


	//----- nvinfo : EIATTR_MERCURY_ISA_VERSION
	.align		4
        /*0080*/ 	.byte	0x03, 0x5f
        /*0082*/ 	.short	0x0101


	//----- nvinfo : EIATTR_EXIT_INSTR_OFFSETS
	.align		4
        /*0084*/ 	.byte	0x04, 0x1c
        /*0086*/ 	.short	(.L_289 - .L_288)


	//   ....[0]....
.L_288:
        /*0088*/ 	.word	0x00000450


	//   ....[1]....
        /*008c*/ 	.word	0x000004f0


	//----- nvinfo : EIATTR_MAX_THREADS
	.align		4
.L_289:
        /*0090*/ 	.byte	0x04, 0x05
        /*0092*/ 	.short	(.L_291 - .L_290)
.L_290:
        /*0094*/ 	.word	0x00000080
        /*0098*/ 	.word	0x00000001
        /*009c*/ 	.word	0x00000001


	//----- nvinfo : EIATTR_CRS_STACK_SIZE
	.align		4
.L_291:
        /*00a0*/ 	.byte	0x04, 0x1e
        /*00a2*/ 	.short	(.L_293 - .L_292)
.L_292:
        /*00a4*/ 	.word	0x00000000


	//----- nvinfo : EIATTR_CBANK_PARAM_SIZE
	.align		4
.L_293:
        /*00a8*/ 	.byte	0x03, 0x19
        /*00aa*/ 	.short	0x001c


	//----- nvinfo : EIATTR_PARAM_CBANK
	.align		4
        /*00ac*/ 	.byte	0x04, 0x0a
        /*00ae*/ 	.short	(.L_295 - .L_294)
	.align		4
.L_294:
        /*00b0*/ 	.word	index@(.nv.constant0._ZN2at6native27unrolled_elementwise_kernelIZZZNS0_16conj_kernel_cudaERNS_18TensorIteratorBaseEENKUlvE0_clEvENKUlvE10_clEvEUlN3c107complexIfEEE_St5arrayIPcLm2EELi4E23TrivialOffsetCalculatorILi1EjESE_NS0_6memory15LoadWithoutCastENSF_16StoreWithoutCastEEEviT_T0_T2_T3_T4_T5_)
        /*00b4*/ 	.short	0x0210
        /*00b6*/ 	.short	0x001c


	//----- nvinfo : EIATTR_SW_WAR
	.align		4
.L_295:
        /*00b8*/ 	.byte	0x04, 0x36
        /*00ba*/ 	.short	(.L_297 - .L_296)
.L_296:
        /*00bc*/ 	.word	0x00000008
.L_297:


//--------------------- .nv.info._ZN2at6native29vectorized_elementwise_kernelILi2EZZZNS0_16conj_kernel_cudaERNS_18TensorIteratorBaseEENKUlvE0_clEvENKUlvE10_clEvEUlN3c107complexIfEEE_St5arrayIPcLm2EEEEviT0_T1_ --------------------------
	.section	.nv.info._ZN2at6native29vectorized_elementwise_kernelILi2EZZZNS0_16conj_kernel_cudaERNS_18TensorIteratorBaseEENKUlvE0_clEvENKUlvE10_clEvEUlN3c107complexIfEEE_St5arrayIPcLm2EEEEviT0_T1_,"",@"SHT_CUDA_INFO"
	.sectionflags	@""
	.align	4


	//----- nvinfo : EIATTR_CUDA_API_VERSION
	.align		4
        /*0000*/ 	.byte	0x04, 0x37
        /*0002*/ 	.short	(.L_299 - .L_298)
.L_298:
        /*0004*/ 	.word	0x00000082


	//----- nvinfo : EIATTR_KPARAM_INFO
	.align		4
.L_299:
        /*0008*/ 	.byte	0x04, 0x17
        /*000a*/ 	.short	(.L_301 - .L_300)
.L_300:
        /*000c*/ 	.word	0x00000000
        /*0010*/ 	.short	0x0002
        /*0012*/ 	.short	0x0008
        /*0014*/ 	.byte	0x00, 0xf0, 0x41, 0x00


	//----- nvinfo : EIATTR_KPARAM_INFO
	.align		4
.L_301:
        /*0018*/ 	.byte	0x04, 0x17
        /*001a*/ 	.short	(.L_303 - .L_302)
.L_302:
        /*001c*/ 	.word	0x00000000
        /*0020*/ 	.short	0x0001
        /*0022*/ 	.short	0x0004
        /*0024*/ 	.byte	0x00, 0xf0, 0x05, 0x00


	//----- nvinfo : EIATTR_KPARAM_INFO
	.align		4
.L_303:
        /*0028*/ 	.byte	0x04, 0x17
        /*002a*/ 	.short	(.L_305 - .L_304)
.L_304:
        /*002c*/ 	.word	0x00000000
        /*0030*/ 	.short	0x0000
        /*0032*/ 	.short	0x0000
        /*0034*/ 	.byte	0x00, 0xf0, 0x11, 0x00


	//----- nvinfo : EIATTR_SPARSE_MMA_MASK
	.align		4
.L_305:
        /*0038*/ 	.byte	0x03, 0x50
        /*003a*/ 	.short	0x0000


	//----- nvinfo : EIATTR_MAXREG_COUNT
	.align		4
        /*003c*/ 	.byte	0x03, 0x1b
        /*003e*/ 	.short	0x00ff


	//----- nvinfo : EIATTR_MERCURY_ISA_VERSION
	.align		4
        /*0040*/ 	.byte	0x03, 0x5f
        /*0042*/ 	.short	0x0101


	//----- nvinfo : EIATTR_EXIT_INSTR_OFFSETS
	.align		4
        /*0044*/ 	.byte	0x04, 0x1c
        /*0046*/ 	.short	(.L_307 - .L_306)


	//   ....[0]....
.L_306:
        /*0048*/ 	.word	0x000001f0


	//   ....[1]....
        /*004c*/ 	.word	0x00000b60


	//   ....[2]....
        /*0050*/ 	.word	0x00000bb0


	//----- nvinfo : EIATTR_MAX_THREADS
	.align		4
.L_307:
        /*0054*/ 	.byte	0x04, 0x05
        /*0056*/ 	.short	(.L_309 - .L_308)
.L_308:
        /*0058*/ 	.word	0x00000080
        /*005c*/ 	.word	0x00000001
        /*0060*/ 	.word	0x00000001


	//----- nvinfo : EIATTR_CRS_STACK_SIZE
	.align		4
.L_309:
        /*0064*/ 	.byte	0x04, 0x1e
        /*0066*/ 	.short	(.L_311 - .L_310)
.L_310:
        /*0068*/ 	.word	0x00000000


	//----- nvinfo : EIATTR_CBANK_PARAM_SIZE
	.align		4
.L_311:
        /*006c*/ 	.byte	0x03, 0x19
        /*006e*/ 	.short	0x0018


	//----- nvinfo : EIATTR_PARAM_CBANK
	.align		4
        /*0070*/ 	.byte	0x04, 0x0a
        /*0072*/ 	.short	(.L_313 - .L_312)
	.align		4
.L_312:
        /*0074*/ 	.word	index@(.nv.constant0._ZN2at6native29vectorized_elementwise_kernelILi2EZZZNS0_16conj_kernel_cudaERNS_18TensorIteratorBaseEENKUlvE0_clEvENKUlvE10_clEvEUlN3c107complexIfEEE_St5arrayIPcLm2EEEEviT0_T1_)
        /*0078*/ 	.short	0x0210
        /*007a*/ 	.short	0x0018


	//----- nvinfo : EIATTR_SW_WAR
	.align		4
.L_313:
        /*007c*/ 	.byte	0x04, 0x36
        /*007e*/ 	.short	(.L_315 - .L_314)
.L_314:
        /*0080*/ 	.word	0x00000008
.L_315:


//--------------------- .nv.info._ZN2at6native29vectorized_elementwise_kernelILi4EZZZNS0_16conj_kernel_cudaERNS_18TensorIteratorBaseEENKUlvE0_clEvENKUlvE10_clEvEUlN3c107complexIfEEE_St5arrayIPcLm2EEEEviT0_T1_ --------------------------
	.section	.nv.info._ZN2at6native29vectorized_elementwise_kernelILi4EZZZNS0_16conj_kernel_cudaERNS_18TensorIteratorBaseEENKUlvE0_clEvENKUlvE10_clEvEUlN3c107complexIfEEE_St5arrayIPcLm2EEEEviT0_T1_,"",@"SHT_CUDA_INFO"
	.sectionflags	@""
	.align	4


	//----- nvinfo : EIATTR_CUDA_API_VERSION
	.align		4
        /*0000*/ 	.byte	0x04, 0x37
        /*0002*/ 	.short	(.L_317 - .L_316)
.L_316:
        /*0004*/ 	.word	0x00000082


	//----- nvinfo : EIATTR_KPARAM_INFO
	.align		4
.L_317:
        /*0008*/ 	.byte	0x04, 0x17
        /*000a*/ 	.short	(.L_319 - .L_318)
.L_318:
        /*000c*/ 	.word	0x00000000
        /*0010*/ 	.short	0x0002
        /*0012*/ 	.short	0x0008
        /*0014*/ 	.byte	0x00, 0xf0, 0x41, 0x00


	//----- nvinfo : EIATTR_KPARAM_INFO
	.align		4
.L_319:
        /*0018*/ 	.byte	0x04, 0x17
        /*001a*/ 	.short	(.L_321 - .L_320)
.L_320:
        /*001c*/ 	.word	0x00000000
        /*0020*/ 	.short	0x0001
        /*0022*/ 	.short	0x0004
        /*0024*/ 	.byte	0x00, 0xf0, 0x05, 0x00


	//----- nvinfo : EIATTR_KPARAM_INFO
	.align		4
.L_321:
        /*0028*/ 	.byte	0x04, 0x17
        /*002a*/ 	.short	(.L_323 - .L_322)
.L_322:
        /*002c*/ 	.word	0x00000000
        /*0030*/ 	.short	0x0000
        /*0032*/ 	.short	0x0000
        /*0034*/ 	.byte	0x00, 0xf0, 0x11, 0x00


	//----- nvinfo : EIATTR_SPARSE_MMA_MASK
	.align		4
.L_323:
        /*0038*/ 	.byte	0x03, 0x50
        /*003a*/ 	.short	0x0000


	//----- nvinfo : EIATTR_MAXREG_COUNT
	.align		4
        /*003c*/ 	.byte	0x03, 0x1b
        /*003e*/ 	.short	0x00ff


	//----- nvinfo : EIATTR_MERCURY_ISA_VERSION
	.align		4
        /*0040*/ 	.byte	0x03, 0x5f
        /*0042*/ 	.short	0x0101


	//----- nvinfo : EIATTR_EXIT_INSTR_OFFSETS
	.align		4
        /*0044*/ 	.byte	0x04, 0x1c
        /*0046*/ 	.short	(.L_325 - .L_324)


	//   ....[0]....
.L_324:
        /*0048*/ 	.word	0x000001f0


	//   ....[1]....
        /*004c*/ 	.word	0x00000b60


	//   ....[2]....
        /*0050*/ 	.word	0x00000bb0


	//----- nvinfo : EIATTR_MAX_THREADS
	.align		4
.L_325:
        /*0054*/ 	.byte	0x04, 0x05
        /*0056*/ 	.short	(.L_327 - .L_326)
.L_326:
        /*0058*/ 	.word	0x00000080
        /*005c*/ 	.word	0x00000001
        /*0060*/ 	.word	0x00000001


	//----- nvinfo : EIATTR_CRS_STACK_SIZE
	.align		4
.L_327:
        /*0064*/ 	.byte	0x04, 0x1e
        /*0066*/ 	.short	(.L_329 - .L_328)
.L_328:
        /*0068*/ 	.word	0x00000000


	//----- nvinfo : EIATTR_CBANK_PARAM_SIZE
	.align		4
.L_329:
        /*006c*/ 	.byte	0x03, 0x19
        /*006e*/ 	.short	0x0018


	//----- nvinfo : EIATTR_PARAM_CBANK
	.align		4
        /*0070*/ 	.byte	0x04, 0x0a
        /*0072*/ 	.short	(.L_331 - .L_330)
	.align		4
.L_330:
        /*0074*/ 	.word	index@(.nv.constant0._ZN2at6native29vectorized_elementwise_kernelILi4EZZZNS0_16conj_kernel_cudaERNS_18TensorIteratorBaseEENKUlvE0_clEvENKUlvE10_clEvEUlN3c107complexIfEEE_St5arrayIPcLm2EEEEviT0_T1_)
        /*0078*/ 	.short	0x0210
        /*007a*/ 	.short	0x0018


	//----- nvinfo : EIATTR_SW_WAR
	.align		4
.L_331:
        /*007c*/ 	.byte	0x04, 0x36
        /*007e*/ 	.short	(.L_333 - .L_332)
.L_332:
        /*0080*/ 	.word	0x00000008
.L_333:


//--------------------- .nv.info._ZN2at6native29vectorized_elementwise_kernelILi8EZZZNS0_16conj_kernel_cudaERNS_18TensorIteratorBaseEENKUlvE0_clEvENKUlvE10_clEvEUlN3c107complexIfEEE_St5arrayIPcLm2EEEEviT0_T1_ --------------------------
	.section	.nv.info._ZN2at6native29vectorized_elementwise_kernelILi8EZZZNS0_16conj_kernel_cudaERNS_18TensorIteratorBaseEENKUlvE0_clEvENKUlvE10_clEvEUlN3c107complexIfEEE_St5arrayIPcLm2EEEEviT0_T1_,"",@"SHT_CUDA_INFO"
	.sectionflags	@""
	.align	4


	//----- nvinfo : EIATTR_CUDA_API_VERSION
	.align		4
        /*0000*/ 	.byte	0x04, 0x37
        /*0002*/ 	.short	(.L_335 - .L_334)
.L_334:
        /*0004*/ 	.word	0x00000082


	//----- nvinfo : EIATTR_KPARAM_INFO
	.align		4
.L_335:
        /*0008*/ 	.byte	0x04, 0x17
        /*000a*/ 	.short	(.L_337 - .L_336)
.L_336:
        /*000c*/ 	.word	0x00000000
        /*0010*/ 	.short	0x0002
        /*0012*/ 	.short	0x0008
        /*0014*/ 	.byte	0x00, 0xf0, 0x41, 0x00


	//----- nvinfo : EIATTR_KPARAM_INFO
	.align		4
.L_337:
        /*0018*/ 	.byte	0x04, 0x17
        /*001a*/ 	.short	(.L_339 - .L_338)
.L_338:
        /*001c*/ 	.word	0x00000000
        /*0020*/ 	.short	0x0001
        /*0022*/ 	.short	0x0004
        /*0024*/ 	.byte	0x00, 0xf0, 0x05, 0x00


	//----- nvinfo : EIATTR_KPARAM_INFO
	.align		4
.L_339:
        /*0028*/ 	.byte	0x04, 0x17
        /*002a*/ 	.short	(.L_341 - .L_340)
.L_340:
        /*002c*/ 	.word	0x00000000
        /*0030*/ 	.short	0x0000
        /*0032*/ 	.short	0x0000
        /*0034*/ 	.byte	0x00, 0xf0, 0x11, 0x00


	//----- nvinfo : EIATTR_SPARSE_MMA_MASK
	.align		4
.L_341:
        /*0038*/ 	.byte	0x03, 0x50
        /*003a*/ 	.short	0x0000


	//----- nvinfo : EIATTR_MAXREG_COUNT
	.align		4
        /*003c*/ 	.byte	0x03, 0x1b
        /*003e*/ 	.short	0x00ff


	//----- nvinfo : EIATTR_MERCURY_ISA_VERSION
	.align		4
        /*0040*/ 	.byte	0x03, 0x5f
        /*0042*/ 	.short	0x0101


	//----- nvinfo : EIATTR_EXIT_INSTR_OFFSETS
	.align		4
        /*0044*/ 	.byte	0x04, 0x1c
        /*0046*/ 	.short	(.L_343 - .L_342)


	//   ....[0]....
.L_342:
        /*0048*/ 	.word	0x000001f0


	//   ....[1]....
        /*004c*/ 	.word	0x00000b60


	//   ....[2]....
        /*0050*/ 	.word	0x00000bb0


	//----- nvinfo : EIATTR_MAX_THREADS
	.align		4
.L_343:
        /*0054*/ 	.byte	0x04, 0x05
        /*0056*/ 	.short	(.L_345 - .L_344)
.L_344:
        /*0058*/ 	.word	0x00000080
        /*005c*/ 	.word	0x00000001
        /*0060*/ 	.word	0x00000001


	//----- nvinfo : EIATTR_CRS_STACK_SIZE
	.align		4
.L_345:
        /*0064*/ 	.byte	0x04, 0x1e
        /*0066*/ 	.short	(.L_347 - .L_346)
.L_346:
        /*0068*/ 	.word	0x00000000


	//----- nvinfo : EIATTR_CBANK_PARAM_SIZE
	.align		4
.L_347:
        /*006c*/ 	.byte	0x03, 0x19
        /*006e*/ 	.short	0x0018


	//----- nvinfo : EIATTR_PARAM_CBANK
	.align		4
        /*0070*/ 	.byte	0x04, 0x0a
        /*0072*/ 	.short	(.L_349 - .L_348)
	.align		4
.L_348:
        /*0074*/ 	.word	index@(.nv.constant0._ZN2at6native29vectorized_elementwise_kernelILi8EZZZNS0_16conj_kernel_cudaERNS_18TensorIteratorBaseEENKUlvE0_clEvENKUlvE10_clEvEUlN3c107complexIfEEE_St5arrayIPcLm2EEEEviT0_T1_)
        /*0078*/ 	.short	0x0210
        /*007a*/ 	.short	0x0018


	//----- nvinfo : EIATTR_SW_WAR
	.align		4
.L_349:
        /*007c*/ 	.byte	0x04, 0x36
        /*007e*/ 	.short	(.L_351 - .L_350)
.L_350:
        /*0080*/ 	.word	0x00000008
.L_351:


//--------------------- .nv.info._ZN2at6native18elementwise_kernelILi128ELi4EZNS0_15gpu_kernel_implIZZZNS0_16conj_kernel_cudaERNS_18TensorIteratorBaseEENKUlvE0_clEvENKUlvE9_clEvEUlN3c107complexIdEEE_EEvS4_RKT_EUliE_EEviT1_ --------------------------
	.section	.nv.info._ZN2at6native18elementwise_kernelILi128ELi4EZNS0_15gpu_kernel_implIZZZNS0_16conj_kernel_cudaERNS_18TensorIteratorBaseEENKUlvE0_clEvENKUlvE9_clEvEUlN3c107complexIdEEE_EEvS4_RKT_EUliE_EEviT1_,"",@"SHT_CUDA_INFO"
	.sectionflags	@""
	.align	4


	//----- nvinfo : EIATTR_CUDA_API_VERSION
	.align		4
        /*0000*/ 	.byte	0x04, 0x37
        /*0002*/ 	.short	(.L_353 - .L_352)
.L_352:
        /*0004*/ 	.word	0x00000082


	//----- nvinfo : EIATTR_KPARAM_INFO
	.align		4
.L_353:
        /*0008*/ 	.byte	0x04, 0x17
        /*000a*/ 	.short	(.L_355 - .L_354)
.L_354:
        /*000c*/ 	.word	0x00000000
        /*0010*/ 	.short	0x0001
        /*0012*/ 	.short	0x0008
        /*0014*/ 	.byte	0x00, 0xf0, 0x61, 0x08


	//----- nvinfo : EIATTR_KPARAM_INFO
	.align		4
.L_355:
        /*0018*/ 	.byte	0x04, 0x17
        /*001a*/ 	.short	(.L_357 - .L_356)
.L_356:
        /*001c*/ 	.word	0x00000000
        /*0020*/ 	.short	0x0000
        /*0022*/ 	.short	0x0000
        /*0024*/ 	.byte	0x00, 0xf0, 0x11, 0x00


	//----- nvinfo : EIATTR_SPARSE_MMA_MASK
	.align		4
.L_357:
        /*0028*/ 	.byte	0x03, 0x50
        /*002a*/ 	.short	0x0000


	//----- nvinfo : EIATTR_MAXREG_COUNT
	.align		4
        /*002c*/ 	.byte	0x03, 0x1b
        /*002e*/ 	.short	0x0080


	//----- nvinfo : EIATTR_EXTERNS
	.align		4
        /*0030*/ 	.byte	0x04, 0x0f
        /*0032*/ 	.short	(.L_359 - .L_358)


	//   ....[0]....
	.align		4
.L_358:
        /*0034*/ 	.word	index@(__assertfail)


	//----- nvinfo : EIATTR_MERCURY_ISA_VERSION
	.align		4
.L_359:
        /*0038*/ 	.byte	0x03, 0x5f
        /*003a*/ 	.short	0x0101


	//----- nvinfo : EIATTR_SYSCALL_OFFSETS
	.align		4
        /*003c*/ 	.byte	0x04, 0x46
        /*003e*/ 	.short	(.L_361 - .L_360)


	//   ....[0]....
.L_360:
        /*0040*/ 	.word	0x000023a0


	//   ....[1]....
        /*0044*/ 	.word	0x00003540


	//   ....[2]....
        /*0048*/ 	.word	0x00005920


	//   ....[3]....
        /*004c*/ 	.word	0x00006ac0


	//   ....[4]....
        /*0050*/ 	.word	0x00008e90


	//   ....[5]....
        /*0054*/ 	.word	0x0000a030


	//   ....[6]....
        /*0058*/ 	.word	0x0000c3f0


	//   ....[7]....
        /*005c*/ 	.word	0x0000d590


	//----- nvinfo : EIATTR_EXIT_INSTR_OFFSETS
	.align		4
.L_361:
        /*0060*/ 	.byte	0x04, 0x1c
        /*0062*/ 	.short	(.L_363 - .L_362)


	//   ....[0]....
.L_362:
        /*0064*/ 	.word	0x0000a0e0


	//   ....[1]....
        /*0068*/ 	.word	0x0000c580


	//   ....[2]....
        /*006c*/ 	.word	0x0000c5c0


	//   ....[3]....
        /*0070*/ 	.word	0x0000c650


	//   ....[4]....
        /*0074*/ 	.word	0x0000c680


	//   ....[5]....
        /*0078*/ 	.word	0x0000c6b0


	//   ....[6]....
        /*007c*/ 	.word	0x0000c780


	//   ....[7]....
        /*0080*/ 	.word	0x0000c800


	//   ....[8]....
        /*0084*/ 	.word	0x0000c900


	//   ....[9]....
        /*0088*/ 	.word	0x0000c9b0


	//   ....[10]....
        /*008c*/ 	.word	0x0000c9d0


	//   ....[11]....
        /*0090*/ 	.word	0x0000caa0


	//   ....[12]....
        /*0094*/ 	.word	0x0000cad0


	//   ....[13]....
        /*0098*/ 	.word	0x0000cca0


	//   ....[14]....
        /*009c*/ 	.word	0x0000ce40


	//   ....[15]....
        /*00a0*/ 	.word	0x0000cec0


	//   ....[16]....
        /*00a4*/ 	.word	0x0000cf70


	//   ....[17]....
        /*00a8*/ 	.word	0x0000d130


	//   ....[18]....
        /*00ac*/ 	.word	0x0000d2f0


	//   ....[19]....
        /*00b0*/ 	.word	0x0000d490


	//   ....[20]....
        /*00b4*/ 	.word	0x0000d5a0


	//   ....[21]....
        /*00b8*/ 	.word	0x0000d5d0


	//   ....[22]....
        /*00bc*/ 	.word	0x0000d600


	//----- nvinfo : EIATTR_MAX_THREADS
	.align		4
.L_363:
        /*00c0*/ 	.byte	0x04, 0x05
        /*00c2*/ 	.short	(.L_365 - .L_364)
.L_364:
        /*00c4*/ 	.word	0x00000080
        /*00c8*/ 	.word	0x00000001
        /*00cc*/ 	.word	0x00000001


	//----- nvinfo : EIATTR_CRS_STACK_SIZE
	.align		4
.L_365:
        /*00d0*/ 	.byte	0x04, 0x1e
        /*00d2*/ 	.short	(.L_367 - .L_366)
.L_366:
        /*00d4*/ 	.word	0x00000000


	//----- nvinfo : EIATTR_CBANK_PARAM_SIZE
	.align		4
.L_367:
        /*00d8*/ 	.byte	0x03, 0x19
        /*00da*/ 	.short	0x0220


	//----- nvinfo : EIATTR_PARAM_CBANK
	.align		4
        /*00dc*/ 	.byte	0x04, 0x0a
        /*00de*/ 	.short	(.L_369 - .L_368)
	.align		4
.L_368:
        /*00e0*/ 	.word	index@(.nv.constant0._ZN2at6native18elementwise_kernelILi128ELi4EZNS0_15gpu_kernel_implIZZZNS0_16conj_kernel_cudaERNS_18TensorIteratorBaseEENKUlvE0_clEvENKUlvE9_clEvEUlN3c107complexIdEEE_EEvS4_RKT_EUliE_EEviT1_)
        /*00e4*/ 	.short	0x0210
        /*00e6*/ 	.short	0x0220


	//----- nvinfo : EIATTR_SW_WAR
	.align		4
.L_369:
        /*00e8*/ 	.byte	0x04, 0x36
        /*00ea*/ 	.short	(.L_371 - .L_370)
.L_370:
        /*00ec*/ 	.word	0x00000008
.L_371:


//--------------------- .nv.info._ZN2at6native27unrolled_elementwise_kernelIZZZNS0_16conj_kernel_cudaERNS_18TensorIteratorBaseEENKUlvE0_clEvENKUlvE9_clEvEUlN3c107complexIdEEE_St5arrayIPcLm2EELi4E23TrivialOffsetCalculatorILi1EjESE_NS0_6memory12LoadWithCastILi1EEENSF_13StoreWithCastILi1EEEEEviT_T0_T2_T3_T4_T5_ --------------------------
	.section	.nv.info._ZN2at6native27unrolled_elementwise_kernelIZZZNS0_16conj_kernel_cudaERNS_18TensorIteratorBaseEENKUlvE0_clEvENKUlvE9_clEvEUlN3c107complexIdEEE_St5arrayIPcLm2EELi4E23TrivialOffsetCalculatorILi1EjESE_NS0_6memory12LoadWithCastILi1EEENSF_13StoreWithCastILi1EEEEEviT_T0_T2_T3_T4_T5_,"",@"SHT_CUDA_INFO"
	.sectionflags	@""
	.align	4


	//----- nvinfo : EIATTR_CUDA_API_VERSION
	.align		4
        /*0000*/ 	.byte	0x04, 0x37
        /*0002*/ 	.short	(.L_373 - .L_372)
.L_372:
        /*0004*/ 	.word	0x00000082


	//----- nvinfo : EIATTR_KPARAM_INFO
	.align		4
.L_373:
        /*0008*/ 	.byte	0x04, 0x17
        /*000a*/ 	.short	(.L_375 - .L_374)
.L_374:
        /*000c*/ 	.word	0x00000000
        /*0010*/ 	.short	0x0006
        /*0012*/ 	.short	0x0024
        /*0014*/ 	.byte	0x00, 0xf0, 0x21, 0x00


	//----- nvinfo : EIATTR_KPARAM_INFO
	.align		4
.L_375:
        /*0018*/ 	.byte	0x04, 0x17
        /*001a*/ 	.short	(.L_377 - .L_376)
.L_376:
        /*001c*/ 	.word	0x00000000
        /*0020*/ 	.short	0x0005
        /*0022*/ 	.short	0x001c
        /*0024*/ 	.byte	0x00, 0xf0, 0x21, 0x00


	//----- nvinfo : EIATTR_KPARAM_INFO
	.align		4
.L_377:
        /*0028*/ 	.byte	0x04, 0x17
        /*002a*/ 	.short	(.L_379 - .L_378)
.L_378:
        /*002c*/ 	.word	0x00000000
        /*0030*/ 	.short	0x0004
        /*0032*/ 	.short	0x0019
        /*0034*/ 	.byte	0x00, 0xf0, 0x05, 0x00


	//----- nvinfo : EIATTR_KPARAM_INFO
	.align		4
.L_379:
        /*0038*/ 	.byte	0x04, 0x17
        /*003a*/ 	.short	(.L_381 - .L_380)
.L_380:
        /*003c*/ 	.word	0x00000000
        /*0040*/ 	.short	0x0003
        /*0042*/ 	.short	0x0018
        /*0044*/ 	.byte	0x00, 0xf0, 0x05, 0x00


	//----- nvinfo : EIATTR_KPARAM_INFO
	.align		4
.L_381:
        /*0048*/ 	.byte	0x04, 0x17
        /*004a*/ 	.short	(.L_383 - .L_382)
.L_382:
        /*004c*/ 	.word	0x00000000
        /*0050*/ 	.short	0x0002
        /*0052*/ 	.short	0x0008
        /*0054*/ 	.byte	0x00, 0xf0, 0x41, 0x00


	//----- nvinfo : EIATTR_KPARAM_INFO
	.align		4
.L_383:
        /*0058*/ 	.byte	0x04, 0x17
        /*005a*/ 	.short	(.L_385 - .L_384)
.L_384:
        /*005c*/ 	.word	0x00000000
        /*0060*/ 	.short	0x0001
        /*0062*/ 	.short	0x0004
        /*0064*/ 	.byte	0x00, 0xf0, 0x05, 0x00


	//----- nvinfo : EIATTR_KPARAM_INFO
	.align		4
.L_385:
        /*0068*/ 	.byte	0x04, 0x17
        /*006a*/ 	.short	(.L_387 - .L_386)
.L_386:
        /*006c*/ 	.word	0x00000000
        /*0070*/ 	.short	0x0000
        /*0072*/ 	.short	0x0000
        /*0074*/ 	.byte	0x00, 0xf0, 0x11, 0x00


	//----- nvinfo : EIATTR_SPARSE_MMA_MASK
	.align		4
.L_387:
        /*0078*/ 	.byte	0x03, 0x50
        /*007a*/ 	.short	0x0000


	//----- nvinfo : EIATTR_MAXREG_COUNT
	.align		4
        /*007c*/ 	.byte	0x03, 0x1b
        /*007e*/ 	.short	0x00ff


	//----- nvinfo : EIATTR_EXTERNS
	.align		4
        /*0080*/ 	.byte	0x04, 0x0f
        /*0082*/ 	.short	(.L_389 - .L_388)


	//   ....[0]....
	.align		4
.L_388:
        /*0084*/ 	.word	index@(__assertfail)


	//----- nvinfo : EIATTR_MERCURY_ISA_VERSION
	.align		4
.L_389:
        /*0088*/ 	.byte	0x03, 0x5f
        /*008a*/ 	.short	0x0101


	//----- nvinfo : EIATTR_SYSCALL_OFFSETS
	.align		4
        /*008c*/ 	.byte	0x04, 0x46
        /*008e*/ 	.short	(.L_391 - .L_390)


	//   ....[0]....
.L_390:
        /*0090*/ 	.word	0x000010e0


	//   ....[1]....
        /*0094*/ 	.word	0x00002210


	//   ....[2]....
        /*0098*/ 	.word	0x00003350


	//   ....[3]....
        /*009c*/ 	.word	0x00004460


	//   ....[4]....
        /*00a0*/ 	.word	0x00005970


	//   ....[5]....
        /*00a4*/ 	.word	0x00006b70


	//   ....[6]....
        /*00a8*/ 	.word	0x00007d30


	//   ....[7]....
        /*00ac*/ 	.word	0x00008f10


	//----- nvinfo : EIATTR_EXIT_INSTR_OFFSETS
	.align		4
.L_391:
        /*00b0*/ 	.byte	0x04, 0x1c
        /*00b2*/ 	.short	(.L_393 - .L_392)


	//   ....[0]....
.L_392:
        /*00b4*/ 	.word	0x00007dd0


	//   ....[1]....
        /*00b8*/ 	.word	0x00007f10


	//   ....[2]....
        /*00bc*/ 	.word	0x00007f50


	//   ....[3]....
        /*00c0*/ 	.word	0x00007fe0


	//   ....[4]....
        /*00c4*/ 	.word	0x00008010


	//   ....[5]....
        /*00c8*/ 	.word	0x00008040


	//   ....[6]....
        /*00cc*/ 	.word	0x00008110


	//   ....[7]....
        /*00d0*/ 	.word	0x00008190


	//   ....[8]....
        /*00d4*/ 	.word	0x00008290


	//   ....[9]....
        /*00d8*/ 	.word	0x00008340


	//   ....[10]....
        /*00dc*/ 	.word	0x00008360


	//   ....[11]....
        /*00e0*/ 	.word	0x00008430


	//   ....[12]....
        /*00e4*/ 	.word	0x00008450


	//   ....[13]....
        /*00e8*/ 	.word	0x00008620


	//   ....[14]....
        /*00ec*/ 	.word	0x000087c0


	//   ....[15]....
        /*00f0*/ 	.word	0x00008840


	//   ....[16]....
        /*00f4*/ 	.word	0x000088f0


	//   ....[17]....
        /*00f8*/ 	.word	0x00008ab0


	//   ....[18]....
        /*00fc*/ 	.word	0x00008c70


	//   ....[19]....
        /*0100*/ 	.word	0x00008e10


	//   ....[20]....
        /*0104*/ 	.word	0x00008f20


	//   ....[21]....
        /*0108*/ 	.word	0x00008f50


	//   ....[22]....
        /*010c*/ 	.word	0x00008f80


	//----- nvinfo : EIATTR_MAX_THREADS
	.align		4
.L_393:
        /*0110*/ 	.byte	0x04, 0x05
        /*0112*/ 	.short	(.L_395 - .L_394)
.L_394:
        /*0114*/ 	.word	0x00000080
        /*0118*/ 	.word	0x00000001
        /*011c*/ 	.word	0x00000001


	//----- nvinfo : EIATTR_CRS_STACK_SIZE
	.align		4
.L_395:
        /*0120*/ 	.byte	0x04, 0x1e
        /*0122*/ 	.short	(.L_397 - .L_396)
.L_396:
        /*0124*/ 	.word	0x00000000


	//----- nvinfo : EIATTR_CBANK_PARAM_SIZE
	.align		4
.L_397:
        /*0128*/ 	.byte	0x03, 0x19
        /*012a*/ 	.short	0x002c


	//----- nvinfo : EIATTR_PARAM_CBANK
	.align		4
        /*012c*/ 	.byte	0x04, 0x0a
        /*012e*/ 	.short	(.L_399 - .L_398)
	.align		4
.L_398:
        /*0130*/ 	.word	index@(.nv.constant0._ZN2at6native27unrolled_elementwise_kernelIZZZNS0_16conj_kernel_cudaERNS_18TensorIteratorBaseEENKUlvE0_clEvENKUlvE9_clEvEUlN3c107complexIdEEE_St5arrayIPcLm2EELi4E23TrivialOffsetCalculatorILi1EjESE_NS0_6memory12LoadWithCastILi1EEENSF_13StoreWithCastILi1EEEEEviT_T0_T2_T3_T4_T5_)
        /*0134*/ 	.short	0x0210
        /*0136*/ 	.short	0x002c


	//----- nvinfo : EIATTR_SW_WAR
	.align		4
.L_399:
        /*0138*/ 	.byte	0x04, 0x36
        /*013a*/ 	.short	(.L_401 - .L_400)
.L_400:
        /*013c*/ 	.word	0x00000008
.L_401:


//--------------------- .nv.info._ZN2at6native18elementwise_kernelILi128ELi2EZNS0_22gpu_kernel_impl_nocastIZZZNS0_16conj_kernel_cudaERNS_18TensorIteratorBaseEENKUlvE0_clEvENKUlvE9_clEvEUlN3c107complexIdEEE_EEvS4_RKT_EUliE_EEviT1_ --------------------------
	.section	.nv.info._ZN2at6native18elementwise_kernelILi128ELi2EZNS0_22gpu_kernel_impl_nocastIZZZNS0_16conj_kernel_cudaERNS_18TensorIteratorBaseEENKUlvE0_clEvENKUlvE9_clEvEUlN3c107complexIdEEE_EEvS4_RKT_EUliE_EEviT1_,"",@"SHT_CUDA_INFO"
	.sectionflags	@""
	.align	4


	//----- nvinfo : EIATTR_CUDA_API_VERSION
	.align		4
        /*0000*/ 	.byte	0x04, 0x37
        /*0002*/ 	.short	(.L_403 - .L_402)
.L_402:
        /*0004*/ 	.word	0x00000082


	//----- nvinfo : EIATTR_KPARAM_INFO
	.align		4
.L_403:
        /*0008*/ 	.byte	0x04, 0x17
        /*000a*/ 	.short	(.L_405 - .L_404)
.L_404:
        /*000c*/ 	.word	0x00000000
        /*0010*/ 	.short	0x0001
        /*0012*/ 	.short	0x0008
        /*0014*/ 	.byte	0x00, 0xf0, 0x61, 0x08


	//----- nvinfo : EIATTR_KPARAM_INFO
	.align		4
.L_405:
        /*0018*/ 	.byte	0x04, 0x17
        /*001a*/ 	.short	(.L_407 - .L_406)
.L_406:
        /*001c*/ 	.word	0x00000000
        /*0020*/ 	.short	0x0000
        /*0022*/ 	.short	0x0000
        /*0024*/ 	.byte	0x00, 0xf0, 0x11, 0x00


	//----- nvinfo : EIATTR_SPARSE_MMA_MASK
	.align		4
.L_407:
        /*0028*/ 	.byte	0x03, 0x50
        /*002a*/ 	.short	0x0000


	//----- nvinfo : EIATTR_MAXREG_COUNT
	.align		4
        /*002c*/ 	.byte	0x03, 0x1b
        /*002e*/ 	.short	0x0080


	//----- nvinfo : EIATTR_MERCURY_ISA_VERSION
	.align		4
        /*0030*/ 	.byte	0x03, 0x5f
        /*0032*/ 	.short	0x0101


	//----- nvinfo : EIATTR_EXIT_INSTR_OFFSETS
	.align		4
        /*0034*/ 	.byte	0x04, 0x1c
        /*0036*/ 	.short	(.L_409 - .L_408)


	//   ....[0]....
.L_408:
        /*0038*/ 	.word	0x00001440


	//   ....[1]....
        /*003c*/ 	.word	0x000027d0


	//----- nvinfo : EIATTR_MAX_THREADS
	.align		4
.L_409:
        /*0040*/ 	.byte	0x04, 0x05
        /*0042*/ 	.short	(.L_411 - .L_410)
.L_410:
        /*0044*/ 	.word	0x00000080
        /*0048*/ 	.word	0x00000001
        /*004c*/ 	.word	0x00000001


	//----- nvinfo : EIATTR_CRS_STACK_SIZE
	.align		4
.L_411:
        /*0050*/ 	.byte	0x04, 0x1e
        /*0052*/ 	.short	(.L_413 - .L_412)
.L_412:
        /*0054*/ 	.word	0x00000000


	//----- nvinfo : EIATTR_CBANK_PARAM_SIZE
	.align		4
.L_413:
        /*0058*/ 	.byte	0x03, 0x19
        /*005a*/ 	.short	0x0220


	//----- nvinfo : EIATTR_PARAM_CBANK
	.align		4
        /*005c*/ 	.byte	0x04, 0x0a
        /*005e*/ 	.short	(.L_415 - .L_414)
	.align		4
.L_414:
        /*0060*/ 	.word	index@(.nv.constant0._ZN2at6native18elementwise_kernelILi128ELi2EZNS0_22gpu_kernel_impl_nocastIZZZNS0_16conj_kernel_cudaERNS_18TensorIteratorBaseEENKUlvE0_clEvENKUlvE9_clEvEUlN3c107complexIdEEE_EEvS4_RKT_EUliE_EEviT1_)
        /*0064*/ 	.short	0x0210
        /*0066*/ 	.short	0x0220


	//----- nvinfo : EIATTR_SW_WAR
	.align		4
.L_415:
        /*0068*/ 	.byte	0x04, 0x36
        /*006a*/ 	.short	(.L_417 - .L_416)
.L_416:
        /*006c*/ 	.word	0x00000008
.L_417:


//--------------------- .nv.info._ZN2at6native27unrolled_elementwise_kernelIZZZNS0_16conj_kernel_cudaERNS_18TensorIteratorBaseEENKUlvE0_clEvENKUlvE9_clEvEUlN3c107complexIdEEE_St5arrayIPcLm2EELi4E23TrivialOffsetCalculatorILi1EjESE_NS0_6memory15LoadWithoutCastENSF_16StoreWithoutCastEEEviT_T0_T2_T3_T4_T5_ --------------------------
	.section	.nv.info._ZN2at6native27unrolled_elementwise_kernelIZZZNS0_16conj_kernel_cudaERNS_18TensorIteratorBaseEENKUlvE0_clEvENKUlvE9_clEvEUlN3c107complexIdEEE_St5arrayIPcLm2EELi4E23TrivialOffsetCalculatorILi1EjESE_NS0_6memory15LoadWithoutCastENSF_16StoreWithoutCastEEEviT_T0_T2_T3_T4_T5_,"",@"SHT_CUDA_INFO"
	.sectionflags	@""
	.align	4


	//----- nvinfo : EIATTR_CUDA_API_VERSION
	.align		4
        /*0000*/ 	.byte	0x04, 0x37
        /*0002*/ 	.short	(.L_419 - .L_418)
.L_418:
        /*0004*/ 	.word	0x00000082


	//----- nvinfo : EIATTR_KPARAM_INFO
	.align		4
.L_419:
        /*0008*/ 	.byte	0x04, 0x17
        /*000a*/ 	.short	(.L_421 - .L_420)
.L_420:
        /*000c*/ 	.word	0x00000000
        /*0010*/ 	.short	0x0006
        /*0012*/ 	.short	0x001b
        /*0014*/ 	.byte	0x00, 0xf0, 0x05, 0x00


	//----- nvinfo : EIATTR_KPARAM_INFO
	.align		4
.L_421:
        /*0018*/ 	.byte	0x04, 0x17
        /*001a*/ 	.short	(.L_423 - .L_422)
.L_422:
        /*001c*/ 	.word	0x00000000
        /*0020*/ 	.short	0x0005
        /*0022*/ 	.short	0x001a
        /*0024*/ 	.byte	0x00, 0xf0, 0x05, 0x00


	//----- nvinfo : EIATTR_KPARAM_INFO
	.align		4
.L_423:
        /*0028*/ 	.byte	0x04, 0x17
        /*002a*/ 	.short	(.L_425 - .L_424)
.L_424:
        /*002c*/ 	.word	0x00000000
        /*0030*/ 	.short	0x0004
        /*0032*/ 	.short	0x0019
        /*0034*/ 	.byte	0x00, 0xf0, 0x05, 0x00


	//----- nvinfo : EIATTR_KPARAM_INFO
	.align		4
.L_425:
        /*0038*/ 	.byte	0x04, 0x17
        /*003a*/ 	.short	(.L_427 - .L_426)
.L_426:
        /*003c*/ 	.word	0x00000000
        /*0040*/ 	.short	0x0003
        /*0042*/ 	.short	0x0018
        /*0044*/ 	.byte	0x00, 0xf0, 0x05, 0x00


	//----- nvinfo : EIATTR_KPARAM_INFO
	.align		4
.L_427:
        /*0048*/ 	.byte	0x04, 0x17
        /*004a*/ 	.short	(.L_429 - .L_428)
.L_428:
        /*004c*/ 	.word	0x00000000
        /*0050*/ 	.short	0x0002
        /*0052*/ 	.short	0x0008
        /*0054*/ 	.byte	0x00, 0xf0, 0x41, 0x00


	//----- nvinfo : EIATTR_KPARAM_INFO
	.align		4
.L_429:
        /*0058*/ 	.byte	0x04, 0x17
        /*005a*/ 	.short	(.L_431 - .L_430)
.L_430:
        /*005c*/ 	.word	0x00000000
        /*0060*/ 	.short	0x0001
        /*0062*/ 	.short	0x0004
        /*0064*/ 	.byte	0x00, 0xf0, 0x05, 0x00


	//----- nvinfo : EIATTR_KPARAM_INFO
	.align		4
.L_431:
        /*0068*/ 	.byte	0x04, 0x17
        /*006a*/ 	.short	(.L_433 - .L_432)
.L_432:
        /*006c*/ 	.word	0x00000000
        /*0070*/ 	.short	0x0000
        /*0072*/ 	.short	0x0000
        /*0074*/ 	.byte	0x00, 0xf0, 0x11, 0x00


	//----- nvinfo : EIATTR_SPARSE_MMA_MASK
	.align		4
.L_433:
        /*0078*/ 	.byte	0x03, 0x50
        /*007a*/ 	.short	0x0000


	//----- nvinfo : EIATTR_MAXREG_COUNT
	.align		4
        /*007c*/ 	.byte	0x03, 0x1b
        /*007e*/ 	.short	0x00ff


	//----- nvinfo : EIATTR_MERCURY_ISA_VERSION
	.align		4
        /*0080*/ 	.byte	0x03, 0x5f
        /*0082*/ 	.short	0x0101


	//----- nvinfo : EIATTR_EXIT_INSTR_OFFSETS
	.align		4
        /*0084*/ 	.byte	0x04, 0x1c
        /*0086*/ 	.short	(.L_435 - .L_434)


	//   ....[0]....
.L_434:
        /*0088*/ 	.word	0x00000540


	//   ....[1]....
        /*008c*/ 	.word	0x00000600


	//----- nvinfo : EIATTR_MAX_THREADS
	.align		4
.L_435:
        /*0090*/ 	.byte	0x04, 0x05
        /*0092*/ 	.short	(.L_437 - .L_436)
.L_436:
        /*0094*/ 	.word	0x00000080
        /*0098*/ 	.word	0x00000001
        /*009c*/ 	.word	0x00000001


	//----- nvinfo : EIATTR_CRS_STACK_SIZE
	.align		4
.L_437:
        /*00a0*/ 	.byte	0x04, 0x1e
        /*00a2*/ 	.short	(.L_439 - .L_438)
.L_438:
        /*00a4*/ 	.word	0x00000000


	//----- nvinfo : EIATTR_CBANK_PARAM_SIZE
	.align		4
.L_439:
        /*00a8*/ 	.byte	0x03, 0x19
        /*00aa*/ 	.short	0x001c


	//----- nvinfo : EIATTR_PARAM_CBANK
	.align		4
        /*00ac*/ 	.byte	0x04, 0x0a
        /*00ae*/ 	.short	(.L_441 - .L_440)
	.align		4
.L_440:
        /*00b0*/ 	.word	index@(.nv.constant0._ZN2at6native27unrolled_elementwise_kernelIZZZNS0_16conj_kernel_cudaERNS_18TensorIteratorBaseEENKUlvE0_clEvENKUlvE9_clEvEUlN3c107complexIdEEE_St5arrayIPcLm2EELi4E23TrivialOffsetCalculatorILi1EjESE_NS0_6memory15LoadWithoutCastENSF_16StoreWithoutCastEEEviT_T0_T2_T3_T4_T5_)
        /*00b4*/ 	.short	0x0210
        /*00b6*/ 	.short	0x001c


	//----- nvinfo : EIATTR_SW_WAR
	.align		4
.L_441:
        /*00b8*/ 	.byte	0x04, 0x36
        /*00ba*/ 	.short	(.L_443 - .L_442)
.L_442:
        /*00bc*/ 	.word	0x00000008
.L_443:


//--------------------- .nv.info._ZN2at6native29vectorized_elementwise_kernelILi2EZZZNS0_16conj_kernel_cudaERNS_18TensorIteratorBaseEENKUlvE0_clEvENKUlvE9_clEvEUlN3c107complexIdEEE_St5arrayIPcLm2EEEEviT0_T1_ --------------------------
	.section	.nv.info._ZN2at6native29vectorized_elementwise_kernelILi2EZZZNS0_16conj_kernel_cudaERNS_18TensorIteratorBaseEENKUlvE0_clEvENKUlvE9_clEvEUlN3c107complexIdEEE_St5arrayIPcLm2EEEEviT0_T1_,"",@"SHT_CUDA_INFO"
	.sectionflags	@""
	.align	4


	//----- nvinfo : EIATTR_CUDA_API_VERSION
	.align		4
        /*0000*/ 	.byte	0x04, 0x37
        /*0002*/ 	.short	(.L_445 - .L_444)
.L_444:
        /*0004*/ 	.word	0x00000082


	//----- nvinfo : EIATTR_KPARAM_INFO
	.align		4
.L_445:
        /*0008*/ 	.byte	0x04, 0x17
        /*000a*/ 	.short	(.L_447 - .L_446)
.L_446:
        /*000c*/ 	.word	0x00000000
        /*0010*/ 	.short	0x0002
        /*0012*/ 	.short	0x0008
        /*0014*/ 	.byte	0x00, 0xf0, 0x41, 0x00


	//----- nvinfo : EIATTR_KPARAM_INFO
	.align		4
.L_447:
        /*0018*/ 	.byte	0x04, 0x17
        /*001a*/ 	.short	(.L_449 - .L_448)
.L_448:
        /*001c*/ 	.word	0x00000000
        /*0020*/ 	.short	0x0001
        /*0022*/ 	.short	0x0004
        /*0024*/ 	.byte	0x00, 0xf0, 0x05, 0x00


	//----- nvinfo : EIATTR_KPARAM_INFO
	.align		4
.L_449:
        /*0028*/ 	.byte	0x04, 0x17
        /*002a*/ 	.short	(.L_451 - .L_450)
.L_450:
        /*002c*/ 	.word	0x00000000
        /*0030*/ 	.short	0x0000
        /*0032*/ 	.short	0x0000
        /*0034*/ 	.byte	0x00, 0xf0, 0x11, 0x00


	//----- nvinfo : EIATTR_SPARSE_MMA_MASK
	.align		4
.L_451:
        /*0038*/ 	.byte	0x03, 0x50
        /*003a*/ 	.short	0x0000


	//----- nvinfo : EIATTR_MAXREG_COUNT
	.align		4
        /*003c*/ 	.byte	0x03, 0x1b
        /*003e*/ 	.short	0x00ff


	//----- nvinfo : EIATTR_MERCURY_ISA_VERSION
	.align		4
        /*0040*/ 	.byte	0x03, 0x5f
        /*0042*/ 	.short	0x0101


	//----- nvinfo : EIATTR_EXIT_INSTR_OFFSETS
	.align		4
        /*0044*/ 	.byte	0x04, 0x1c
        /*0046*/ 	.short	(.L_453 - .L_452)


	//   ....[0]....
.L_452:
        /*0048*/ 	.word	0x000002b0


	//   ....[1]....
        /*004c*/ 	.word	0x00000e20


	//   ....[2]....
        /*0050*/ 	.word	0x00000e70


	//----- nvinfo : EIATTR_MAX_THREADS
	.align		4
.L_453:
        /*0054*/ 	.byte	0x04, 0x05
        /*0056*/ 	.short	(.L_455 - .L_454)
.L_454:
        /*0058*/ 	.word	0x00000080
        /*005c*/ 	.word	0x00000001
        /*0060*/ 	.word	0x00000001


	//----- nvinfo : EIATTR_CRS_STACK_SIZE
	.align		4
.L_455:
        /*0064*/ 	.byte	0x04, 0x1e
        /*0066*/ 	.short	(.L_457 - .L_456)
.L_456:
        /*0068*/ 	.word	0x00000000


	//----- nvinfo : EIATTR_CBANK_PARAM_SIZE
	.align		4
.L_457:
        /*006c*/ 	.byte	0x03, 0x19
        /*006e*/ 	.short	0x0018


	//----- nvinfo : EIATTR_PARAM_CBANK
	.align		4
        /*0070*/ 	.byte	0x04, 0x0a
        /*0072*/ 	.short	(.L_459 - .L_458)
	.align		4
.L_458:
        /*0074*/ 	.word	index@(.nv.constant0._ZN2at6native29vectorized_elementwise_kernelILi2EZZZNS0_16conj_kernel_cudaERNS_18TensorIteratorBaseEENKUlvE0_clEvENKUlvE9_clEvEUlN3c107complexIdEEE_St5arrayIPcLm2EEEEviT0_T1_)
        /*0078*/ 	.short	0x0210
        /*007a*/ 	.short	0x0018


	//----- nvinfo : EIATTR_SW_WAR
	.align		4
.L_459:
        /*007c*/ 	.byte	0x04, 0x36
        /*007e*/ 	.short	(.L_461 - .L_460)
.L_460:
        /*0080*/ 	.word	0x00000008
.L_461:


//--------------------- .nv.info._ZN2at6native29vectorized_elementwise_kernelILi4EZZZNS0_16conj_kernel_cudaERNS_18TensorIteratorBaseEENKUlvE0_clEvENKUlvE9_clEvEUlN3c107complexIdEEE_St5arrayIPcLm2EEEEviT0_T1_ --------------------------
	.section	.nv.info._ZN2at6native29vectorized_elementwise_kernelILi4EZZZNS0_16conj_kernel_cudaERNS_18TensorIteratorBaseEENKUlvE0_clEvENKUlvE9_clEvEUlN3c107complexIdEEE_St5arrayIPcLm2EEEEviT0_T1_,"",@"SHT_CUDA_INFO"
	.sectionflags	@""
	.align	4


	//----- nvinfo : EIATTR_CUDA_API_VERSION
	.align		4
        /*0000*/ 	.byte	0x04, 0x37
        /*0002*/ 	.short	(.L_463 - .L_462)
.L_462:
        /*0004*/ 	.word	0x00000082


	//----- nvinfo : EIATTR_KPARAM_INFO
	.align		4
.L_463:
        /*0008*/ 	.byte	0x04, 0x17
        /*000a*/ 	.short	(.L_465 - .L_464)
.L_464:
        /*000c*/ 	.word	0x00000000
        /*0010*/ 	.short	0x0002
        /*0012*/ 	.short	0x0008
        /*0014*/ 	.byte	0x00, 0xf0, 0x41, 0x00


	//----- nvinfo : EIATTR_KPARAM_INFO
	.align		4
.L_465:
        /*0018*/ 	.byte	0x04, 0x17
        /*001a*/ 	.short	(.L_467 - .L_466)
.L_466:
        /*001c*/ 	.word	0x00000000
        /*0020*/ 	.short	0x0001
        /*0022*/ 	.short	0x0004
        /*0024*/ 	.byte	0x00, 0xf0, 0x05, 0x00


	//----- nvinfo : EIATTR_KPARAM_INFO
	.align		4
.L_467:
        /*0028*/ 	.byte	0x04, 0x17
        /*002a*/ 	.short	(.L_469 - .L_468)
.L_468:
        /*002c*/ 	.word	0x00000000
        /*0030*/ 	.short	0x0000
        /*0032*/ 	.short	0x0000
        /*0034*/ 	.byte	0x00, 0xf0, 0x11, 0x00


	//----- nvinfo : EIATTR_SPARSE_MMA_MASK
	.align		4
.L_469:
        /*0038*/ 	.byte	0x03, 0x50
        /*003a*/ 	.short	0x0000


	//----- nvinfo : EIATTR_MAXREG_COUNT
	.align		4
        /*003c*/ 	.byte	0x03, 0x1b
        /*003e*/ 	.short	0x00ff


	//----- nvinfo : EIATTR_MERCURY_ISA_VERSION
	.align		4
        /*0040*/ 	.byte	0x03, 0x5f
        /*0042*/ 	.short	0x0101


	//----- nvinfo : EIATTR_EXIT_INSTR_OFFSETS
	.align		4
        /*0044*/ 	.byte	0x04, 0x1c
        /*0046*/ 	.short	(.L_471 - .L_470)


	//   ....[0]....
.L_470:
        /*0048*/ 	.word	0x000002b0


	//   ....[1]....
        /*004c*/ 	.word	0x00000e20


	//   ....[2]....
        /*0050*/ 	.word	0x00000e70


	//----- nvinfo : EIATTR_MAX_THREADS
	.align		4
.L_471:
        /*0054*/ 	.byte	0x04, 0x05
        /*0056*/ 	.short	(.L_473 - .L_472)
.L_472:
        /*0058*/ 	.word	0x00000080
        /*005c*/ 	.word	0x00000001
        /*0060*/ 	.word	0x00000001


	//----- nvinfo : EIATTR_CRS_STACK_SIZE
	.align		4
.L_473:
        /*0064*/ 	.byte	0x04, 0x1e
        /*0066*/ 	.short	(.L_475 - .L_474)
.L_474:
        /*0068*/ 	.word	0x00000000


	//----- nvinfo : EIATTR_CBANK_PARAM_SIZE
	.align		4
.L_475:
        /*006c*/ 	.byte	0x03, 0x19
        /*006e*/ 	.short	0x0018


	//----- nvinfo : EIATTR_PARAM_CBANK
	.align		4
        /*0070*/ 	.byte	0x04, 0x0a
        /*0072*/ 	.short	(.L_477 - .L_476)
	.align		4
.L_476:
        /*0074*/ 	.word	index@(.nv.constant0._ZN2at6native29vectorized_elementwise_kernelILi4EZZZNS0_16conj_kernel_cudaERNS_18TensorIteratorBaseEENKUlvE0_clEvENKUlvE9_clEvEUlN3c107complexIdEEE_St5arrayIPcLm2EEEEviT0_T1_)
        /*0078*/ 	.short	0x0210
        /*007a*/ 	.short	0x0018


	//----- nvinfo : EIATTR_SW_WAR
	.align		4
.L_477:
        /*007c*/ 	.byte	0x04, 0x36
        /*007e*/ 	.short	(.L_479 - .L_478)
.L_478:
        /*0080*/ 	.word	0x00000008
.L_479:


//--------------------- .nv.info._ZN2at6native29vectorized_elementwise_kernelILi8EZZZNS0_16conj_kernel_cudaERNS_18TensorIteratorBaseEENKUlvE0_clEvENKUlvE9_clEvEUlN3c107complexIdEEE_St5arrayIPcLm2EEEEviT0_T1_ --------------------------
	.section	.nv.info._ZN2at6native29vectorized_elementwise_kernelILi8EZZZNS0_16conj_kernel_cudaERNS_18TensorIteratorBaseEENKUlvE0_clEvENKUlvE9_clEvEUlN3c107complexIdEEE_St5arrayIPcLm2EEEEviT0_T1_,"",@"SHT_CUDA_INFO"
	.sectionflags	@""
	.align	4


	//----- nvinfo : EIATTR_CUDA_API_VERSION
	.align		4
        /*0000*/ 	.byte	0x04, 0x37
        /*0002*/ 	.short	(.L_481 - .L_480)
.L_480:
        /*0004*/ 	.word	0x00000082


	//----- nvinfo : EIATTR_KPARAM_INFO
	.align		4
.L_481:
        /*0008*/ 	.byte	0x04, 0x17
        /*000a*/ 	.short	(.L_483 - .L_482)
.L_482:
        /*000c*/ 	.word	0x00000000
        /*0010*/ 	.short	0x0002
        /*0012*/ 	.short	0x0008
        /*0014*/ 	.byte	0x00, 0xf0, 0x41, 0x00


	//----- nvinfo : EIATTR_KPARAM_INFO
	.align		4
.L_483:
        /*0018*/ 	.byte	0x04, 0x17
        /*001a*/ 	.short	(.L_485 - .L_484)
.L_484:
        /*001c*/ 	.word	0x00000000
        /*0020*/ 	.short	0x0001
        /*0022*/ 	.short	0x0004
        /*0024*/ 	.byte	0x00, 0xf0, 0x05, 0x00


	//----- nvinfo : EIATTR_KPARAM_INFO
	.align		4
.L_485:
        /*0028*/ 	.byte	0x04, 0x17
        /*002a*/ 	.short	(.L_487 - .L_486)
.L_486:
        /*002c*/ 	.word	0x00000000
        /*0030*/ 	.short	0x0000
        /*0032*/ 	.short	0x0000
        /*0034*/ 	.byte	0x00, 0xf0, 0x11, 0x00


	//----- nvinfo : EIATTR_SPARSE_MMA_MASK
	.align		4
.L_487:
        /*0038*/ 	.byte	0x03, 0x50
        /*003a*/ 	.short	0x0000


	//----- nvinfo : EIATTR_MAXREG_COUNT
	.align		4
        /*003c*/ 	.byte	0x03, 0x1b
        /*003e*/ 	.short	0x00ff


	//----- nvinfo : EIATTR_MERCURY_ISA_VERSION
	.align		4
        /*0040*/ 	.byte	0x03, 0x5f
        /*0042*/ 	.short	0x0101


	//----- nvinfo : EIATTR_EXIT_INSTR_OFFSETS
	.align		4
        /*0044*/ 	.byte	0x04, 0x1c
        /*0046*/ 	.short	(.L_489 - .L_488)


	//   ....[0]....
.L_488:
        /*0048*/ 	.word	0x000002b0


	//   ....[1]....
        /*004c*/ 	.word	0x00000e20


	//   ....[2]....
        /*0050*/ 	.word	0x00000e70


	//----- nvinfo : EIATTR_MAX_THREADS
	.align		4
.L_489:
        /*0054*/ 	.byte	0x04, 0x05
        /*0056*/ 	.short	(.L_491 - .L_490)
.L_490:
        /*0058*/ 	.word	0x00000080
        /*005c*/ 	.word	0x00000001
        /*0060*/ 	.word	0x00000001


	//----- nvinfo : EIATTR_CRS_STACK_SIZE
	.align		4
.L_491:
        /*0064*/ 	.byte	0x04, 0x1e
        /*0066*/ 	.short	(.L_493 - .L_492)
.L_492:
        /*0068*/ 	.word	0x00000000


	//----- nvinfo : EIATTR_CBANK_PARAM_SIZE
	.align		4
.L_493:
        /*006c*/ 	.byte	0x03, 0x19
        /*006e*/ 	.short	0x0018


	//----- nvinfo : EIATTR_PARAM_CBANK
	.align		4
        /*0070*/ 	.byte	0x04, 0x0a
        /*0072*/ 	.short	(.L_495 - .L_494)
	.align		4
.L_494:
        /*0074*/ 	.word	index@(.nv.constant0._ZN2at6native29vectorized_elementwise_kernelILi8EZZZNS0_16conj_kernel_cudaERNS_18TensorIteratorBaseEENKUlvE0_clEvENKUlvE9_clEvEUlN3c107complexIdEEE_St5arrayIPcLm2EEEEviT0_T1_)
        /*0078*/ 	.short	0x0210
        /*007a*/ 	.short	0x0018


	//----- nvinfo : EIATTR_SW_WAR
	.align		4
.L_495:
        /*007c*/ 	.byte	0x04, 0x36
        /*007e*/ 	.short	(.L_497 - .L_496)
.L_496:
        /*0080*/ 	.word	0x00000008
.L_497:


//--------------------- .nv.info._ZN2at6native18elementwise_kernelILi128ELi4EZNS0_15gpu_kernel_implIZZZNS0_17angle_kernel_cudaERNS_18TensorIteratorBaseEENKUlvE0_clEvENKUlvE0_clEvEUlfE_EEvS4_RKT_EUliE_EEviT1_ --------------------------
	.section	.nv.info._ZN2at6native18elementwise_kernelILi128ELi4EZNS0_15gpu_kernel_implIZZZNS0_17angle_kernel_cudaERNS_18TensorIteratorBaseEENKUlvE0_clEvENKUlvE0_clEvEUlfE_EEvS4_RKT_EUliE_EEviT1_,"",@"SHT_CUDA_INFO"
	.sectionflags	@""
	.align	4


	//----- nvinfo : EIATTR_CUDA_API_VERSION
	.align		4
        /*0000*/ 	.byte	0x04, 0x37
        /*0002*/ 	.short	(.L_499 - .L_498)
.L_498:
        /*0004*/ 	.word	0x00000082


	//----- nvinfo : EIATTR_KPARAM_INFO
	.align		4
.L_499:
        /*0008*/ 	.byte	0x04, 0x17
        /*000a*/ 	.short	(.L_501 - .L_500)
.L_500:
        /*000c*/ 	.word	0x00000000
        /*0010*/ 	.short	0x0001
        /*0012*/ 	.short	0x0008
        /*0014*/ 	.byte	0x00, 0xf0, 0x61, 0x08


	//----- nvinfo : EIATTR_KPARAM_INFO
	.align		4
.L_501:
        /*0018*/ 	.byte	0x04, 0x17
        /*001a*/ 	.short	(.L_503 - .L_502)
.L_502:
        /*001c*/ 	.word	0x00000000
        /*0020*/ 	.short	0x0000
        /*0022*/ 	.short	0x0000
        /*0024*/ 	.byte	0x00, 0xf0, 0x11, 0x00


	//----- nvinfo : EIATTR_SPARSE_MMA_MASK
	.align		4
.L_503:
        /*0028*/ 	.byte	0x03, 0x50
        /*002a*/ 	.short	0x0000


	//----- nvinfo : EIATTR_MAXREG_COUNT
	.align		4
        /*002c*/ 	.byte	0x03, 0x1b
        /*002e*/ 	.short	0x0080


	//----- nvinfo : EIATTR_EXTERNS
	.align		4
        /*0030*/ 	.byte	0x04, 0x0f
        /*0032*/ 	.short	(.L_505 - .L_504)


	//   ....[0]....
	.align		4
.L_504:
        /*0034*/ 	.word	index@(__assertfail)


	//----- nvinfo : EIATTR_MERCURY_ISA_VERSION
	.align		4
.L_505:
        /*0038*/ 	.byte	0x03, 0x5f
        /*003a*/ 	.short	0x0101


	//----- nvinfo : EIATTR_SYSCALL_OFFSETS
	.align		4
        /*003c*/ 	.byte	0x04, 0x46
        /*003e*/ 	.short	(.L_507 - .L_506)


	//   ....[0]....
.L_506:
        /*0040*/ 	.word	0x00002150


	//   ....[1]....
        /*0044*/ 	.word	0x00002fe0


	//   ....[2]....
        /*0048*/ 	.word	0x00005170


	//   ....[3]....
        /*004c*/ 	.word	0x00006000


	//   ....[4]....
        /*0050*/ 	.word	0x00008180


	//   ....[5]....
        /*0054*/ 	.word	0x00009010


	//   ....[6]....
        /*0058*/ 	.word	0x0000b180


	//   ....[7]....
        /*005c*/ 	.word	0x0000c010


	//----- nvinfo : EIATTR_EXIT_INSTR_OFFSETS
	.align		4
.L_507:
        /*0060*/ 	.byte	0x04, 0x1c
        /*0062*/ 	.short	(.L_509 - .L_508)


	//   ....[0]....
.L_508:
        /*0064*/ 	.word	0x000090c0


	//   ....[1]....
        /*0068*/ 	.word	0x0000b330


	//   ....[2]....
        /*006c*/ 	.word	0x0000b370


	//   ....[3]....
        /*0070*/ 	.word	0x0000b400


	//   ....[4]....
        /*0074*/ 	.word	0x0000b430


	//   ....[5]....
        /*0078*/ 	.word	0x0000b460


	//   ....[6]....
        /*007c*/ 	.word	0x0000b4e0


	//   ....[7]....
        /*0080*/ 	.word	0x0000b510


	//   ....[8]....
        /*0084*/ 	.word	0x0000b5a0


	//   ....[9]....
        /*0088*/ 	.word	0x0000b5e0


	//   ....[10]....
        /*008c*/ 	.word	0x0000b620


	//   ....[11]....
        /*0090*/ 	.word	0x0000b6e0


	//   ....[12]....
        /*0094*/ 	.word	0x0000b730


	//   ....[13]....
        /*0098*/ 	.word	0x0000b8b0


	//   ....[14]....
        /*009c*/ 	.word	0x0000ba00


	//   ....[15]....
        /*00a0*/ 	.word	0x0000ba30


	//   ....[16]....
        /*00a4*/ 	.word	0x0000bae0


	//   ....[17]....
        /*00a8*/ 	.word	0x0000bc50


	//   ....[18]....
        /*00ac*/ 	.word	0x0000bdc0


	//   ....[19]....
        /*00b0*/ 	.word	0x0000bf10


	//   ....[20]....
        /*00b4*/ 	.word	0x0000c020


	//   ....[21]....
        /*00b8*/ 	.word	0x0000c050


	//   ....[22]....
        /*00bc*/ 	.word	0x0000c080


	//----- nvinfo : EIATTR_MAX_THREADS
	.align		4
.L_509:
        /*00c0*/ 	.byte	0x04, 0x05
        /*00c2*/ 	.short	(.L_511 - .L_510)
.L_510:
        /*00c4*/ 	.word	0x00000080
        /*00c8*/ 	.word	0x00000001
        /*00cc*/ 	.word	0x00000001


	//----- nvinfo : EIATTR_CRS_STACK_SIZE
	.align		4
.L_511:
        /*00d0*/ 	.byte	0x04, 0x1e
        /*00d2*/ 	.short	(.L_513 - .L_512)
.L_512:
        /*00d4*/ 	.word	0x00000000


	//----- nvinfo : EIATTR_CBANK_PARAM_SIZE
	.align		4
.L_513:
        /*00d8*/ 	.byte	0x03, 0x19
        /*00da*/ 	.short	0x0220


	//----- nvinfo : EIATTR_PARAM_CBANK
	.align		4
        /*00dc*/ 	.byte	0x04, 0x0a
        /*00de*/ 	.short	(.L_515 - .L_514)
	.align		4
.L_514:
        /*00e0*/ 	.word	index@(.nv.constant0._ZN2at6native18elementwise_kernelILi128ELi4EZNS0_15gpu_kernel_implIZZZNS0_17angle_kernel_cudaERNS_18TensorIteratorBaseEENKUlvE0_clEvENKUlvE0_clEvEUlfE_EEvS4_RKT_EUliE_EEviT1_)
        /*00e4*/ 	.short	0x0210
        /*00e6*/ 	.short	0x0220


	//----- nvinfo : EIATTR_SW_WAR
	.align		4
.L_515:
        /*00e8*/ 	.byte	0x04, 0x36
        /*00ea*/ 	.short	(.L_517 - .L_516)
.L_516:
        /*00ec*/ 	.word	0x00000008
.L_517:


//--------------------- .nv.info._ZN2at6native27unrolled_elementwise_kernelIZZZNS0_17angle_kernel_cudaERNS_18TensorIteratorBaseEENKUlvE0_clEvENKUlvE0_clEvEUlfE_St5arrayIPcLm2EELi4E23TrivialOffsetCalculatorILi1EjESB_NS0_6memory12LoadWithCastILi1EEENSC_13StoreWithCastILi1EEEEEviT_T0_T2_T3_T4_T5_ --------------------------
	.section	.nv.info._ZN2at6native27unrolled_elementwise_kernelIZZZNS0_17angle_kernel_cudaERNS_18TensorIteratorBaseEENKUlvE0_clEvENKUlvE0_clEvEUlfE_St5arrayIPcLm2EELi4E23TrivialOffsetCalculatorILi1EjESB_NS0_6memory12LoadWithCastILi1EEENSC_13StoreWithCastILi1EEEEEviT_T0_T2_T3_T4_T5_,"",@"SHT_CUDA_INFO"
	.sectionflags	@""
	.align	4


	//----- nvinfo : EIATTR_CUDA_API_VERSION
	.align		4
        /*0000*/ 	.byte	0x04, 0x37
        /*0002*/ 	.short	(.L_519 - .L_518)
.L_518:
        /*0004*/ 	.word	0x00000082


	//----- nvinfo : EIATTR_KPARAM_INFO
	.align		4
.L_519:
        /*0008*/ 	.byte	0x04, 0x17
        /*000a*/ 	.short	(.L_521 - .L_520)
.L_520:
        /*000c*/ 	.word	0x00000000
        /*0010*/ 	.short	0x0006
        /*0012*/ 	.short	0x0024
        /*0014*/ 	.byte	0x00, 0xf0, 0x21, 0x00


	//----- nvinfo : EIATTR_KPARAM_INFO
	.align		4
.L_521:
        /*0018*/ 	.byte	0x04, 0x17
        /*001a*/ 	.short	(.L_523 - .L_522)
.L_522:
        /*001c*/ 	.word	0x00000000
        /*0020*/ 	.short	0x0005
        /*0022*/ 	.short	0x001c
        /*0024*/ 	.byte	0x00, 0xf0, 0x21, 0x00


	//----- nvinfo : EIATTR_KPARAM_INFO
	.align		4
.L_523:
        /*0028*/ 	.byte	0x04, 0x17
        /*002a*/ 	.short	(.L_525 - .L_524)
.L_524:
        /*002c*/ 	.word	0x00000000
        /*0030*/ 	.short	0x0004
        /*0032*/ 	.short	0x0019
        /*0034*/ 	.byte	0x00, 0xf0, 0x05, 0x00


	//----- nvinfo : EIATTR_KPARAM_INFO
	.align		4
.L_525:
        /*0038*/ 	.byte	0x04, 0x17
        /*003a*/ 	.short	(.L_527 - .L_526)
.L_526:
        /*003c*/ 	.word	0x00000000
        /*0040*/ 	.short	0x0003
        /*0042*/ 	.short	0x0018
        /*0044*/ 	.byte	0x00, 0xf0, 0x05, 0x00


	//----- nvinfo : EIATTR_KPARAM_INFO
	.align		4
.L_527:
        /*0048*/ 	.byte	0x04, 0x17
        /*004a*/ 	.short	(.L_529 - .L_528)
.L_528:
        /*004c*/ 	.word	0x00000000
        /*0050*/ 	.short	0x0002
        /*0052*/ 	.short	0x0008
        /*0054*/ 	.byte	0x00, 0xf0, 0x41, 0x00


	//----- nvinfo : EIATTR_KPARAM_INFO
	.align		4
.L_529:
        /*0058*/ 	.byte	0x04, 0x17
        /*005a*/ 	.short	(.L_531 - .L_530)
.L_530:
        /*005c*/ 	.word	0x00000000
        /*0060*/ 	.short	0x0001
        /*0062*/ 	.short	0x0004
        /*0064*/ 	.byte	0x00, 0xf0, 0x05, 0x00


	//----- nvinfo : EIATTR_KPARAM_INFO
	.align		4
.L_531:
        /*0068*/ 	.byte	0x04, 0x17
        /*006a*/ 	.short	(.L_533 - .L_532)
.L_532:
        /*006c*/ 	.word	0x00000000
        /*0070*/ 	.short	0x0000
        /*0072*/ 	.short	0x0000
        /*0074*/ 	.byte	0x00, 0xf0, 0x11, 0x00


	//----- nvinfo : EIATTR_SPARSE_MMA_MASK
	.align		4
.L_533:
        /*0078*/ 	.byte	0x03, 0x50
        /*007a*/ 	.short	0x0000


	//----- nvinfo : EIATTR_MAXREG_COUNT
	.align		4
        /*007c*/ 	.byte	0x03, 0x1b
        /*007e*/ 	.short	0x00ff


	//----- nvinfo : EIATTR_EXTERNS
	.align		4
        /*0080*/ 	.byte	0x04, 0x0f
        /*0082*/ 	.short	(.L_535 - .L_534)


	//   ....[0]....
	.align		4
.L_534:
        /*0084*/ 	.word	index@(__assertfail)


	//----- nvinfo : EIATTR_MERCURY_ISA_VERSION
	.align		4
.L_535:
        /*0088*/ 	.byte	0x03, 0x5f
        /*008a*/ 	.short	0x0101


	//----- nvinfo : EIATTR_SYSCALL_OFFSETS
	.align		4
        /*008c*/ 	.byte	0x04, 0x46
        /*008e*/ 	.short	(.L_537 - .L_536)


	//   ....[0]....
.L_536:
        /*0090*/ 	.word	0x00000e80


	//   ....[1]....
        /*0094*/ 	.word	0x00001d30


	//   ....[2]....
        /*0098*/ 	.word	0x00002bf0


	//   ....[3]....
        /*009c*/ 	.word	0x00003a50


	//   ....[4]....
        /*00a0*/ 	.word	0x00004c00


	//   ....[5]....
        /*00a4*/ 	.word	0x00005b00


	//   ....[6]....
        /*00a8*/ 	.word	0x000069c0


	//   ....[7]....
        /*00ac*/ 	.word	0x00007880


	//----- nvinfo : EIATTR_EXIT_INSTR_OFFSETS
	.align		4
.L_537:
        /*00b0*/ 	.byte	0x04, 0x1c
        /*00b2*/ 	.short	(.L_539 - .L_538)


	//   ....[0]....
.L_538:
        /*00b4*/ 	.word	0x00006a60


	//   ....[1]....
        /*00b8*/ 	.word	0x00006ba0


	//   ....[2]....
        /*00bc*/ 	.word	0x00006be0


	//   ....[3]....
        /*00c0*/ 	.word	0x00006c70


	//   ....[4]....
        /*00c4*/ 	.word	0x00006ca0


	//   ....[5]....
        /*00c8*/ 	.word	0x00006cd0


	//   ....[6]....
        /*00cc*/ 	.word	0x00006d50


	//   ....[7]....
        /*00d0*/ 	.word	0x00006d80


	//   ....[8]....
        /*00d4*/ 	.word	0x00006e10


	//   ....[9]....
        /*00d8*/ 	.word	0x00006e50


	//   ....[10]....
        /*00dc*/ 	.word	0x00006e90


	//   ....[11]....
        /*00e0*/ 	.word	0x00006f50


	//   ....[12]....
        /*00e4*/ 	.word	0x00006fa0


	//   ....[13]....
        /*00e8*/ 	.word	0x00007120


	//   ....[14]....
        /*00ec*/ 	.word	0x00007270


	//   ....[15]....
        /*00f0*/ 	.word	0x000072a0


	//   ....[16]....
        /*00f4*/ 	.word	0x00007350


	//   ....[17]....
        /*00f8*/ 	.word	0x000074c0


	//   ....[18]....
        /*00fc*/ 	.word	0x00007630


	//   ....[19]....
        /*0100*/ 	.word	0x00007780


	//   ....[20]....
        /*0104*/ 	.word	0x00007890


	//   ....[21]....
        /*0108*/ 	.word	0x000078c0


	//   ....[22]....
        /*010c*/ 	.word	0x000078f0


	//----- nvinfo : EIATTR_MAX_THREADS
	.align		4
.L_539:
        /*0110*/ 	.byte	0x04, 0x05
        /*0112*/ 	.short	(.L_541 - .L_540)
.L_540:
        /*0114*/ 	.word	0x00000080
        /*0118*/ 	.word	0x00000001
        /*011c*/ 	.word	0x00000001


	//----- nvinfo : EIATTR_CRS_STACK_SIZE
	.align		4
.L_541:
        /*0120*/ 	.byte	0x04, 0x1e
        /*0122*/ 	.short	(.L_543 - .L_542)
.L_542:
        /*0124*/ 	.word	0x00000000


	//----- nvinfo : EIATTR_CBANK_PARAM_SIZE
	.align		4
.L_543:
        /*0128*/ 	.byte	0x03, 0x19
        /*012a*/ 	.short	0x002c


	//----- nvinfo : EIATTR_PARAM_CBANK
	.align		4
        /*012c*/ 	.byte	0x04, 0x0a
        /*012e*/ 	.short	(.L_545 - .L_544)
	.align		4
.L_544:
        /*0130*/ 	.word	index@(.nv.constant0._ZN2at6native27unrolled_elementwise_kernelIZZZNS0_17angle_kernel_cudaERNS_18TensorIteratorBaseEENKUlvE0_clEvENKUlvE0_clEvEUlfE_St5arrayIPcLm2EELi4E23TrivialOffsetCalculatorILi1EjESB_NS0_6memory12LoadWithCastILi1EEENSC_13StoreWithCastILi1EEEEEviT_T0_T2_T3_T4_T5_)
        /*0134*/ 	.short	0x0210
        /*0136*/ 	.short	0x002c


	//----- nvinfo : EIATTR_SW_WAR
	.align		4
.L_545:
        /*0138*/ 	.byte	0x04, 0x36
        /*013a*/ 	.short	(.L_547 - .L_546)
.L_546:
        /*013c*/ 	.word	0x00000008
.L_547:


//--------------------- .nv.info._ZN2at6native18elementwise_kernelILi128ELi2EZNS0_22gpu_kernel_impl_nocastIZZZNS0_17angle_kernel_cudaERNS_18TensorIteratorBaseEENKUlvE0_clEvENKUlvE0_clEvEUlfE_EEvS4_RKT_EUliE_EEviT1_ --------------------------
	.section	.nv.info._ZN2at6native18elementwise_kernelILi128ELi2EZNS0_22gpu_kernel_impl_nocastIZZZNS0_17angle_kernel_cudaERNS_18TensorIteratorBaseEENKUlvE0_clEvENKUlvE0_clEvEUlfE_EEvS4_RKT_EUliE_EEviT1_,"",@"SHT_CUDA_INFO"
	.sectionflags	@""
	.align	4


	//----- nvinfo : EIATTR_CUDA_API_VERSION
	.align		4
        /*0000*/ 	.byte	0x04, 0x37
        /*0002*/ 	.short	(.L_549 - .L_548)
.L_548:
        /*0004*/ 	.word	0x00000082


	//----- nvinfo : EIATTR_KPARAM_INFO
	.align		4
.L_549:
        /*0008*/ 	.byte	0x04, 0x17
        /*000a*/ 	.short	(.L_551 - .L_550)
.L_550:
        /*000c*/ 	.word	0x00000000
        /*0010*/ 	.short	0x0001
        /*0012*/ 	.short	0x0008
        /*0014*/ 	.byte	0x00, 0xf0, 0x61, 0x08


	//----- nvinfo : EIATTR_KPARAM_INFO
	.align		4
.L_551:
        /*0018*/ 	.byte	0x04, 0x17
        /*001a*/ 	.short	(.L_553 - .L_552)
.L_552:
        /*001c*/ 	.word	0x00000000
        /*0020*/ 	.short	0x0000
        /*0022*/ 	.short	0x0000
        /*0024*/ 	.byte	0x00, 0xf0, 0x11, 0x00


	//----- nvinfo : EIATTR_SPARSE_MMA_MASK
	.align		4
.L_553:
        /*0028*/ 	.byte	0x03, 0x50
        /*002a*/ 	.short	0x0000


	//----- nvinfo : EIATTR_MAXREG_COUNT
	.align		4
        /*002c*/ 	.byte	0x03, 0x1b
        /*002e*/ 	.short	0x0080


	//----- nvinfo : EIATTR_MERCURY_ISA_VERSION
	.align		4
        /*0030*/ 	.byte	0x03, 0x5f
        /*0032*/ 	.short	0x0101


	//----- nvinfo : EIATTR_EXIT_INSTR_OFFSETS
	.align		4
        /*0034*/ 	.byte	0x04, 0x1c
        /*0036*/ 	.short	(.L_555 - .L_554)


	//   ....[0]....
.L_554:
        /*0038*/ 	.word	0x00001460


	//   ....[1]....
        /*003c*/ 	.word	0x00002810


	//----- nvinfo : EIATTR_MAX_THREADS
	.align		4
.L_555:
        /*0040*/ 	.byte	0x04, 0x05
        /*0042*/ 	.short	(.L_557 - .L_556)
.L_556:
        /*0044*/ 	.word	0x00000080
        /*0048*/ 	.word	0x00000001
        /*004c*/ 	.word	0x00000001


	//----- nvinfo : EIATTR_CRS_STACK_SIZE
	.align		4
.L_557:
        /*0050*/ 	.byte	0x04, 0x1e
        /*0052*/ 	.short	(.L_559 - .L_558)
.L_558:
        /*0054*/ 	.word	0x00000000


	//----- nvinfo : EIATTR_CBANK_PARAM_SIZE
	.align		4
.L_559:
        /*0058*/ 	.byte	0x03, 0x19
        /*005a*/ 	.short	0x0220


	//----- nvinfo : EIATTR_PARAM_CBANK
	.align		4
        /*005c*/ 	.byte	0x04, 0x0a
        /*005e*/ 	.short	(.L_561 - .L_560)
	.align		4
.L_560:
        /*0060*/ 	.word	index@(.nv.constant0._ZN2at6native18elementwise_kernelILi128ELi2EZNS0_22gpu_kernel_impl_nocastIZZZNS0_17angle_kernel_cudaERNS_18TensorIteratorBaseEENKUlvE0_clEvENKUlvE0_clEvEUlfE_EEvS4_RKT_EUliE_EEviT1_)
        /*0064*/ 	.short	0x0210
        /*0066*/ 	.short	0x0220


	//----- nvinfo : EIATTR_SW_WAR
	.align		4
.L_561:
        /*0068*/ 	.byte	0x04, 0x36
        /*006a*/ 	.short	(.L_563 - .L_562)
.L_562:
        /*006c*/ 	.word	0x00000008
.L_563:


//--------------------- .nv.info._ZN2at6native27unrolled_elementwise_kernelIZZZNS0_17angle_kernel_cudaERNS_18TensorIteratorBaseEENKUlvE0_clEvENKUlvE0_clEvEUlfE_St5arrayIPcLm2EELi4E23TrivialOffsetCalculatorILi1EjESB_NS0_6memory15LoadWithoutCastENSC_16StoreWithoutCastEEEviT_T0_T2_T3_T4_T5_ --------------------------
	.section	.nv.info._ZN2at6native27unrolled_elementwise_kernelIZZZNS0_17angle_kernel_cudaERNS_18TensorIteratorBaseEENKUlvE0_clEvENKUlvE0_clEvEUlfE_St5arrayIPcLm2EELi4E23TrivialOffsetCalculatorILi1EjESB_NS0_6memory15LoadWithoutCastENSC_16StoreWithoutCastEEEviT_T0_T2_T3_T4_T5_,"",@"SHT_CUDA_INFO"
	.sectionflags	@""
	.align	4


	//----- nvinfo : EIATTR_CUDA_API_VERSION
	.align		4
        /*0000*/ 	.byte	0x04, 0x37
        /*0002*/ 	.short	(.L_565 - .L_564)
.L_564:
        /*0004*/ 	.word	0x00000082


	//----- nvinfo : EIATTR_KPARAM_INFO
	.align		4
.L_565:
        /*0008*/ 	.byte	0x04, 0x17
        /*000a*/ 	.short	(.L_567 - .L_566)
.L_566:
        /*000c*/ 	.word	0x00000000
        /*0010*/ 	.short	0x0006
        /*0012*/ 	.short	0x001b
        /*0014*/ 	.byte	0x00, 0xf0, 0x05, 0x00


	//----- nvinfo : EIATTR_KPARAM_INFO
	.align		4
.L_567:
        /*0018*/ 	.byte	0x04, 0x17
        /*001a*/ 	.short	(.L_569 - .L_568)
.L_568:
        /*001c*/ 	.word	0x00000000
        /*0020*/ 	.short	0x0005
        /*0022*/ 	.short	0x001a
        /*0024*/ 	.byte	0x00, 0xf0, 0x05, 0x00


	//----- nvinfo : EIATTR_KPARAM_INFO
	.align		4
.L_569:
        /*0028*/ 	.byte	0x04, 0x17
        /*002a*/ 	.short	(.L_571 - .L_570)
.L_570:
        /*002c*/ 	.word	0x00000000
        /*0030*/ 	.short	0x0004
        /*0032*/ 	.short	0x0019
        /*0034*/ 	.byte	0x00, 0xf0, 0x05, 0x00


	//----- nvinfo : EIATTR_KPARAM_INFO
	.align		4
.L_571:
        /*0038*/ 	.byte	0x04, 0x17
        /*003a*/ 	.short	(.L_573 - .L_572)
.L_572:
        /*003c*/ 	.word	0x00000000
        /*0040*/ 	.short	0x0003
        /*0042*/ 	.short	0x0018
        /*0044*/ 	.byte	0x00, 0xf0, 0x05, 0x00


	//----- nvinfo : EIATTR_KPARAM_INFO
	.align		4
.L_573:
        /*0048*/ 	.byte	0x04, 0x17
        /*004a*/ 	.short	(.L_575 - .L_574)
.L_574:
        /*004c*/ 	.word	0x00000000
        /*0050*/ 	.short	0x0002
        /*0052*/ 	.short	0x0008
        /*0054*/ 	.byte	0x00, 0xf0, 0x41, 0x00


	//----- nvinfo : EIATTR_KPARAM_INFO
	.align		4
.L_575:
        /*0058*/ 	.byte	0x04, 0x17
        /*005a*/ 	.short	(.L_577 - .L_576)
.L_576:
        /*005c*/ 	.word	0x00000000
        /*0060*/ 	.short	0x0001
        /*0062*/ 	.short	0x0004
        /*0064*/ 	.byte	0x00, 0xf0, 0x05, 0x00


	//----- nvinfo : EIATTR_KPARAM_INFO
	.align		4
.L_577:
        /*0068*/ 	.byte	0x04, 0x17
        /*006a*/ 	.short	(.L_579 - .L_578)
.L_578:
        /*006c*/ 	.word	0x00000000
        /*0070*/ 	.short	0x0000
        /*0072*/ 	.short	0x0000
        /*0074*/ 	.byte	0x00, 0xf0, 0x11, 0x00


	//----- nvinfo : EIATTR_SPARSE_MMA_MASK
	.align		4
.L_579:
        /*0078*/ 	.byte	0x03, 0x50
        /*007a*/ 	.short	0x0000


	//----- nvinfo : EIATTR_MAXREG_COUNT
	.align		4
        /*007c*/ 	.byte	0x03, 0x1b
        /*007e*/ 	.short	0x00ff


	//----- nvinfo : EIATTR_MERCURY_ISA_VERSION
	.align		4
        /*0080*/ 	.byte	0x03, 0x5f
        /*0082*/ 	.short	0x0101


	//----- nvinfo : EIATTR_EXIT_INSTR_OFFSETS
	.align		4
        /*0084*/ 	.byte	0x04, 0x1c
        /*0086*/ 	.short	(.L_581 - .L_580)


	//   ....[0]....
.L_580:
        /*0088*/ 	.word	0x000004f0


	//   ....[1]....
        /*008c*/ 	.word	0x000005a0


	//----- nvinfo : EIATTR_MAX_THREADS
	.align		4
.L_581:
        /*0090*/ 	.byte	0x04, 0x05
        /*0092*/ 	.short	(.L_583 - .L_582)
.L_582:
        /*0094*/ 	.word	0x00000080
        /*0098*/ 	.word	0x00000001
        /*009c*/ 	.word	0x00000001


	//----- nvinfo : EIATTR_CRS_STACK_SIZE
	.align		4
.L_583:
        /*00a0*/ 	.byte	0x04, 0x1e
        /*00a2*/ 	.short	(.L_585 - .L_584)
.L_584:
        /*00a4*/ 	.word	0x00000000


	//----- nvinfo : EIATTR_CBANK_PARAM_SIZE
	.align		4
.L_585:
        /*00a8*/ 	.byte	0x03, 0x19
        /*00aa*/ 	.short	0x001c


	//----- nvinfo : EIATTR_PARAM_CBANK
	.align		4
        /*00ac*/ 	.byte	0x04, 0x0a
        /*00ae*/ 	.short	(.L_587 - .L_586)
	.align		4
.L_586:
        /*00b0*/ 	.word	index@(.nv.constant0._ZN2at6native27unrolled_elementwise_kernelIZZZNS0_17angle_kernel_cudaERNS_18TensorIteratorBaseEENKUlvE0_clEvENKUlvE0_clEvEUlfE_St5arrayIPcLm2EELi4E23TrivialOffsetCalculatorILi1EjESB_NS0_6memory15LoadWithoutCastENSC_16StoreWithoutCastEEEviT_T0_T2_T3_T4_T5_)
        /*00b4*/ 	.short	0x0210
        /*00b6*/ 	.short	0x001c


	//----- nvinfo : EIATTR_SW_WAR
	.align		4
.L_587:
        /*00b8*/ 	.byte	0x04, 0x36
        /*00ba*/ 	.short	(.L_589 - .L_588)
.L_588:
        /*00bc*/ 	.word	0x00000008
.L_589:


//--------------------- .nv.info._ZN2at6native29vectorized_elementwise_kernelILi2EZZZNS0_17angle_kernel_cudaERNS_18TensorIteratorBaseEENKUlvE0_clEvENKUlvE0_clEvEUlfE_St5arrayIPcLm2EEEEviT0_T1_ --------------------------
	.section	.nv.info._ZN2at6native29vectorized_elementwise_kernelILi2EZZZNS0_17angle_kernel_cudaERNS_18TensorIteratorBaseEENKUlvE0_clEvENKUlvE0_clEvEUlfE_St5arrayIPcLm2EEEEviT0_T1_,"",@"SHT_CUDA_INFO"
	.sectionflags	@""
	.align	4


	//----- nvinfo : EIATTR_CUDA_API_VERSION
	.align		4
        /*0000*/ 	.byte	0x04, 0x37
        /*0002*/ 	.short	(.L_591 - .L_590)
.L_590:
        /*0004*/ 	.word	0x00000082


	//----- nvinfo : EIATTR_KPARAM_INFO
	.align		4
.L_591:
        /*0008*/ 	.byte	0x04, 0x17
        /*000a*/ 	.short	(.L_593 - .L_592)
.L_592:
        /*000c*/ 	.word	0x00000000
        /*0010*/ 	.short	0x0002
        /*0012*/ 	.short	0x0008
        /*0014*/ 	.byte	0x00, 0xf0, 0x41, 0x00


	//----- nvinfo : EIATTR_KPARAM_INFO
	.align		4
.L_593:
        /*0018*/ 	.byte	0x04, 0x17
        /*001a*/ 	.short	(.L_595 - .L_594)
.L_594:
        /*001c*/ 	.word	0x00000000
        /*0020*/ 	.short	0x0001
        /*0022*/ 	.short	0x0004
        /*0024*/ 	.byte	0x00, 0xf0, 0x05, 0x00


	//----- nvinfo : EIATTR_KPARAM_INFO
	.align		4
.L_595:
        /*0028*/ 	.byte	0x04, 0x17
        /*002a*/ 	.short	(.L_597 - .L_596)
.L_596:
        /*002c*/ 	.word	0x00000000
        /*0030*/ 	.short	0x0000
        /*0032*/ 	.short	0x0000
        /*0034*/ 	.byte	0x00, 0xf0, 0x11, 0x00


	//----- nvinfo : EIATTR_SPARSE_MMA_MASK
	.align		4
.L_597:
        /*0038*/ 	.byte	0x03, 0x50
        /*003a*/ 	.short	0x0000


	//----- nvinfo : EIATTR_MAXREG_COUNT
	.align		4
        /*003c*/ 	.byte	0x03, 0x1b
        /*003e*/ 	.short	0x00ff


	//----- nvinfo : EIATTR_MERCURY_ISA_VERSION
	.align		4
        /*0040*/ 	.byte	0x03, 0x5f
        /*0042*/ 	.short	0x0101


	//----- nvinfo : EIATTR_EXIT_INSTR_OFFSETS
	.align		4
        /*0044*/ 	.byte	0x04, 0x1c
        /*0046*/ 	.short	(.L_599 - .L_598)


	//   ....[0]....
.L_598:
        /*0048*/ 	.word	0x000002f0


	//   ....[1]....
        /*004c*/ 	.word	0x00000de0


	//   ....[2]....
        /*0050*/ 	.word	0x00000e30


	//----- nvinfo : EIATTR_MAX_THREADS
	.align		4
.L_599:
        /*0054*/ 	.byte	0x04, 0x05
        /*0056*/ 	.short	(.L_601 - .L_600)
.L_600:
        /*0058*/ 	.word	0x00000080
        /*005c*/ 	.word	0x00000001
        /*0060*/ 	.word	0x00000001


	//----- nvinfo : EIATTR_CRS_STACK_SIZE
	.align		4
.L_601:
        /*0064*/ 	.byte	0x04, 0x1e
        /*0066*/ 	.short	(.L_603 - .L_602)
.L_602:
        /*0068*/ 	.word	0x00000000


	//----- nvinfo : EIATTR_CBANK_PARAM_SIZE
	.align		4
.L_603:
        /*006c*/ 	.byte	0x03, 0x19
        /*006e*/ 	.short	0x0018


	//----- nvinfo : EIATTR_PARAM_CBANK
	.align		4
        /*0070*/ 	.byte	0x04, 0x0a
        /*0072*/ 	.short	(.L_605 - .L_604)
	.align		4
.L_604:
        /*0074*/ 	.word	index@(.nv.constant0._ZN2at6native29vectorized_elementwise_kernelILi2EZZZNS0_17angle_kernel_cudaERNS_18TensorIteratorBaseEENKUlvE0_clEvENKUlvE0_clEvEUlfE_St5arrayIPcLm2EEEEviT0_T1_)
        /*0078*/ 	.short	0x0210
        /*007a*/ 	.short	0x0018


	//----- nvinfo : EIATTR_SW_WAR
	.align		4
.L_605:
        /*007c*/ 	.byte	0x04, 0x36
        /*007e*/ 	.short	(.L_607 - .L_606)
.L_606:
        /*0080*/ 	.word	0x00000008
.L_607:


//--------------------- .nv.info._ZN2at6native29vectorized_elementwise_kernelILi4EZZZNS0_17angle_kernel_cudaERNS_18TensorIteratorBaseEENKUlvE0_clEvENKUlvE0_clEvEUlfE_St5arrayIPcLm2EEEEviT0_T1_ --------------------------
	.section	.nv.info._ZN2at6native29vectorized_elementwise_kernelILi4EZZZNS0_17angle_kernel_cudaERNS_18TensorIteratorBaseEENKUlvE0_clEvENKUlvE0_clEvEUlfE_St5arrayIPcLm2EEEEviT0_T1_,"",@"SHT_CUDA_INFO"
	.sectionflags	@""
	.align	4


	//----- nvinfo : EIATTR_CUDA_API_VERSION
	.align		4
        /*0000*/ 	.byte	0x04, 0x37
        /*0002*/ 	.short	(.L_609 - .L_608)
.L_608:
        /*0004*/ 	.word	0x00000082


	//----- nvinfo : EIATTR_KPARAM_INFO
	.align		4
.L_609:
        /*0008*/ 	.byte	0x04, 0x17
        /*000a*/ 	.short	(.L_611 - .L_610)
.L_610:
        /*000c*/ 	.word	0x00000000
        /*0010*/ 	.short	0x0002
        /*0012*/ 	.short	0x0008
        /*0014*/ 	.byte	0x00, 0xf0, 0x41, 0x00


	//----- nvinfo : EIATTR_KPARAM_INFO
	.align		4
.L_611:
        /*0018*/ 	.byte	0x04, 0x17
        /*001a*/ 	.short	(.L_613 - .L_612)
.L_612:
        /*001c*/ 	.word	0x00000000
        /*0020*/ 	.short	0x0001
        /*0022*/ 	.short	0x0004
        /*0024*/ 	.byte	0x00, 0xf0, 0x05, 0x00


	//----- nvinfo : EIATTR_KPARAM_INFO
	.align		4
.L_613:
        /*0028*/ 	.byte	0x04, 0x17
        /*002a*/ 	.short	(.L_615 - .L_614)
.L_614:
        /*002c*/ 	.word	0x00000000
        /*0030*/ 	.short	0x0000
        /*0032*/ 	.short	0x0000
        /*0034*/ 	.byte	0x00, 0xf0, 0x11, 0x00


	//----- nvinfo : EIATTR_SPARSE_MMA_MASK
	.align		4
.L_615:
        /*0038*/ 	.byte	0x03, 0x50
        /*003a*/ 	.short	0x0000


	//----- nvinfo : EIATTR_MAXREG_COUNT
	.align		4
        /*003c*/ 	.byte	0x03, 0x1b
        /*003e*/ 	.short	0x00ff


	//----- nvinfo : EIATTR_MERCURY_ISA_VERSION
	.align		4
        /*0040*/ 	.byte	0x03, 0x5f
        /*0042*/ 	.short	0x0101


	//----- nvinfo : EIATTR_EXIT_INSTR_OFFSETS
	.align		4
        /*0044*/ 	.byte	0x04, 0x1c
        /*0046*/ 	.short	(.L_617 - .L_616)


	//   ....[0]....
.L_616:
        /*0048*/ 	.word	0x000002b0


	//   ....[1]....
        /*004c*/ 	.word	0x00000da0


	//   ....[2]....
        /*0050*/ 	.word	0x00000df0


	//----- nvinfo : EIATTR_MAX_THREADS
	.align		4
.L_617:
        /*0054*/ 	.byte	0x04, 0x05
        /*0056*/ 	.short	(.L_619 - .L_618)
.L_618:
        /*0058*/ 	.word	0x00000080
        /*005c*/ 	.word	0x00000001
        /*0060*/ 	.word	0x00000001


	//----- nvinfo : EIATTR_CRS_STACK_SIZE
	.align		4
.L_619:
        /*0064*/ 	.byte	0x04, 0x1e
        /*0066*/ 	.short	(.L_621 - .L_620)
.L_620:
        /*0068*/ 	.word	0x00000000


	//----- nvinfo : EIATTR_CBANK_PARAM_SIZE
	.align		4
.L_621:
        /*006c*/ 	.byte	0x03, 0x19
        /*006e*/ 	.short	0x0018


	//----- nvinfo : EIATTR_PARAM_CBANK
	.align		4
        /*0070*/ 	.byte	0x04, 0x0a
        /*0072*/ 	.short	(.L_623 - .L_622)
	.align		4
.L_622:
        /*0074*/ 	.word	index@(.nv.constant0._ZN2at6native29vectorized_elementwise_kernelILi4EZZZNS0_17angle_kernel_cudaERNS_18TensorIteratorBaseEENKUlvE0_clEvENKUlvE0_clEvEUlfE_St5arrayIPcLm2EEEEviT0_T1_)
        /*0078*/ 	.short	0x0210
        /*007a*/ 	.short	0x0018


	//----- nvinfo : EIATTR_SW_WAR
	.align		4
.L_623:
        /*007c*/ 	.byte	0x04, 0x36
        /*007e*/ 	.short	(.L_625 - .L_624)
.L_624:
        /*0080*/ 	.word	0x00000008
.L_625:


//--------------------- .nv.info._ZN2at6native29vectorized_elementwise_kernelILi8EZZZNS0_17angle_kernel_cudaERNS_18TensorIteratorBaseEENKUlvE0_clEvENKUlvE0_clEvEUlfE_St5arrayIPcLm2EEEEviT0_T1_ --------------------------
	.section	.nv.info._ZN2at6native29vectorized_elementwise_kernelILi8EZZZNS0_17angle_kernel_cudaERNS_18TensorIteratorBaseEENKUlvE0_clEvENKUlvE0_clEvEUlfE_St5arrayIPcLm2EEEEviT0_T1_,"",@"SHT_CUDA_INFO"
	.sectionflags	@""
	.align	4


	//----- nvinfo : EIATTR_CUDA_API_VERSION
	.align		4
        /*0000*/ 	.byte	0x04, 0x37
        /*0002*/ 	.short	(.L_627 - .L_626)
.L_626:
        /*0004*/ 	.word	0x00000082


	//----- nvinfo : EIATTR_KPARAM_INFO
	.align		4
.L_627:
        /*0008*/ 	.byte	0x04, 0x17
        /*000a*/ 	.short	(.L_629 - .L_628)
.L_628:
        /*000c*/ 	.word	0x00000000
        /*0010*/ 	.short	0x0002
        /*0012*/ 	.short	0x0008
        /*0014*/ 	.byte	0x00, 0xf0, 0x41, 0x00


	//----- nvinfo : EIATTR_KPARAM_INFO
	.align		4
.L_629:
        /*0018*/ 	.byte	0x04, 0x17
        /*001a*/ 	.short	(.L_631 - .L_630)
.L_630:
        /*001c*/ 	.word	0x00000000
        /*0020*/ 	.short	0x0001
        /*0022*/ 	.short	0x0004
        /*0024*/ 	.byte	0x00, 0xf0, 0x05, 0x00


	//----- nvinfo : EIATTR_KPARAM_INFO
	.align		4
.L_631:
        /*0028*/ 	.byte	0x04, 0x17
        /*002a*/ 	.short	(.L_633 - .L_632)
.L_632:
        /*002c*/ 	.word	0x00000000
        /*0030*/ 	.short	0x0000
        /*0032*/ 	.short	0x0000
        /*0034*/ 	.byte	0x00, 0xf0, 0x11, 0x00


	//----- nvinfo : EIATTR_SPARSE_MMA_MASK
	.align		4
.L_633:
        /*0038*/ 	.byte	0x03, 0x50
        /*003a*/ 	.short	0x0000


	//----- nvinfo : EIATTR_MAXREG_COUNT
	.align		4
        /*003c*/ 	.byte	0x03, 0x1b
        /*003e*/ 	.short	0x00ff


	//----- nvinfo : EIATTR_MERCURY_ISA_VERSION
	.align		4
        /*0040*/ 	.byte	0x03, 0x5f
        /*0042*/ 	.short	0x0101


	//----- nvinfo : EIATTR_EXIT_INSTR_OFFSETS
	.align		4
        /*0044*/ 	.byte	0x04, 0x1c
        /*0046*/ 	.short	(.L_635 - .L_634)


	//   ....[0]....
.L_634:
        /*0048*/ 	.word	0x000002b0


	//   ....[1]....
        /*004c*/ 	.word	0x00000da0


	//   ....[2]....
        /*0050*/ 	.word	0x00000df0


	//----- nvinfo : EIATTR_MAX_THREADS
	.align		4
.L_635:
        /*0054*/ 	.byte	0x04, 0x05
        /*0056*/ 	.short	(.L_637 - .L_636)
.L_636:
        /*0058*/ 	.word	0x00000080
        /*005c*/ 	.word	0x00000001
        /*0060*/ 	.word	0x00000001


	//----- nvinfo : EIATTR_CRS_STACK_SIZE
	.align		4
.L_637:
        /*0064*/ 	.byte	0x04, 0x1e
        /*0066*/ 	.short	(.L_639 - .L_638)
.L_638:
        /*0068*/ 	.word	0x00000000


	//----- nvinfo : EIATTR_CBANK_PARAM_SIZE
	.align		4
.L_639:
        /*006c*/ 	.byte	0x03, 0x19
        /*006e*/ 	.short	0x0018


	//----- nvinfo : EIATTR_PARAM_CBANK
	.align		4
        /*0070*/ 	.byte	0x04, 0x0a
        /*0072*/ 	.short	(.L_641 - .L_640)
	.align		4
.L_640:
        /*0074*/ 	.word	index@(.nv.constant0._ZN2at6native29vectorized_elementwise_kernelILi8EZZZNS0_17angle_kernel_cudaERNS_18TensorIteratorBaseEENKUlvE0_clEvENKUlvE0_clEvEUlfE_St5arrayIPcLm2EEEEviT0_T1_)
        /*0078*/ 	.short	0x0210
        /*007a*/ 	.short	0x0018


	//----- nvinfo : EIATTR_SW_WAR
	.align		4
.L_641:
        /*007c*/ 	.byte	0x04, 0x36
        /*007e*/ 	.short	(.L_643 - .L_642)
.L_642:
        /*0080*/ 	.word	0x00000008
.L_643:


//--------------------- .nv.info._ZN2at6native18elementwise_kernelILi128ELi4EZNS0_15gpu_kernel_implIZZZNS0_17angle_kernel_cudaERNS_18TensorIteratorBaseEENKUlvE0_clEvENKUlvE_clEvEUldE_EEvS4_RKT_EUliE_EEviT1_ --------------------------
	.section	.nv.info._ZN2at6native18elementwise_kernelILi128ELi4EZNS0_15gpu_kernel_implIZZZNS0_17angle_kernel_cudaERNS_18TensorIteratorBaseEENKUlvE0_clEvENKUlvE_clEvEUldE_EEvS4_RKT_EUliE_EEviT1_,"",@"SHT_CUDA_INFO"
	.sectionflags	@""
	.align	4


	//----- nvinfo : EIATTR_CUDA_API_VERSION
	.align		4
        /*0000*/ 	.byte	0x04, 0x37
        /*0002*/ 	.short	(.L_645 - .L_644)
.L_644:
        /*0004*/ 	.word	0x00000082


	//----- nvinfo : EIATTR_KPARAM_INFO
	.align		4
.L_645:
        /*0008*/ 	.byte	0x04, 0x17
        /*000a*/ 	.short	(.L_647 - .L_646)
.L_646:
        /*000c*/ 	.word	0x00000000
        /*0010*/ 	.short	0x0001
        /*0012*/ 	.short	0x0008
        /*0014*/ 	.byte	0x00, 0xf0, 0x61, 0x08


	//----- nvinfo : EIATTR_KPARAM_INFO
	.align		4
.L_647:
        /*0018*/ 	.byte	0x04, 0x17
        /*001a*/ 	.short	(.L_649 - .L_648)
.L_648:
        /*001c*/ 	.word	0x00000000
        /*0020*/ 	.short	0x0000
        /*0022*/ 	.short	0x0000
        /*0024*/ 	.byte	0x00, 0xf0, 0x11, 0x00


	//----- nvinfo : EIATTR_SPARSE_MMA_MASK
	.align		4
.L_649:
        /*0028*/ 	.byte	0x03, 0x50
        /*002a*/ 	.short	0x0000


	//----- nvinfo : EIATTR_MAXREG_COUNT
	.align		4
        /*002c*/ 	.byte	0x03, 0x1b
        /*002e*/ 	.short	0x0080


	//----- nvinfo : EIATTR_EXTERNS
	.align		4
        /*0030*/ 	.byte	0x04, 0x0f
        /*0032*/ 	.short	(.L_651 - .L_650)


	//   ....[0]....
	.align		4
.L_650:
        /*0034*/ 	.word	index@(__assertfail)


	//----- nvinfo : EIATTR_MERCURY_ISA_VERSION
	.align		4
.L_651:
        /*0038*/ 	.byte	0x03, 0x5f
        /*003a*/ 	.short	0x0101


	//----- nvinfo : EIATTR_SYSCALL_OFFSETS
	.align		4
        /*003c*/ 	.byte	0x04, 0x46
        /*003e*/ 	.short	(.L_653 - .L_652)


	//   ....[0]....
.L_652:
        /*0040*/ 	.word	0x00002250


	//   ....[1]....
        /*0044*/ 	.word	0x000033d0


	//   ....[2]....
        /*0048*/ 	.word	0x00005660


	//   ....[3]....
        /*004c*/ 	.word	0x000067e0


	//   ....[4]....
        /*0050*/ 	.word	0x00008a60


	//   ....[5]....
        /*0054*/ 	.word	0x00009be0


	//   ....[6]....
        /*0058*/ 	.word	0x0000be50


	//   ....[7]....
        /*005c*/ 	.word	0x0000cfd0


	//----- nvinfo : EIATTR_EXIT_INSTR_OFFSETS
	.align		4
.L_653:
        /*0060*/ 	.byte	0x04, 0x1c
        /*0062*/ 	.short	(.L_655 - .L_654)


	//   ....[0]....
.L_654:
        /*0064*/ 	.word	0x00009c90


	//   ....[1]....
        /*0068*/ 	.word	0x0000c010


	//   ....[2]....
        /*006c*/ 	.word	0x0000c050


	//   ....[3]....
        /*0070*/ 	.word	0x0000c0e0


	//   ....[4]....
        /*0074*/ 	.word	0x0000c110


	//   ....[5]....
        /*0078*/ 	.word	0x0000c140


	//   ....[6]....
        /*007c*/ 	.word	0x0000c210


	//   ....[7]....
        /*0080*/ 	.word	0x0000c290


	//   ....[8]....
        /*0084*/ 	.word	0x0000c370


	//   ....[9]....
        /*0088*/ 	.word	0x0000c400


	//   ....[10]....
        /*008c*/ 	.word	0x0000c420


	//   ....[11]....
        /*0090*/ 	.word	0x0000c4e0


	//   ....[12]....
        /*0094*/ 	.word	0x0000c510


	//   ....[13]....
        /*0098*/ 	.word	0x0000c6e0


	//   ....[14]....
        /*009c*/ 	.word	0x0000c880


	//   ....[15]....
        /*00a0*/ 	.word	0x0000c900


	//   ....[16]....
        /*00a4*/ 	.word	0x0000c9b0


	//   ....[17]....
        /*00a8*/ 	.word	0x0000cb70


	//   ....[18]....
        /*00ac*/ 	.word	0x0000cd30


	//   ....[19]....
        /*00b0*/ 	.word	0x0000ced0


	//   ....[20]....
        /*00b4*/ 	.word	0x0000cfe0


	//   ....[21]....
        /*00b8*/ 	.word	0x0000d010


	//   ....[22]....
        /*00bc*/ 	.word	0x0000d040


	//----- nvinfo : EIATTR_MAX_THREADS
	.align		4
.L_655:
        /*00c0*/ 	.byte	0x04, 0x05
        /*00c2*/ 	.short	(.L_657 - .L_656)
.L_656:
        /*00c4*/ 	.word	0x00000080
        /*00c8*/ 	.word	0x00000001
        /*00cc*/ 	.word	0x00000001


	//----- nvinfo : EIATTR_CRS_STACK_SIZE
	.align		4
.L_657:
        /*00d0*/ 	.byte	0x04, 0x1e
        /*00d2*/ 	.short	(.L_659 - .L_658)
.L_658:
        /*00d4*/ 	.word	0x00000000


	//----- nvinfo : EIATTR_CBANK_PARAM_SIZE
	.align		4
.L_659:
        /*00d8*/ 	.byte	0x03, 0x19
        /*00da*/ 	.short	0x0220


	//----- nvinfo : EIATTR_PARAM_CBANK
	.align		4
        /*00dc*/ 	.byte	0x04, 0x0a
        /*00de*/ 	.short	(.L_661 - .L_660)
	.align		4
.L_660:
        /*00e0*/ 	.word	index@(.nv.constant0._ZN2at6native18elementwise_kernelILi128ELi4EZNS0_15gpu_kernel_implIZZZNS0_17angle_kernel_cudaERNS_18TensorIteratorBaseEENKUlvE0_clEvENKUlvE_clEvEUldE_EEvS4_RKT_EUliE_EEviT1_)
        /*00e4*/ 	.short	0x0210
        /*00e6*/ 	.short	0x0220


	//----- nvinfo : EIATTR_SW_WAR
	.align		4
.L_661:
        /*00e8*/ 	.byte	0x04, 0x36
        /*00ea*/ 	.short	(.L_663 - .L_662)
.L_662:
        /*00ec*/ 	.word	0x00000008
.L_663:


//--------------------- .nv.info._ZN2at6native27unrolled_elementwise_kernelIZZZNS0_17angle_kernel_cudaERNS_18TensorIteratorBaseEENKUlvE0_clEvENKUlvE_clEvEUldE_St5arrayIPcLm2EELi4E23TrivialOffsetCalculatorILi1EjESB_NS0_6memory12LoadWithCastILi1EEENSC_13StoreWithCastILi1EEEEEviT_T0_T2_T3_T4_T5_ --------------------------
	.section	.nv.info._ZN2at6native27unrolled_elementwise_kernelIZZZNS0_17angle_kernel_cudaERNS_18TensorIteratorBaseEENKUlvE0_clEvENKUlvE_clEvEUldE_St5arrayIPcLm2EELi4E23TrivialOffsetCalculatorILi1EjESB_NS0_6memory12LoadWithCastILi1EEENSC_13StoreWithCastILi1EEEEEviT_T0_T2_T3_T4_T5_,"",@"SHT_CUDA_INFO"
	.sectionflags	@""
	.align	4


	//----- nvinfo : EIATTR_CUDA_API_VERSION
	.align		4
        /*0000*/ 	.byte	0x04, 0x37
        /*0002*/ 	.short	(.L_665 - .L_664)
.L_664:
        /*0004*/ 	.word	0x00000082


	//----- nvinfo : EIATTR_KPARAM_INFO
	.align		4
.L_665:
        /*0008*/ 	.byte	0x04, 0x17
        /*000a*/ 	.short	(.L_667 - .L_666)
.L_666:
        /*000c*/ 	.word	0x00000000
        /*0010*/ 	.short	0x0006
        /*0012*/ 	.short	0x0024
        /*0014*/ 	.byte	0x00, 0xf0, 0x21, 0x00


	//----- nvinfo : EIATTR_KPARAM_INFO
	.align		4
.L_667:
        /*0018*/ 	.byte	0x04, 0x17
        /*001a*/ 	.short	(.L_669 - .L_668)
.L_668:
        /*001c*/ 	.word	0x00000000
        /*0020*/ 	.short	0x0005
        /*0022*/ 	.short	0x001c
        /*0024*/ 	.byte	0x00, 0xf0, 0x21, 0x00


	//----- nvinfo : EIATTR_KPARAM_INFO
	.align		4
.L_669:
        /*0028*/ 	.byte	0x04, 0x17
        /*002a*/ 	.short	(.L_671 - .L_670)
.L_670:
        /*002c*/ 	.word	0x00000000
        /*0030*/ 	.short	0x0004
        /*0032*/ 	.short	0x0019
        /*0034*/ 	.byte	0x00, 0xf0, 0x05, 0x00


	//----- nvinfo : EIATTR_KPARAM_INFO
	.align		4
.L_671:
        /*0038*/ 	.byte	0x04, 0x17
        /*003a*/ 	.short	(.L_673 - .L_672)
.L_672:
        /*003c*/ 	.word	0x00000000
        /*0040*/ 	.short	0x0003
        /*0042*/ 	.short	0x0018
        /*0044*/ 	.byte	0x00, 0xf0, 0x05, 0x00


	//----- nvinfo : EIATTR_KPARAM_INFO
	.align		4
.L_673:
        /*0048*/ 	.byte	0x04, 0x17
        /*004a*/ 	.short	(.L_675 - .L_674)
.L_674:
        /*004c*/ 	.word	0x00000000
        /*0050*/ 	.short	0x0002
        /*0052*/ 	.short	0x0008
        /*0054*/ 	.byte	0x00, 0xf0, 0x41, 0x00


	//----- nvinfo : EIATTR_KPARAM_INFO
	.align		4
.L_675:
        /*0058*/ 	.byte	0x04, 0x17
        /*005a*/ 	.short	(.L_677 - .L_676)
.L_676:
        /*005c*/ 	.word	0x00000000
        /*0060*/ 	.short	0x0001
        /*0062*/ 	.short	0x0004
        /*0064*/ 	.byte	0x00, 0xf0, 0x05, 0x00


	//----- nvinfo : EIATTR_KPARAM_INFO
	.align		4
.L_677:
        /*0068*/ 	.byte	0x04, 0x17
        /*006a*/ 	.short	(.L_679 - .L_678)
.L_678:
        /*006c*/ 	.word	0x00000000
        /*0070*/ 	.short	0x0000
        /*0072*/ 	.short	0x0000
        /*0074*/ 	.byte	0x00, 0xf0, 0x11, 0x00


	//----- nvinfo : EIATTR_SPARSE_MMA_MASK
	.align		4
.L_679:
        /*0078*/ 	.byte	0x03, 0x50
        /*007a*/ 	.short	0x0000


	//----- nvinfo : EIATTR_MAXREG_COUNT
	.align		4
        /*007c*/ 	.byte	0x03, 0x1b
        /*007e*/ 	.short	0x00ff


	//----- nvinfo : EIATTR_EXTERNS
	.align		4
        /*0080*/ 	.byte	0x04, 0x0f
        /*0082*/ 	.short	(.L_681 - .L_680)


	//   ....[0]....
	.align		4
.L_680:
        /*0084*/ 	.word	index@(__assertfail)


	//----- nvinfo : EIATTR_MERCURY_ISA_VERSION
	.align		4
.L_681:
        /*0088*/ 	.byte	0x03, 0x5f
        /*008a*/ 	.short	0x0101


	//----- nvinfo : EIATTR_SYSCALL_OFFSETS
	.align		4
        /*008c*/ 	.byte	0x04, 0x46
        /*008e*/ 	.short	(.L_683 - .L_682)


	//   ....[0]....
.L_682:
        /*0090*/ 	.word	0x00000f80


	//   ....[1]....
        /*0094*/ 	.word	0x00001f20


	//   ....[2]....
        /*0098*/ 	.word	0x00002ed0


	//   ....[3]....
        /*009c*/ 	.word	0x00003e50


	//   ....[4]....
        /*00a0*/ 	.word	0x00005380


	//   ....[5]....
        /*00a4*/ 	.word	0x00006540


	//   ....[6]....
        /*00a8*/ 	.word	0x000076c0


	//   ....[7]....
        /*00ac*/ 	.word	0x00008860


	//----- nvinfo : EIATTR_EXIT_INSTR_OFFSETS
	.align		4
.L_683:
        /*00b0*/ 	.byte	0x04, 0x1c
        /*00b2*/ 	.short	(.L_685 - .L_684)


	//   ....[0]....
.L_684:
        /*00b4*/ 	.word	0x00007760


	//   ....[1]....
        /*00b8*/ 	.word	0x000078a0


	//   ....[2]....
        /*00bc*/ 	.word	0x000078e0


	//   ....[3]....
        /*00c0*/ 	.word	0x00007970


	//   ....[4]....
        /*00c4*/ 	.word	0x000079a0


	//   ....[5]....
        /*00c8*/ 	.word	0x000079d0


	//   ....[6]....
        /*00cc*/ 	.word	0x00007aa0


	//   ....[7]....
        /*00d0*/ 	.word	0x00007b20


	//   ....[8]....
        /*00d4*/ 	.word	0x00007c00


	//   ....[9]....
        /*00d8*/ 	.word	0x00007c90


	//   ....[10]....
        /*00dc*/ 	.word	0x00007cb0


	//   ....[11]....
        /*00e0*/ 	.word	0x00007d70


	//   ....[12]....
        /*00e4*/ 	.word	0x00007da0


	//   ....[13]....
        /*00e8*/ 	.word	0x00007f70


	//   ....[14]....
        /*00ec*/ 	.word	0x00008110


	//   ....[15]....
        /*00f0*/ 	.word	0x00008190


	//   ....[16]....
        /*00f4*/ 	.word	0x00008240


	//   ....[17]....
        /*00f8*/ 	.word	0x00008400


	//   ....[18]....
        /*00fc*/ 	.word	0x000085c0


	//   ....[19]....
        /*0100*/ 	.word	0x00008760


	//   ....[20]....
        /*0104*/ 	.word	0x00008870


	//   ....[21]....
        /*0108*/ 	.word	0x000088a0


	//   ....[22]....
        /*010c*/ 	.word	0x000088d0


	//----- nvinfo : EIATTR_MAX_THREADS
	.align		4
.L_685:
        /*0110*/ 	.byte	0x04, 0x05
        /*0112*/ 	.short	(.L_687 - .L_686)
.L_686:
        /*0114*/ 	.word	0x00000080
        /*0118*/ 	.word	0x00000001
        /*011c*/ 	.word	0x00000001


	//----- nvinfo : EIATTR_CRS_STACK_SIZE
	.align		4
.L_687:
        /*0120*/ 	.byte	0x04, 0x1e
        /*0122*/ 	.short	(.L_689 - .L_688)
.L_688:
        /*0124*/ 	.word	0x00000000


	//----- nvinfo : EIATTR_CBANK_PARAM_SIZE
	.align		4
.L_689:
        /*0128*/ 	.byte	0x03, 0x19
        /*012a*/ 	.short	0x002c


	//----- nvinfo : EIATTR_PARAM_CBANK
	.align		4
        /*012c*/ 	.byte	0x04, 0x0a
        /*012e*/ 	.short	(.L_691 - .L_690)
	.align		4
.L_690:
        /*0130*/ 	.word	index@(.nv.constant0._ZN2at6native27unrolled_elementwise_kernelIZZZNS0_17angle_kernel_cudaERNS_18TensorIteratorBaseEENKUlvE0_clEvENKUlvE_clEvEUldE_St5arrayIPcLm2EELi4E23TrivialOffsetCalculatorILi1EjESB_NS0_6memory12LoadWithCastILi1EEENSC_13StoreWithCastILi1EEEEEviT_T0_T2_T3_T4_T5_)
        /*0134*/ 	.short	0x0210
        /*0136*/ 	.short	0x002c


	//----- nvinfo : EIATTR_SW_WAR
	.align		4
.L_691:
        /*0138*/ 	.byte	0x04, 0x36
        /*013a*/ 	.short	(.L_693 - .L_692)
.L_692:
        /*013c*/ 	.word	0x00000008
.L_693:


//--------------------- .nv.info._ZN2at6native18elementwise_kernelILi128ELi2EZNS0_22gpu_kernel_impl_nocastIZZZNS0_17angle_kernel_cudaERNS_18TensorIteratorBaseEENKUlvE0_clEvENKUlvE_clEvEUldE_EEvS4_RKT_EUliE_EEviT1_ --------------------------
	.section	.nv.info._ZN2at6native18elementwise_kernelILi128ELi2EZNS0_22gpu_kernel_impl_nocastIZZZNS0_17angle_kernel_cudaERNS_18TensorIteratorBaseEENKUlvE0_clEvENKUlvE_clEvEUldE_EEvS4_RKT_EUliE_EEviT1_,"",@"SHT_CUDA_INFO"
	.sectionflags	@""
	.align	4


	//----- nvinfo : EIATTR_CUDA_API_VERSION
	.align		4
        /*0000*/ 	.byte	0x04, 0x37
        /*0002*/ 	.short	(.L_695 - .L_694)
.L_694:
        /*0004*/ 	.word	0x00000082


	//----- nvinfo : EIATTR_KPARAM_INFO
	.align		4
.L_695:
        /*0008*/ 	.byte	0x04, 0x17
        /*000a*/ 	.short	(.L_697 - .L_696)
.L_696:
        /*000c*/ 	.word	0x00000000
        /*0010*/ 	.short	0x0001
        /*0012*/ 	.short	0x0008
        /*0014*/ 	.byte	0x00, 0xf0, 0x61, 0x08


	//----- nvinfo : EIATTR_KPARAM_INFO
	.align		4
.L_697:
        /*0018*/ 	.byte	0x04, 0x17
        /*001a*/ 	.short	(.L_699 - .L_698)
.L_698:
        /*001c*/ 	.word	0x00000000
        /*0020*/ 	.short	0x0000
        /*0022*/ 	.short	0x0000
        /*0024*/ 	.byte	0x00, 0xf0, 0x11, 0x00


	//----- nvinfo : EIATTR_SPARSE_MMA_MASK
	.align		4
.L_699:
        /*0028*/ 	.byte	0x03, 0x50
        /*002a*/ 	.short	0x0000


	//----- nvinfo : EIATTR_MAXREG_COUNT
	.align		4
        /*002c*/ 	.byte	0x03, 0x1b
        /*002e*/ 	.short	0x0080


	//----- nvinfo : EIATTR_MERCURY_ISA_VERSION
	.align		4
        /*0030*/ 	.byte	0x03, 0x5f
        /*0032*/ 	.short	0x0101


	//----- nvinfo : EIATTR_EXIT_INSTR_OFFSETS
	.align		4
        /*0034*/ 	.byte	0x04, 0x1c
        /*0036*/ 	.short	(.L_701 - .L_700)


	//   ....[0]....
.L_700:
        /*0038*/ 	.word	0x00001490


	//   ....[1]....
        /*003c*/ 	.word	0x00002870


	//----- nvinfo : EIATTR_MAX_THREADS
	.align		4
.L_701:
        /*0040*/ 	.byte	0x04, 0x05
        /*0042*/ 	.short	(.L_703 - .L_702)
.L_702:
        /*0044*/ 	.word	0x00000080
        /*0048*/ 	.word	0x00000001
        /*004c*/ 	.word	0x00000001


	//----- nvinfo : EIATTR_CRS_STACK_SIZE
	.align		4
.L_703:
        /*0050*/ 	.byte	0x04, 0x1e
        /*0052*/ 	.short	(.L_705 - .L_704)
.L_704:
        /*0054*/ 	.word	0x00000000


	//----- nvinfo : EIATTR_CBANK_PARAM_SIZE
	.align		4
.L_705:
        /*0058*/ 	.byte	0x03, 0x19
        /*005a*/ 	.short	0x0220


	//----- nvinfo : EIATTR_PARAM_CBANK
	.align		4
        /*005c*/ 	.byte	0x04, 0x0a
        /*005e*/ 	.short	(.L_707 - .L_706)
	.align		4
.L_706:
        /*0060*/ 	.word	index@(.nv.constant0._ZN2at6native18elementwise_kernelILi128ELi2EZNS0_22gpu_kernel_impl_nocastIZZZNS0_17angle_kernel_cudaERNS_18TensorIteratorBaseEENKUlvE0_clEvENKUlvE_clEvEUldE_EEvS4_RKT_EUliE_EEviT1_)
        /*0064*/ 	.short	0x0210
        /*0066*/ 	.short	0x0220


	//----- nvinfo : EIATTR_SW_WAR
	.align		4
.L_707:
        /*0068*/ 	.byte	0x04, 0x36
        /*006a*/ 	.short	(.L_709 - .L_708)
.L_708:
        /*006c*/ 	.word	0x00000008
.L_709:


//--------------------- .nv.info._ZN2at6native27unrolled_elementwise_kernelIZZZNS0_17angle_kernel_cudaERNS_18TensorIteratorBaseEENKUlvE0_clEvENKUlvE_clEvEUldE_St5arrayIPcLm2EELi4E23TrivialOffsetCalculatorILi1EjESB_NS0_6memory15LoadWithoutCastENSC_16StoreWithoutCastEEEviT_T0_T2_T3_T4_T5_ --------------------------
	.section	.nv.info._ZN2at6native27unrolled_elementwise_kernelIZZZNS0_17angle_kernel_cudaERNS_18TensorIteratorBaseEENKUlvE0_clEvENKUlvE_clEvEUldE_St5arrayIPcLm2EELi4E23TrivialOffsetCalculatorILi1EjESB_NS0_6memory15LoadWithoutCastENSC_16StoreWithoutCastEEEviT_T0_T2_T3_T4_T5_,"",@"SHT_CUDA_INFO"
	.sectionflags	@""
	.align	4


	//----- nvinfo : EIATTR_CUDA_API_VERSION
	.align		4
        /*0000*/ 	.byte	0x04, 0x37
        /*0002*/ 	.short	(.L_711 - .L_710)
.L_710:
        /*0004*/ 	.word	0x00000082


	//----- nvinfo : EIATTR_KPARAM_INFO
	.align		4
.L_711:
        /*0008*/ 	.byte	0x04, 0x17
        /*000a*/ 	.short	(.L_713 - .L_712)
.L_712:
        /*000c*/ 	.word	0x00000000
        /*0010*/ 	.short	0x0006
        /*0012*/ 	.short	0x001b
        /*0014*/ 	.byte	0x00, 0xf0, 0x05, 0x00


	//----- nvinfo : EIATTR_KPARAM_INFO
	.align		4
.L_713:
        /*0018*/ 	.byte	0x04, 0x17
        /*001a*/ 	.short	(.L_715 - .L_714)
.L_714:
        /*001c*/ 	.word	0x00000000
        /*0020*/ 	.short	0x0005
        /*0022*/ 	.short	0x001a
        /*0024*/ 	.byte	0x00, 0xf0, 0x05, 0x00


	//----- nvinfo : EIATTR_KPARAM_INFO
	.align		4
.L_715:
        /*0028*/ 	.byte	0x04, 0x17
        /*002a*/ 	.short	(.L_717 - .L_716)
.L_716:
        /*002c*/ 	.word	0x00000000
        /*0030*/ 	.short	0x0004
        /*0032*/ 	.short	0x0019
        /*0034*/ 	.byte	0x00, 0xf0, 0x05, 0x00


	//----- nvinfo : EIATTR_KPARAM_INFO
	.align		4
.L_717:
        /*0038*/ 	.byte	0x04, 0x17
        /*003a*/ 	.short	(.L_719 - .L_718)
.L_718:
        /*003c*/ 	.word	0x00000000
        /*0040*/ 	.short	0x0003
        /*0042*/ 	.short	0x0018
        /*0044*/ 	.byte	0x00, 0xf0, 0x05, 0x00


	//----- nvinfo : EIATTR_KPARAM_INFO
	.align		4
.L_719:
        /*0048*/ 	.byte	0x04, 0x17
        /*004a*/ 	.short	(.L_721 - .L_720)
.L_720:
        /*004c*/ 	.word	0x00000000
        /*0050*/ 	.short	0x0002
        /*0052*/ 	.short	0x0008
        /*0054*/ 	.byte	0x00, 0xf0, 0x41, 0x00


	//----- nvinfo : EIATTR_KPARAM_INFO
	.align		4
.L_721:
        /*0058*/ 	.byte	0x04, 0x17
        /*005a*/ 	.short	(.L_723 - .L_722)
.L_722:
        /*005c*/ 	.word	0x00000000
        /*0060*/ 	.short	0x0001
        /*0062*/ 	.short	0x0004
        /*0064*/ 	.byte	0x00, 0xf0, 0x05, 0x00


	//----- nvinfo : EIATTR_KPARAM_INFO
	.align		4
.L_723:
        /*0068*/ 	.byte	0x04, 0x17
        /*006a*/ 	.short	(.L_725 - .L_724)
.L_724:
        /*006c*/ 	.word	0x00000000
        /*0070*/ 	.short	0x0000
        /*0072*/ 	.short	0x0000
        /*0074*/ 	.byte	0x00, 0xf0, 0x11, 0x00


	//----- nvinfo : EIATTR_SPARSE_MMA_MASK
	.align		4
.L_725:
        /*0078*/ 	.byte	0x03, 0x50
        /*007a*/ 	.short	0x0000


	//----- nvinfo : EIATTR_MAXREG_COUNT
	.align		4
        /*007c*/ 	.byte	0x03, 0x1b
        /*007e*/ 	.short	0x00ff


	//----- nvinfo : EIATTR_MERCURY_ISA_VERSION
	.align		4
        /*0080*/ 	.byte	0x03, 0x5f
        /*0082*/ 	.short	0x0101


	//----- nvinfo : EIATTR_EXIT_INSTR_OFFSETS
	.align		4
        /*0084*/ 	.byte	0x04, 0x1c
        /*0086*/ 	.short	(.L_727 - .L_726)


	//   ....[0]....
.L_726:
        /*0088*/ 	.word	0x000004f0


	//   ....[1]....
        /*008c*/ 	.word	0x000005a0


	//----- nvinfo : EIATTR_MAX_THREADS
	.align		4
.L_727:
        /*0090*/ 	.byte	0x04, 0x05
        /*0092*/ 	.short	(.L_729 - .L_728)
.L_728:
        /*0094*/ 	.word	0x00000080
        /*0098*/ 	.word	0x00000001
        /*009c*/ 	.word	0x00000001


	//----- nvinfo : EIATTR_CRS_STACK_SIZE
	.align		4
.L_729:
        /*00a0*/ 	.byte	0x04, 0x1e
        /*00a2*/ 	.short	(.L_731 - .L_730)
.L_730:
        /*00a4*/ 	.word	0x00000000


	//----- nvinfo : EIATTR_CBANK_PARAM_SIZE
	.align		4
.L_731:
        /*00a8*/ 	.byte	0x03, 0x19
        /*00aa*/ 	.short	0x001c


	//----- nvinfo : EIATTR_PARAM_CBANK
	.align		4
        /*00ac*/ 	.byte	0x04, 0x0a
        /*00ae*/ 	.short	(.L_733 - .L_732)
	.align		4
.L_732:
        /*00b0*/ 	.word	index@(.nv.constant0._ZN2at6native27unrolled_elementwise_kernelIZZZNS0_17angle_kernel_cudaERNS_18TensorIteratorBaseEENKUlvE0_clEvENKUlvE_clEvEUldE_St5arrayIPcLm2EELi4E23TrivialOffsetCalculatorILi1EjESB_NS0_6memory15LoadWithoutCastENSC_16StoreWithoutCastEEEviT_T0_T2_T3_T4_T5_)
        /*00b4*/ 	.short	0x0210
        /*00b6*/ 	.short	0x001c


	//----- nvinfo : EIATTR_SW_WAR
	.align		4
.L_733:
        /*00b8*/ 	.byte	0x04, 0x36
        /*00ba*/ 	.short	(.L_735 - .L_734)
.L_734:
        /*00bc*/ 	.word	0x00000008
.L_735:


//--------------------- .nv.info._ZN2at6native29vectorized_elementwise_kernelILi2EZZZNS0_17angle_kernel_cudaERNS_18TensorIteratorBaseEENKUlvE0_clEvENKUlvE_clEvEUldE_St5arrayIPcLm2EEEEviT0_T1_ --------------------------
	.section	.nv.info._ZN2at6native29vectorized_elementwise_kernelILi2EZZZNS0_17angle_kernel_cudaERNS_18TensorIteratorBaseEENKUlvE0_clEvENKUlvE_clEvEUldE_St5arrayIPcLm2EEEEviT0_T1_,"",@"SHT_CUDA_INFO"
	.sectionflags	@""
	.align	4


	//----- nvinfo : EIATTR_CUDA_API_VERSION
	.align		4
        /*0000*/ 	.byte	0x04, 0x37
        /*0002*/ 	.short	(.L_737 - .L_736)
.L_736:
        /*0004*/ 	.word	0x00000082


	//----- nvinfo : EIATTR_KPARAM_INFO
	.align		4
.L_737:
        /*0008*/ 	.byte	0x04, 0x17
        /*000a*/ 	.short	(.L_739 - .L_738)
.L_738:
        /*000c*/ 	.word	0x00000000
        /*0010*/ 	.short	0x0002
        /*0012*/ 	.short	0x0008
        /*0014*/ 	.byte	0x00, 0xf0, 0x41, 0x00


	//----- nvinfo : EIATTR_KPARAM_INFO
	.align		4
.L_739:
        /*0018*/ 	.byte	0x04, 0x17
        /*001a*/ 	.short	(.L_741 - .L_740)
.L_740:
        /*001c*/ 	.word	0x00000000
        /*0020*/ 	.short	0x0001
        /*0022*/ 	.short	0x0004
        /*0024*/ 	.byte	0x00, 0xf0, 0x05, 0x00


	//----- nvinfo : EIATTR_KPARAM_INFO
	.align		4
.L_741:
        /*0028*/ 	.byte	0x04, 0x17
        /*002a*/ 	.short	(.L_743 - .L_742)
.L_742:
        /*002c*/ 	.word	0x00000000
        /*0030*/ 	.short	0x0000
        /*0032*/ 	.short	0x0000
        /*0034*/ 	.byte	0x00, 0xf0, 0x11, 0x00


	//----- nvinfo : EIATTR_SPARSE_MMA_MASK
	.align		4
.L_743:
        /*0038*/ 	.byte	0x03, 0x50
        /*003a*/ 	.short	0x0000


	//----- nvinfo : EIATTR_MAXREG_COUNT
	.align		4
        /*003c*/ 	.byte	0x03, 0x1b
        /*003e*/ 	.short	0x00ff


	//----- nvinfo : EIATTR_MERCURY_ISA_VERSION
	.align		4
        /*0040*/ 	.byte	0x03, 0x5f
        /*0042*/ 	.short	0x0101


	//----- nvinfo : EIATTR_EXIT_INSTR_OFFSETS
	.align		4
        /*0044*/ 	.byte	0x04, 0x1c
        /*0046*/ 	.short	(.L_745 - .L_744)


	//   ....[0]....
.L_744:
        /*0048*/ 	.word	0x00000530


	//   ....[1]....
        /*004c*/ 	.word	0x00001080


	//   ....[2]....
        /*0050*/ 	.word	0x000010e0


	//----- nvinfo : EIATTR_MAX_THREADS
	.align		4
.L_745:
        /*0054*/ 	.byte	0x04, 0x05
        /*0056*/ 	.short	(.L_747 - .L_746)
.L_746:
        /*0058*/ 	.word	0x00000080
        /*005c*/ 	.word	0x00000001
        /*0060*/ 	.word	0x00000001


	//----- nvinfo : EIATTR_CRS_STACK_SIZE
	.align		4
.L_747:
        /*0064*/ 	.byte	0x04, 0x1e
        /*0066*/ 	.short	(.L_749 - .L_748)
.L_748:
        /*0068*/ 	.word	0x00000000


	//----- nvinfo : EIATTR_CBANK_PARAM_SIZE
	.align		4
.L_749:
        /*006c*/ 	.byte	0x03, 0x19
        /*006e*/ 	.short	0x0018


	//----- nvinfo : EIATTR_PARAM_CBANK
	.align		4
        /*0070*/ 	.byte	0x04, 0x0a
        /*0072*/ 	.short	(.L_751 - .L_750)
	.align		4
.L_750:
        /*0074*/ 	.word	index@(.nv.constant0._ZN2at6native29vectorized_elementwise_kernelILi2EZZZNS0_17angle_kernel_cudaERNS_18TensorIteratorBaseEENKUlvE0_clEvENKUlvE_clEvEUldE_St5arrayIPcLm2EEEEviT0_T1_)
        /*0078*/ 	.short	0x0210
        /*007a*/ 	.short	0x0018


	//----- nvinfo : EIATTR_SW_WAR
	.align		4
.L_751:
        /*007c*/ 	.byte	0x04, 0x36
        /*007e*/ 	.short	(.L_753 - .L_752)
.L_752:
        /*0080*/ 	.word	0x00000008
.L_753:


//--------------------- .nv.info._ZN2at6native29vectorized_elementwise_kernelILi4EZZZNS0_17angle_kernel_cudaERNS_18TensorIteratorBaseEENKUlvE0_clEvENKUlvE_clEvEUldE_St5arrayIPcLm2EEEEviT0_T1_ --------------------------
	.section	.nv.info._ZN2at6native29vectorized_elementwise_kernelILi4EZZZNS0_17angle_kernel_cudaERNS_18TensorIteratorBaseEENKUlvE0_clEvENKUlvE_clEvEUldE_St5arrayIPcLm2EEEEviT0_T1_,"",@"SHT_CUDA_INFO"
	.sectionflags	@""
	.align	4


	//----- nvinfo : EIATTR_CUDA_API_VERSION
	.align		4
        /*0000*/ 	.byte	0x04, 0x37
        /*0002*/ 	.short	(.L_755 - .L_754)
.L_754:
        /*0004*/ 	.word	0x00000082


	//----- nvinfo : EIATTR_KPARAM_INFO
	.align		4
.L_755:
        /*0008*/ 	.byte	0x04, 0x17
        /*000a*/ 	.short	(.L_757 - .L_756)
.L_756:
        /*000c*/ 	.word	0x00000000
        /*0010*/ 	.short	0x0002
        /*0012*/ 	.short	0x0008
        /*0014*/ 	.byte	0x00, 0xf0, 0x41, 0x00


	//----- nvinfo : EIATTR_KPARAM_INFO
	.align		4
.L_757:
        /*0018*/ 	.byte	0x04, 0x17
        /*001a*/ 	.short	(.L_759 - .L_758)
.L_758:
        /*001c*/ 	.word	0x00000000
        /*0020*/ 	.short	0x0001
        /*0022*/ 	.short	0x0004
        /*0024*/ 	.byte	0x00, 0xf0, 0x05, 0x00


	//----- nvinfo : EIATTR_KPARAM_INFO
	.align		4
.L_759:
        /*0028*/ 	.byte	0x04, 0x17
        /*002a*/ 	.short	(.L_761 - .L_760)
.L_760:
        /*002c*/ 	.word	0x00000000
        /*0030*/ 	.short	0x0000
        /*0032*/ 	.short	0x0000
        /*0034*/ 	.byte	0x00, 0xf0, 0x11, 0x00


	//----- nvinfo : EIATTR_SPARSE_MMA_MASK
	.align		4
.L_761:
        /*0038*/ 	.byte	0x03, 0x50
        /*003a*/ 	.short	0x0000


	//----- nvinfo : EIATTR_MAXREG_COUNT
	.align		4
        /*003c*/ 	.byte	0x03, 0x1b
        /*003e*/ 	.short	0x00ff


	//----- nvinfo : EIATTR_MERCURY_ISA_VERSION
	.align		4
        /*0040*/ 	.byte	0x03, 0x5f
        /*0042*/ 	.short	0x0101


	//----- nvinfo : EIATTR_EXIT_INSTR_OFFSETS
	.align		4
        /*0044*/ 	.byte	0x04, 0x1c
        /*0046*/ 	.short	(.L_763 - .L_762)


	//   ....[0]....
.L_762:
        /*0048*/ 	.word	0x00000530


	//   ....[1]....
        /*004c*/ 	.word	0x00001080


	//   ....[2]....
        /*0050*/ 	.word	0x000010e0


	//----- nvinfo : EIATTR_MAX_THREADS
	.align		4
.L_763:
        /*0054*/ 	.byte	0x04, 0x05
        /*0056*/ 	.short	(.L_765 - .L_764)
.L_764:
        /*0058*/ 	.word	0x00000080
        /*005c*/ 	.word	0x00000001
        /*0060*/ 	.word	0x00000001


	//----- nvinfo : EIATTR_CRS_STACK_SIZE
	.align		4
.L_765:
        /*0064*/ 	.byte	0x04, 0x1e
        /*0066*/ 	.short	(.L_767 - .L_766)
.L_766:
        /*0068*/ 	.word	0x00000000


	//----- nvinfo : EIATTR_CBANK_PARAM_SIZE
	.align		4
.L_767:
        /*006c*/ 	.byte	0x03, 0x19
        /*006e*/ 	.short	0x0018


	//----- nvinfo : EIATTR_PARAM_CBANK
	.align		4
        /*0070*/ 	.byte	0x04, 0x0a
        /*0072*/ 	.short	(.L_769 - .L_768)
	.align		4
.L_768:
        /*0074*/ 	.word	index@(.nv.constant0._ZN2at6native29vectorized_elementwise_kernelILi4EZZZNS0_17angle_kernel_cudaERNS_18TensorIteratorBaseEENKUlvE0_clEvENKUlvE_clEvEUldE_St5arrayIPcLm2EEEEviT0_T1_)
        /*0078*/ 	.short	0x0210
        /*007a*/ 	.short	0x0018


	//----- nvinfo : EIATTR_SW_WAR
	.align		4
.L_769:
        /*007c*/ 	.byte	0x04, 0x36
        /*007e*/ 	.short	(.L_771 - .L_770)
.L_770:
        /*0080*/ 	.word	0x00000008
.L_771:


//--------------------- .nv.info._ZN2at6native29vectorized_elementwise_kernelILi8EZZZNS0_17angle_kernel_cudaERNS_18TensorIteratorBaseEENKUlvE0_clEvENKUlvE_clEvEUldE_St5arrayIPcLm2EEEEviT0_T1_ --------------------------
	.section	.nv.info._ZN2at6native29vectorized_elementwise_kernelILi8EZZZNS0_17angle_kernel_cudaERNS_18TensorIteratorBaseEENKUlvE0_clEvENKUlvE_clEvEUldE_St5arrayIPcLm2EEEEviT0_T1_,"",@"SHT_CUDA_INFO"
	.sectionflags	@""
	.align	4


	//----- nvinfo : EIATTR_CUDA_API_VERSION
	.align		4
        /*0000*/ 	.byte	0x04, 0x37
        /*0002*/ 	.short	(.L_773 - .L_772)
.L_772:
        /*0004*/ 	.word	0x00000082


	//----- nvinfo : EIATTR_KPARAM_INFO
	.align		4
.L_773:
        /*0008*/ 	.byte	0x04, 0x17
        /*000a*/ 	.short	(.L_775 - .L_774)
.L_774:
        /*000c*/ 	.word	0x00000000
        /*0010*/ 	.short	0x0002
        /*0012*/ 	.short	0x0008
        /*0014*/ 	.byte	0x00, 0xf0, 0x41, 0x00


	//----- nvinfo : EIATTR_KPARAM_INFO
	.align		4
.L_775:
        /*0018*/ 	.byte	0x04, 0x17
        /*001a*/ 	.short	(.L_777 - .L_776)
.L_776:
        /*001c*/ 	.word	0x00000000
        /*0020*/ 	.short	0x0001
        /*0022*/ 	.short	0x0004
        /*0024*/ 	.byte	0x00, 0xf0, 0x05, 0x00


	//----- nvinfo : EIATTR_KPARAM_INFO
	.align		4
.L_777:
        /*0028*/ 	.byte	0x04, 0x17
        /*002a*/ 	.short	(.L_779 - .L_778)
.L_778:
        /*002c*/ 	.word	0x00000000
        /*0030*/ 	.short	0x0000
        /*0032*/ 	.short	0x0000
        /*0034*/ 	.byte	0x00, 0xf0, 0x11, 0x00


	//----- nvinfo : EIATTR_SPARSE_MMA_MASK
	.align		4
.L_779:
        /*0038*/ 	.byte	0x03, 0x50
        /*003a*/ 	.short	0x0000


	//----- nvinfo : EIATTR_MAXREG_COUNT
	.align		4
        /*003c*/ 	.byte	0x03, 0x1b
        /*003e*/ 	.short	0x00ff


	//----- nvinfo : EIATTR_MERCURY_ISA_VERSION
	.align		4
        /*0040*/ 	.byte	0x03, 0x5f
        /*0042*/ 	.short	0x0101


	//----- nvinfo : EIATTR_EXIT_INSTR_OFFSETS
	.align		4
        /*0044*/ 	.byte	0x04, 0x1c
        /*0046*/ 	.short	(.L_781 - .L_780)


	//   ....[0]....
.L_780:
        /*0048*/ 	.word	0x00000530


	//   ....[1]....
        /*004c*/ 	.word	0x00001080


	//   ....[2]....
        /*0050*/ 	.word	0x000010e0


	//----- nvinfo : EIATTR_MAX_THREADS
	.align		4
.L_781:
        /*0054*/ 	.byte	0x04, 0x05
        /*0056*/ 	.short	(.L_783 - .L_782)
.L_782:
        /*0058*/ 	.word	0x00000080
        /*005c*/ 	.word	0x00000001
        /*0060*/ 	.word	0x00000001


	//----- nvinfo : EIATTR_CRS_STACK_SIZE
	.align		4
.L_783:
        /*0064*/ 	.byte	0x04, 0x1e
        /*0066*/ 	.short	(.L_785 - .L_784)
.L_784:
        /*0068*/ 	.word	0x00000000


	//----- nvinfo : EIATTR_CBANK_PARAM_SIZE
	.align		4
.L_785:
        /*006c*/ 	.byte	0x03, 0x19
        /*006e*/ 	.short	0x0018


	//----- nvinfo : EIATTR_PARAM_CBANK
	.align		4
        /*0070*/ 	.byte	0x04, 0x0a
        /*0072*/ 	.short	(.L_787 - .L_786)
	.align		4
.L_786:
        /*0074*/ 	.word	index@(.nv.constant0._ZN2at6native29vectorized_elementwise_kernelILi8EZZZNS0_17angle_kernel_cudaERNS_18TensorIteratorBaseEENKUlvE0_clEvENKUlvE_clEvEUldE_St5arrayIPcLm2EEEEviT0_T1_)
        /*0078*/ 	.short	0x0210
        /*007a*/ 	.short	0x0018


	//----- nvinfo : EIATTR_SW_WAR
	.align		4
.L_787:
        /*007c*/ 	.byte	0x04, 0x36
        /*007e*/ 	.short	(.L_789 - .L_788)
.L_788:
        /*0080*/ 	.word	0x00000008
.L_789:


//--------------------- .nv.callgraph             --------------------------
	.section	.nv.callgraph,"",@"SHT_CUDA_CALLGRAPH"
	.align	4
	.sectionentsize	8
	.align		4
        /*0000*/ 	.word	0x00000000
	.align		4
        /*0004*/ 	.word	0xffffffff
	.align		4
        /*0008*/ 	.word	index@(_ZN2at6native18elementwise_kernelILi128ELi4EZNS0_15gpu_kernel_implIZZZNS0_16conj_kernel_cudaERNS_18TensorIteratorBaseEENKUlvE0_clEvENKUlvE10_clEvEUlN3c107complexIfEEE_EEvS4_RKT_EUliE_EEviT1_)
	.align		4
        /*000c*/ 	.word	index@(__assertfail)
	.align		4
        /*0010*/ 	.word	index@(_ZN2at6native27unrolled_elementwise_kernelIZZZNS0_16conj_kernel_cudaERNS_18TensorIteratorBaseEENKUlvE0_clEvENKUlvE10_clEvEUlN3c107complexIfEEE_St5arrayIPcLm2EELi4E23TrivialOffsetCalculatorILi1EjESE_NS0_6memory12LoadWithCastILi1EEENSF_13StoreWithCastILi1EEEEEviT_T0_T2_T3_T4_T5_)
	.align		4
        /*0014*/ 	.word	index@(__assertfail)
	.align		4
        /*0018*/ 	.word	index@(_ZN2at6native18elementwise_kernelILi128ELi4EZNS0_15gpu_kernel_implIZZZNS0_16conj_kernel_cudaERNS_18TensorIteratorBaseEENKUlvE0_clEvENKUlvE9_clEvEUlN3c107complexIdEEE_EEvS4_RKT_EUliE_EEviT1_)
	.align		4
        /*001c*/ 	.word	index@(__assertfail)
	.align		4
        /*0020*/ 	.word	index@(_ZN2at6native27unrolled_elementwise_kernelIZZZNS0_16conj_kernel_cudaERNS_18TensorIteratorBaseEENKUlvE0_clEvENKUlvE9_clEvEUlN3c107complexIdEEE_St5arrayIPcLm2EELi4E23TrivialOffsetCalculatorILi1EjESE_NS0_6memory12LoadWithCastILi1EEENSF_13StoreWithCastILi1EEEEEviT_T0_T2_T3_T4_T5_)
	.align		4
        /*0024*/ 	.word	index@(__assertfail)
	.align		4
        /*0028*/ 	.word	index@(_ZN2at6native18elementwise_kernelILi128ELi4EZNS0_15gpu_kernel_implIZZZNS0_17angle_kernel_cudaERNS_18TensorIteratorBaseEENKUlvE0_clEvENKUlvE0_clEvEUlfE_EEvS4_RKT_EUliE_EEviT1_)
	.align		4
        /*002c*/ 	.word	index@(__assertfail)
	.align		4
        /*0030*/ 	.word	index@(_ZN2at6native27unrolled_elementwise_kernelIZZZNS0_17angle_kernel_cudaERNS_18TensorIteratorBaseEENKUlvE0_clEvENKUlvE0_clEvEUlfE_St5arrayIPcLm2EELi4E23TrivialOffsetCalculatorILi1EjESB_NS0_6memory12LoadWithCastILi1EEENSC_13StoreWithCastILi1EEEEEviT_T0_T2_T3_T4_T5_)
	.align		4
        /*0034*/ 	.word	index@(__assertfail)
	.align		4
        /*0038*/ 	.word	index@(_ZN2at6native18elementwise_kernelILi128ELi4EZNS0_15gpu_kernel_implIZZZNS0_17angle_kernel_cudaERNS_18TensorIteratorBaseEENKUlvE0_clEvENKUlvE_clEvEUldE_EEvS4_RKT_EUliE_EEviT1_)
	.align		4
        /*003c*/ 	.word	index@(__assertfail)
	.align		4
        /*0040*/ 	.word	index@(_ZN2at6native27unrolled_elementwise_kernelIZZZNS0_17angle_kernel_cudaERNS_18TensorIteratorBaseEENKUlvE0_clEvENKUlvE_clEvEUldE_St5arrayIPcLm2EELi4E23TrivialOffsetCalculatorILi1EjESB_NS0_6memory12LoadWithCastILi1EEENSC_13StoreWithCastILi1EEEEEviT_T0_T2_T3_T4_T5_)
	.align		4
        /*0044*/ 	.word	index@(__assertfail)
	.align		4
        /*0048*/ 	.word	0x00000000
	.align		4
        /*004c*/ 	.word	0xfffffffe
	.align		4
        /*0050*/ 	.word	0x00000000
	.align		4
        /*0054*/ 	.word	0xfffffffd
	.align		4
        /*0058*/ 	.word	0x00000000
	.align		4
        /*005c*/ 	.word	0xfffffffc


//--------------------- .nv.constant4             --------------------------
	.section	.nv.constant4,"a",@progbits
	.align	8
	.align		8
.nv.constant4:
        /*0000*/ 	.dword	__assertfail
	.align		8
        /*0008*/ 	.dword	__unnamed_1
	.align		8
        /*0010*/ 	.dword	__unnamed_2
	.align		8
        /*0018*/ 	.dword	__unnamed_3
	.align		8
        /*0020*/ 	.dword	__unnamed_4
	.align		8
        /*0028*/ 	.dword	__unnamed_5
	.align		8
        /*0030*/ 	.dword	__unnamed_6
	.align		8
        /*0038*/ 	.dword	__unnamed_7
	.align		8
        /*0040*/ 	.dword	__unnamed_8
	.align		8
        /*0048*/ 	.dword	_ZN53_INTERNAL_d1c050ad_22_UnaryComplexKernels_cu_215f5bdc4cuda3std3__45__cpo5beginE
	.align		8
        /*0050*/ 	.dword	_ZN53_INTERNAL_d1c050ad_22_UnaryComplexKernels_cu_215f5bdc4cuda3std3__45__cpo3endE
	.align		8
        /*0058*/ 	.dword	_ZN53_INTERNAL_d1c050ad_22_UnaryComplexKernels_cu_215f5bdc4cuda3std3__45__cpo6cbeginE
	.align		8
        /*0060*/ 	.dword	_ZN53_INTERNAL_d1c050ad_22_UnaryComplexKernels_cu_215f5bdc4cuda3std3__45__cpo4cendE
	.align		8
        /*0068*/ 	.dword	_ZN53_INTERNAL_d1c050ad_22_UnaryComplexKernels_cu_215f5bdc4cuda3std3__45__cpo6rbeginE
	.align		8
        /*0070*/ 	.dword	_ZN53_INTERNAL_d1c050ad_22_UnaryComplexKernels_cu_215f5bdc4cuda3std3__45__cpo4rendE
	.align		8
        /*0078*/ 	.dword	_ZN53_INTERNAL_d1c050ad_22_UnaryComplexKernels_cu_215f5bdc4cuda3std3__45__cpo7crbeginE
	.align		8
        /*0080*/ 	.dword	_ZN53_INTERNAL_d1c050ad_22_UnaryComplexKernels_cu_215f5bdc4cuda3std3__45__cpo5crendE
	.align		8
        /*0088*/ 	.dword	_ZN53_INTERNAL_d1c050ad_22_UnaryComplexKernels_cu_215f5bdc4cuda3std3__455_GLOBAL__N__d1c050ad_22_UnaryComplexKernels_cu_215f5bdc6ignoreE
	.align		8
        /*0090*/ 	.dword	_ZN53_INTERNAL_d1c050ad_22_UnaryComplexKernels_cu_215f5bdc4cuda3std3__419piecewise_constructE
	.align		8
        /*0098*/ 	.dword	_ZN53_INTERNAL_d1c050ad_22_UnaryComplexKernels_cu_215f5bdc4cuda3std3__48in_placeE
	.align		8
        /*00a0*/ 	.dword	_ZN53_INTERNAL_d1c050ad_22_UnaryComplexKernels_cu_215f5bdc4cuda3std3__420unreachable_sentinelE
	.align		8
        /*00a8*/ 	.dword	_ZN53_INTERNAL_d1c050ad_22_UnaryComplexKernels_cu_215f5bdc4cuda3std6ranges3__45__cpo4swapE
	.align		8
        /*00b0*/ 	.dword	_ZN53_INTERNAL_d1c050ad_22_UnaryComplexKernels_cu_215f5bdc4cuda3std6ranges3__45__cpo9iter_moveE
	.align		8
        /*00b8*/ 	.dword	_ZN53_INTERNAL_d1c050ad_22_UnaryComplexKernels_cu_215f5bdc4cuda3std6ranges3__45__cpo5beginE
	.align		8
        /*00c0*/ 	.dword	_ZN53_INTERNAL_d1c050ad_22_UnaryComplexKernels_cu_215f5bdc4cuda3std6ranges3__45__cpo3endE
	.align		8
        /*00c8*/ 	.dword	_ZN53_INTERNAL_d1c050ad_22_UnaryComplexKernels_cu_215f5bdc4cuda3std6ranges3__45__cpo6cbeginE
	.align		8
        /*00d0*/ 	.dword	_ZN53_INTERNAL_d1c050ad_22_UnaryComplexKernels_cu_215f5bdc4cuda3std6ranges3__45__cpo4cendE
	.align		8
        /*00d8*/ 	.dword	_ZN53_INTERNAL_d1c050ad_22_UnaryComplexKernels_cu_215f5bdc4cuda3std6ranges3__45__cpo7advanceE
	.align		8
        /*00e0*/ 	.dword	_ZN53_INTERNAL_d1c050ad_22_UnaryComplexKernels_cu_215f5bdc4cuda3std6ranges3__45__cpo9iter_swapE
	.align		8
        /*00e8*/ 	.dword	_ZN53_INTERNAL_d1c050ad_22_UnaryComplexKernels_cu_215f5bdc4cuda3std6ranges3__45__cpo4nextE
	.align		8
        /*00f0*/ 	.dword	_ZN53_INTERNAL_d1c050ad_22_UnaryComplexKernels_cu_215f5bdc4cuda3std6ranges3__45__cpo4prevE
	.align		8
        /*00f8*/ 	.dword	_ZN53_INTERNAL_d1c050ad_22_UnaryComplexKernels_cu_215f5bdc4cuda3std6ranges3__45__cpo4dataE
	.align		8
        /*0100*/ 	.dword	_ZN53_INTERNAL_d1c050ad_22_UnaryComplexKernels_cu_215f5bdc4cuda3std6ranges3__45__cpo5cdataE
	.align		8
        /*0108*/ 	.dword	_ZN53_INTERNAL_d1c050ad_22_UnaryComplexKernels_cu_215f5bdc4cuda3std6ranges3__45__cpo4sizeE
	.align		8
        /*0110*/ 	.dword	_ZN53_INTERNAL_d1c050ad_22_UnaryComplexKernels_cu_215f5bdc4cuda3std6ranges3__45__cpo5ssizeE
	.align		8
        /*0118*/ 	.dword	_ZN53_INTERNAL_d1c050ad_22_UnaryComplexKernels_cu_215f5bdc4cuda3std6ranges3__45__cpo8distanceE
	.align		8
        /*0120*/ 	.dword	_ZN53_INTERNAL_d1c050ad_22_UnaryComplexKernels_cu_215f5bdc6thrust23THRUST_300001_SM_900_NS6system6detail10sequential3seqE
	.align		8
        /*0128*/ 	.dword	$str$6
	.align		8
        /*0130*/ 	.dword	$str$7


//--------------------- .text._ZN2at6native18elementwise_kernelILi128ELi4EZNS0_15gpu_kernel_implIZZZNS0_16conj_kernel_cudaERNS_18TensorIteratorBaseEENKUlvE0_clEvENKUlvE10_clEvEUlN3c107complexIfEEE_EEvS4_RKT_EUliE_EEviT1_ --------------------------
	.section	.text._ZN2at6native18elementwise_kernelILi128ELi4EZNS0_15gpu_kernel_implIZZZNS0_16conj_kernel_cudaERNS_18TensorIteratorBaseEENKUlvE0_clEvENKUlvE10_clEvEUlN3c107complexIfEEE_EEvS4_RKT_EUliE_EEviT1_,"ax",@progbits
	.align	128
        .global         _ZN2at6native18elementwise_kernelILi128ELi4EZNS0_15gpu_kernel_implIZZZNS0_16conj_kernel_cudaERNS_18TensorIteratorBaseEENKUlvE0_clEvENKUlvE10_clEvEUlN3c107complexIfEEE_EEvS4_RKT_EUliE_EEviT1_
        .type           _ZN2at6native18elementwise_kernelILi128ELi4EZNS0_15gpu_kernel_implIZZZNS0_16conj_kernel_cudaERNS_18TensorIteratorBaseEENKUlvE0_clEvENKUlvE10_clEvEUlN3c107complexIfEEE_EEvS4_RKT_EUliE_EEviT1_,@function
        .size           _ZN2at6native18elementwise_kernelILi128ELi4EZNS0_15gpu_kernel_implIZZZNS0_16conj_kernel_cudaERNS_18TensorIteratorBaseEENKUlvE0_clEvENKUlvE10_clEvEUlN3c107complexIfEEE_EEvS4_RKT_EUliE_EEviT1_,(.L_x_2298 - _ZN2at6native18elementwise_kernelILi128ELi4EZNS0_15gpu_kernel_implIZZZNS0_16conj_kernel_cudaERNS_18TensorIteratorBaseEENKUlvE0_clEvENKUlvE10_clEvEUlN3c107complexIfEEE_EEvS4_RKT_EUliE_EEviT1_)
        .other          _ZN2at6native18elementwise_kernelILi128ELi4EZNS0_15gpu_kernel_implIZZZNS0_16conj_kernel_cudaERNS_18TensorIteratorBaseEENKUlvE0_clEvENKUlvE10_clEvEUlN3c107complexIfEEE_EEvS4_RKT_EUliE_EEviT1_,@"STO_CUDA_ENTRY STV_DEFAULT"
_ZN2at6native18elementwise_kernelILi128ELi4EZNS0_15gpu_kernel_implIZZZNS0_16conj_kernel_cudaERNS_18TensorIteratorBaseEENKUlvE0_clEvENKUlvE10_clEvEUlN3c107complexIfEEE_EEvS4_RKT_EUliE_EEviT1_:
.text._ZN2at6native18elementwise_kernelILi128ELi4EZNS0_15gpu_kernel_implIZZZNS0_16conj_kernel_cudaERNS_18TensorIteratorBaseEENKUlvE0_clEvENKUlvE10_clEvEUlN3c107complexIfEEE_EEvS4_RKT_EUliE_EEviT1_:
[----:B------:R-:W0:Y:S01]  /*0000*/  LDC R1, c[0x0][0x28] ;  /* 0x00000a00ff017b82 */ /* 0x000e220000000800 */
[----:B------:R-:W1:Y:S01]  /*0010*/  S2R R23, SR_CTAID.X ;  /* 0x0000000000177919 */ /* 0x000e620000002500 */
[----:B------:R-:W-:Y:S01]  /*0020*/  ULDC UR4, c[0x0][0x210] ;  /* 0x0000840000047ab9 */ /* 0x000fe20000000800 */
[----:B------:R-:W-:Y:S01]  /*0030*/  ULDC.64 UR36, c[0x0][0x208] ;  /* 0x0000820000247ab9 */ /* 0x000fe20000000a00 */
[----:B------:R-:W-:Y:S01]  /*0040*/  BSSY B7, `(.L_x_0) ;  /* 0x0000318000077945 */ /* 0x000fe20003800000 */
[----:B------:R-:W1:Y:S02]  /*0050*/  S2R R18, SR_TID.X ;  /* 0x0000000000127919 */ /* 0x000e640000002100 */
[----:B-1----:R-:W-:-:S05]  /*0060*/  IMAD R19, R23, 0x200, R18 ;  /* 0x0000020017137824 */ /* 0x002fca00078e0212 */
[----:B------:R-:W-:-:S13]  /*0070*/  ISETP.GE.AND P0, PT, R19, UR4, PT ;  /* 0x0000000413007c0c */ /* 0x000fda000bf06270 */
[----:B0-----:R-:W-:Y:S05]  /*0080*/  @P0 BRA `(.L_x_1) ;  /* 0x00000030004c0947 */ /* 0x001fea0003800000 */
[----:B------:R-:W0:Y:S01]  /*0090*/  LDC R6, c[0x0][0x218] ;  /* 0x00008600ff067b82 */ /* 0x000e220000000800 */
[----:B------:R-:W-:Y:S02]  /*00a0*/  IMAD.MOV.U32 R0, RZ, RZ, RZ ;  /* 0x000000ffff007224 */ /* 0x000fe400078e00ff */
[----:B------:R-:W-:Y:S01]  /*00b0*/  IMAD.MOV.U32 R16, RZ, RZ, RZ ;  /* 0x000000ffff107224 */ /* 0x000fe200078e00ff */
[----:B0-----:R-:W-:-:S13]  /*00c0*/  ISETP.NE.AND P0, PT, R6, RZ, PT ;  /* 0x000000ff0600720c */ /* 0x001fda0003f05270 */
[----:B------:R-:W-:Y:S05]  /*00d0*/  @!P0 BRA `(.L_x_2) ;  /* 0x0000001000ac8947 */ /* 0x000fea0003800000 */
[----:B------:R-:W-:Y:S01]  /*00e0*/  IMAD.MOV.U32 R2, RZ, RZ, RZ ;  /* 0x000000ffff027224 */ /* 0x000fe200078e00ff */
[----:B------:R-:W-:Y:S01]  /*00f0*/  ULDC.64 UR4, c[0x0][0x220] ;  /* 0x0000880000047ab9 */ /* 0x000fe20000000a00 */
[----:B------:R-:W-:Y:S01]  /*0100*/  IMAD.MOV.U32 R3, RZ, RZ, R19 ;  /* 0x000000ffff037224 */ /* 0x000fe200078e0013 */
[----:B------:R-:W-:Y:S01]  /*0110*/  ISETP.NE.AND P0, PT, R6, 0x1, PT ;  /* 0x000000010600780c */ /* 0x000fe20003f05270 */
[----:B------:R-:W-:Y:S01]  /*0120*/  IMAD.HI.U32 R2, R19, UR4, R2 ;  /* 0x0000000413027c27 */ /* 0x000fe2000f8e0002 */
[----:B------:R-:W-:-:S04]  /*0130*/  ULDC UR4, c[0x0][0x21c] ;  /* 0x0000870000047ab9 */ /* 0x000fc80000000800 */
[----:B------:R-:W-:-:S05]  /*0140*/  SHF.R.U32.HI R3, RZ, UR5, R2 ;  /* 0x00000005ff037c19 */ /* 0x000fca0008011602 */
[----:B------:R-:W-:-:S04]  /*0150*/  IMAD.MOV R0, RZ, RZ, -R3 ;  /* 0x000000ffff007224 */ /* 0x000fc800078e0a03 */
[----:B------:R-:W-:Y:S01]  /*0160*/  IMAD R0, R0, UR4, R19 ;  /* 0x0000000400007c24 */ /* 0x000fe2000f8e0213 */
[----:B------:R-:W-:-:S03]  /*0170*/  ULDC.64 UR4, c[0x0][0x348] ;  /* 0x0000d20000047ab9 */ /* 0x000fc60000000a00 */
[C---:B------:R-:W-:Y:S02]  /*0180*/  IMAD R16, R0.reuse, UR4, RZ ;  /* 0x0000000400107c24 */ /* 0x040fe4000f8e02ff */
[----:B------:R-:W-:Y:S01]  /*0190*/  IMAD R0, R0, UR5, RZ ;  /* 0x0000000500007c24 */ /* 0x000fe2000f8e02ff */
[----:B------:R-:W-:Y:S06]  /*01a0*/  @!P0 BRA `(.L_x_2) ;  /* 0x0000001000788947 */ /* 0x000fec0003800000 */
[----:B------:R-:W-:Y:S01]  /*01b0*/  IMAD.MOV.U32 R2, RZ, RZ, RZ ;  /* 0x000000ffff027224 */ /* 0x000fe200078e00ff */
[----:B------:R-:W-:Y:S01]  /*01c0*/  ULDC.64 UR6, c[0x0][0x228] ;  /* 0x00008a0000067ab9 */ /* 0x000fe20000000a00 */
[----:B------:R-:W-:Y:S01]  /*01d0*/  ULDC UR4, c[0x0][0x230] ;  /* 0x00008c0000047ab9 */ /* 0x000fe20000000800 */
[----:B------:R-:W-:Y:S01]  /*01e0*/  ISETP.NE.AND P0, PT, R6, 0x2, PT ;  /* 0x000000020600780c */ /* 0x000fe20003f05270 */
[----:B------:R-:W-:-:S05]  /*01f0*/  IMAD.HI.U32 R4, R3, UR7, R2 ;  /* 0x0000000703047c27 */ /* 0x000fca000f8e0002 */
[----:B------:R-:W-:Y:S01]  /*0200*/  SHF.R.U32.HI R5, RZ, UR4, R4 ;  /* 0x00000004ff057c19 */ /* 0x000fe20008011604 */
[----:B------:R-:W-:-:S04]  /*0210*/  ULDC.64 UR4, c[0x0][0x350] ;  /* 0x0000d40000047ab9 */ /* 0x000fc80000000a00 */
[----:B------:R-:W-:-:S04]  /*0220*/  IMAD.MOV R2, RZ, RZ, -R5 ;  /* 0x000000ffff027224 */ /* 0x000fc800078e0a05 */
[----:B------:R-:W-:-:S04]  /*0230*/  IMAD R3, R2, UR6, R3 ;  /* 0x0000000602037c24 */ /* 0x000fc8000f8e0203 */
[C---:B------:R-:W-:Y:S02]  /*0240*/  IMAD R16, R3.reuse, UR4, R16 ;  /* 0x0000000403107c24 */ /* 0x040fe4000f8e0210 */
[----:B------:R-:W-:Y:S01]  /*0250*/  IMAD R0, R3, UR5, R0 ;  /* 0x0000000503007c24 */ /* 0x000fe2000f8e0200 */
[----:B------:R-:W-:Y:S06]  /*0260*/  @!P0 BRA `(.L_x_2) ;  /* 0x0000001000488947 */ /* 0x000fec0003800000 */
[----:B------:R-:W-:Y:S01]  /*0270*/  IMAD.MOV.U32 R4, RZ, RZ, RZ ;  /* 0x000000ffff047224 */ /* 0x000fe200078e00ff */
[----:B------:R-:W-:Y:S01]  /*0280*/  ULDC.64 UR4, c[0x0][0x238] ;  /* 0x00008e0000047ab9 */ /* 0x000fe20000000a00 */
[----:B------:R-:W-:Y:S02]  /*0290*/  ISETP.NE.AND P0, PT, R6, 0x3, PT ;  /* 0x000000030600780c */ /* 0x000fe40003f05270 */
[----:B------:R-:W-:Y:S01]  /*02a0*/  IMAD.HI.U32 R2, R5, UR4, R4 ;  /* 0x0000000405027c27 */ /* 0x000fe2000f8e0004 */
[----:B------:R-:W-:-:S04]  /*02b0*/  ULDC UR4, c[0x0][0x234] ;  /* 0x00008d0000047ab9 */ /* 0x000fc80000000800 */
[----:B------:R-:W-:-:S05]  /*02c0*/  SHF.R.U32.HI R3, RZ, UR5, R2 ;  /* 0x00000005ff037c19 */ /* 0x000fca0008011602 */
[----:B------:R-:W-:-:S04]  /*02d0*/  IMAD.MOV R4, RZ, RZ, -R3 ;  /* 0x000000ffff047224 */ /* 0x000fc800078e0a03 */
[----:B------:R-:W-:Y:S01]  /*02e0*/  IMAD R5, R4, UR4, R5 ;  /* 0x0000000404057c24 */ /* 0x000fe2000f8e0205 */
[----:B------:R-:W-:-:S03]  /*02f0*/  ULDC.64 UR4, c[0x0][0x358] ;  /* 0x0000d60000047ab9 */ /* 0x000fc60000000a00 */
[C---:B------:R-:W-:Y:S02]  /*0300*/  IMAD R16, R5.reuse, UR4, R16 ;  /* 0x0000000405107c24 */ /* 0x040fe4000f8e0210 */
[----:B------:R-:W-:Y:S01]  /*0310*/  IMAD R0, R5, UR5, R0 ;  /* 0x0000000505007c24 */ /* 0x000fe2000f8e0200 */
        /* <DEDUP_REMOVED lines=121> */
[----:B------:R-:W-:Y:S01]  /*0ab0*/  HFMA2.MMA R2, -RZ, RZ, 0, 0 ;  /* 0x00000000ff027435 */ /* 0x000fe200000001ff */
[----:B------:R-:W-:Y:S01]  /*0ac0*/  ULDC.64 UR6, c[0x0][0x2b8] ;  /* 0x0000ae0000067ab9 */ /* 0x000fe20000000a00 */
[----:B------:R-:W-:Y:S01]  /*0ad0*/  ULDC UR4, c[0x0][0x2c0] ;  /* 0x0000b00000047ab9 */ /* 0x000fe20000000800 */
[----:B------:R-:W-:-:S07]  /*0ae0*/  ISETP.NE.AND P0, PT, R6, 0xe, PT ;  /* 0x0000000e0600780c */ /* 0x000fce0003f05270 */
        /* <DEDUP_REMOVED lines=129> */
[----:B------:R-:W-:-:S03]  /*1300*/  ULDC.64 UR4, c[0x0][0x340] ;  /* 0x0000d00000047ab9 */ /* 0x000fc60000000a00 */
[----:B------:R-:W-:Y:S01]  /*1310*/  IMAD.HI.U32 R2, R5, UR4, R4 ;  /* 0x0000000405027c27 */ /* 0x000fe2000f8e0004 */
[----:B------:R-:W-:-:S04]  /*1320*/  ULDC UR4, c[0x0][0x33c] ;  /* 0x0000cf0000047ab9 */ /* 0x000fc80000000800 */
[----:B------:R-:W-:-:S05]  /*1330*/  SHF.R.U32.HI R2, RZ, UR5, R2 ;  /* 0x00000005ff027c19 */ /* 0x000fca0008011602 */
[----:B------:R-:W-:-:S04]  /*1340*/  IMAD.MOV R3, RZ, RZ, -R2 ;  /* 0x000000ffff037224 */ /* 0x000fc800078e0a02 */
[----:B------:R-:W-:Y:S01]  /*1350*/  IMAD R5, R3, UR4, R5 ;  /* 0x0000000403057c24 */ /* 0x000fe2000f8e0205 */
[----:B------:R-:W-:-:S03]  /*1360*/  ULDC.64 UR4, c[0x0][0x408] ;  /* 0x0001020000047ab9 */ /* 0x000fc60000000a00 */
[C---:B------:R-:W-:Y:S02]  /*1370*/  IMAD R16, R5.reuse, UR4, R16 ;  /* 0x0000000405107c24 */ /* 0x040fe4000f8e0210 */
[----:B------:R-:W-:-:S07]  /*1380*/  IMAD R0, R5, UR5, R0 ;  /* 0x0000000505007c24 */ /* 0x000fce000f8e0200 */
.L_x_2:
[----:B------:R-:W0:Y:S01]  /*1390*/  LDC.U8 R3, c[0x0][0x422] ;  /* 0x00010880ff037b82 */ /* 0x000e220000000000 */
[----:B------:R-:W-:Y:S01]  /*13a0*/  ULDC.64 UR4, c[0x0][0x410] ;  /* 0x0001040000047ab9 */ /* 0x000fe20000000a00 */
[----:B------:R-:W-:Y:S01]  /*13b0*/  ULDC.64 UR6, c[0x0][0x418] ;  /* 0x0001060000067ab9 */ /* 0x000fe20000000a00 */
[----:B------:R-:W-:Y:S01]  /*13c0*/  IADD3 R16, P1, R16, UR4, RZ ;  /* 0x0000000410107c10 */ /* 0x000fe2000ff3e0ff */
[----:B------:R-:W-:Y:S01]  /*13d0*/  BSSY B6, `(.L_x_3) ;  /* 0x00000f6000067945 */ /* 0x000fe20003800000 */
[----:B------:R-:W-:-:S03]  /*13e0*/  IADD3 R4, P2, R0, UR6, RZ ;  /* 0x0000000600047c10 */ /* 0x000fc6000ff5e0ff */
[----:B------:R-:W-:Y:S02]  /*13f0*/  IMAD.X R17, RZ, RZ, UR5, P1 ;  /* 0x00000005ff117e24 */ /* 0x000fe400088e06ff */
[----:B------:R-:W-:Y:S01]  /*1400*/  IMAD.X R5, RZ, RZ, UR7, P2 ;  /* 0x00000007ff057e24 */ /* 0x000fe200090e06ff */
[----:B0-----:R-:W-:-:S04]  /*1410*/  PRMT R2, R3, 0x9910, RZ ;  /* 0x0000991003027816 */ /* 0x001fc800000000ff */
[----:B------:R-:W-:-:S13]  /*1420*/  ISETP.GT.AND P0, PT, R2, 0x9, PT ;  /* 0x000000090200780c */ /* 0x000fda0003f04270 */
[----:B------:R-:W-:Y:S05]  /*1430*/  @P0 BRA `(.L_x_4) ;  /* 0x00000004000c0947 */ /* 0x000fea0003800000 */
[----:B------:R-:W-:-:S13]  /*1440*/  ISETP.GT.AND P0, PT, R2, 0x4, PT ;  /* 0x000000040200780c */ /* 0x000fda0003f04270 */
[----:B------:R-:W-:Y:S05]  /*1450*/  @P0 BRA `(.L_x_5) ;  /* 0x0000000000800947 */ /* 0x000fea0003800000 */
[----:B------:R-:W-:-:S13]  /*1460*/  ISETP.GT.AND P0, PT, R2, 0x1, PT ;  /* 0x000000010200780c */ /* 0x000fda0003f04270 */
[----:B------:R-:W-:Y:S05]  /*1470*/  @P0 BRA `(.L_x_6) ;  /* 0x0000000000300947 */ /* 0x000fea0003800000 */
[----:B------:R-:W-:-:S13]  /*1480*/  ISETP.NE.AND P0, PT, R3, RZ, PT ;  /* 0x000000ff0300720c */ /* 0x000fda0003f05270 */
[----:B------:R-:W-:Y:S05]  /*1490*/  @!P0 BRA `(.L_x_7) ;  /* 0x0000000000188947 */ /* 0x000fea0003800000 */
[----:B------:R-:W-:-:S13]  /*14a0*/  ISETP.NE.AND P0, PT, R2, 0x1, PT ;  /* 0x000000010200780c */ /* 0x000fda0003f05270 */
[----:B------:R-:W-:Y:S05]  /*14b0*/  @P0 BRA `(.L_x_8) ;  /* 0x0000000c00380947 */ /* 0x000fea0003800000 */
[----:B------:R-:W2:Y:S01]  /*14c0*/  LDG.E.S8 R2, desc[UR36][R4.64] ;  /* 0x0000002404027981 */ /* 0x000ea2000c1e1300 */
[----:B------:R-:W-:Y:S01]  /*14d0*/  IMAD.MOV.U32 R3, RZ, RZ, RZ ;  /* 0x000000ffff037224 */ /* 0x000fe200078e00ff */
[----:B--2---:R-:W0:Y:S01]  /*14e0*/  I2F.S16 R2, R2 ;  /* 0x0000000200027306 */ /* 0x004e220000101400 */
[----:B------:R-:W-:Y:S05]  /*14f0*/  BRA `(.L_x_9) ;  /* 0x0000000c008c7947 */ /* 0x000fea0003800000 */
.L_x_7:
[----:B------:R-:W2:Y:S01]  /*1500*/  LDG.E.U8 R2, desc[UR36][R4.64] ;  /* 0x0000002404027981 */ /* 0x000ea2000c1e1100 */
[----:B------:R-:W-:Y:S01]  /*1510*/  IMAD.MOV.U32 R3, RZ, RZ, RZ ;  /* 0x000000ffff037224 */ /* 0x000fe200078e00ff */
[----:B--2---:R-:W-:Y:S01]  /*1520*/  I2FP.F32.U32 R2, R2 ;  /* 0x0000000200027245 */ /* 0x004fe20000201000 */
[----:B------:R-:W-:Y:S06]  /*1530*/  BRA `(.L_x_9) ;  /* 0x0000000c007c7947 */ /* 0x000fec0003800000 */
.L_x_6:
[----:B------:R-:W-:-:S13]  /*1540*/  ISETP.NE.AND P0, PT, R2, 0x2, PT ;  /* 0x000000020200780c */ /* 0x000fda0003f05270 */
[----:B------:R-:W-:Y:S05]  /*1550*/  @!P0 BRA `(.L_x_10) ;  /* 0x0000000000308947 */ /* 0x000fea0003800000 */
[----:B------:R-:W-:-:S13]  /*1560*/  ISETP.NE.AND P0, PT, R2, 0x3, PT ;  /* 0x000000030200780c */ /* 0x000fda0003f05270 */
[----:B------:R-:W-:Y:S05]  /*1570*/  @!P0 BRA `(.L_x_11) ;  /* 0x0000000000188947 */ /* 0x000fea0003800000 */
[----:B------:R-:W-:-:S13]  /*1580*/  ISETP.NE.AND P0, PT, R2, 0x4, PT ;  /* 0x000000040200780c */ /* 0x000fda0003f05270 */
[----:B------:R-:W-:Y:S05]  /*1590*/  @P0 BRA `(.L_x_8) ;  /* 0x0000000c00000947 */ /* 0x000fea0003800000 */
[----:B------:R-:W2:Y:S01]  /*15a0*/  LDG.E.64 R4, desc[UR36][R4.64] ;  /* 0x0000002404047981 */ /* 0x000ea2000c1e1b00 */
[----:B------:R-:W-:Y:S01]  /*15b0*/  IMAD.MOV.U32 R3, RZ, RZ, RZ ;  /* 0x000000ffff037224 */ /* 0x000fe200078e00ff */
[----:B--2---:R4:W0:Y:S01]  /*15c0*/  I2F.S64 R2, R4 ;  /* 0x0000000400027312 */ /* 0x0048220000301400 */
[----:B------:R-:W-:Y:S05]  /*15d0*/  BRA `(.L_x_9) ;  /* 0x0000000c00547947 */ /* 0x000fea0003800000 */
.L_x_11:
[----:B------:R-:W2:Y:S01]  /*15e0*/  LDG.E R2, desc[UR36][R4.64] ;  /* 0x0000002404027981 */ /* 0x000ea2000c1e1900 */
[----:B------:R-:W-:Y:S02]  /*15f0*/  MOV R3, RZ ;  /* 0x000000ff00037202 */ /* 0x000fe40000000f00 */
[----:B--2---:R-:W-:Y:S01]  /*1600*/  I2FP.F32.S32 R2, R2 ;  /* 0x0000000200027245 */ /* 0x004fe20000201400 */
[----:B------:R-:W-:Y:S06]  /*1610*/  BRA `(.L_x_9) ;  /* 0x0000000c00447947 */ /* 0x000fec0003800000 */
.L_x_10:
[----:B------:R-:W2:Y:S01]  /*1620*/  LDG.E.U16 R2, desc[UR36][R4.64] ;  /* 0x0000002404027981 */ /* 0x000ea2000c1e1500 */
[----:B------:R-:W-:Y:S01]  /*1630*/  IMAD.MOV.U32 R3, RZ, RZ, RZ ;  /* 0x000000ffff037224 */ /* 0x000fe200078e00ff */
[----:B--2---:R-:W0:Y:S01]  /*1640*/  I2F.S16 R2, R2 ;  /* 0x0000000200027306 */ /* 0x004e220000101400 */
[----:B------:R-:W-:Y:S05]  /*1650*/  BRA `(.L_x_9) ;  /* 0x0000000c00347947 */ /* 0x000fea0003800000 */
.L_x_5:
[----:B------:R-:W-:-:S13]  /*1660*/  ISETP.GT.AND P0, PT, R2, 0x6, PT ;  /* 0x000000060200780c */ /* 0x000fda0003f04270 */
[----:B------:R-:W-:Y:S05]  /*1670*/  @P0 BRA `(.L_x_12) ;  /* 0x00000000002c0947 */ /* 0x000fea0003800000 */
[----:B------:R-:W-:-:S13]  /*1680*/  ISETP.NE.AND P0, PT, R2, 0x5, PT ;  /* 0x000000050200780c */ /* 0x000fda0003f05270 */
[----:B------:R-:W-:Y:S05]  /*1690*/  @!P0 BRA `(.L_x_13) ;  /* 0x0000000000148947 */ /* 0x000fea0003800000 */
[----:B------:R-:W-:-:S13]  /*16a0*/  ISETP.NE.AND P0, PT, R2, 0x6, PT ;  /* 0x000000060200780c */ /* 0x000fda0003f05270 */
[----:B------:R-:W-:Y:S05]  /*16b0*/  @P0 BRA `(.L_x_8) ;  /* 0x0000000800b80947 */ /* 0x000fea0003800000 */
[----:B------:R2:W5:Y:S01]  /*16c0*/  LDG.E R2, desc[UR36][R4.64] ;  /* 0x0000002404027981 */ /* 0x000562000c1e1900 */
[----:B------:R-:W-:Y:S01]  /*16d0*/  IMAD.MOV.U32 R3, RZ, RZ, RZ ;  /* 0x000000ffff037224 */ /* 0x000fe200078e00ff */
[----:B------:R-:W-:Y:S06]  /*16e0*/  BRA `(.L_x_9) ;  /* 0x0000000c00107947 */ /* 0x000fec0003800000 */
.L_x_13:
[----:B------:R-:W2:Y:S01]  /*16f0*/  LDG.E.U16 R2, desc[UR36][R4.64] ;  /* 0x0000002404027981 */ /* 0x000ea2000c1e1500 */
[----:B------:R-:W-:Y:S02]  /*1700*/  IMAD.MOV.U32 R3, RZ, RZ, RZ ;  /* 0x000000ffff037224 */ /* 0x000fe400078e00ff */
[----:B--2---:R-:W-:Y:S01]  /*1710*/  HADD2.F32 R2, -RZ, R2.H0_H0 ;  /* 0x20000002ff027230 */ /* 0x004fe20000004100 */
[----:B------:R-:W-:Y:S06]  /*1720*/  BRA `(.L_x_9) ;  /* 0x0000000c00007947 */ /* 0x000fec0003800000 */
.L_x_12:
[----:B------:R-:W-:-:S13]  /*1730*/  ISETP.NE.AND P0, PT, R2, 0x7, PT ;  /* 0x000000070200780c */ /* 0x000fda0003f05270 */
[----:B------:R-:W-:Y:S05]  /*1740*/  @!P0 BRA `(.L_x_14) ;  /* 0x0000000000288947 */ /* 0x000fea0003800000 */
[----:B------:R-:W-:-:S13]  /*1750*/  ISETP.NE.AND P0, PT, R2, 0x8, PT ;  /* 0x000000080200780c */ /* 0x000fda0003f05270 */
[----:B------:R-:W-:Y:S05]  /*1760*/  @!P0 BRA `(.L_x_15) ;  /* 0x0000000000108947 */ /* 0x000fea0003800000 */
[----:B------:R-:W-:-:S13]  /*1770*/  ISETP.NE.AND P0, PT, R2, 0x9, PT ;  /* 0x000000090200780c */ /* 0x000fda0003f05270 */
[----:B------:R-:W-:Y:S05]  /*1780*/  @P0 BRA `(.L_x_8) ;  /* 0x0000000800840947 */ /* 0x000fea0003800000 */
[----:B------:R3:W5:Y:S01]  /*1790*/  LDG.E.64 R2, desc[UR36][R4.64] ;  /* 0x0000002404027981 */ /* 0x000762000c1e1b00 */
[----:B------:R-:W-:Y:S05]  /*17a0*/  BRA `(.L_x_9) ;  /* 0x0000000800e07947 */ /* 0x000fea0003800000 */
.L_x_15:
[----:B------:R-:W2:Y:S02]  /*17b0*/  LDG.E R2, desc[UR36][R4.64] ;  /* 0x0000002404027981 */ /* 0x000ea4000c1e1900 */
[--C-:B--2---:R-:W-:Y:S02]  /*17c0*/  HADD2.F32 R3, -RZ, R2.reuse.H1_H1 ;  /* 0x30000002ff037230 */ /* 0x104fe40000004100 */
[----:B------:R-:W-:Y:S01]  /*17d0*/  HADD2.F32 R2, -RZ, R2.H0_H0 ;  /* 0x20000002ff027230 */ /* 0x000fe20000004100 */
[----:B------:R-:W-:Y:S06]  /*17e0*/  BRA `(.L_x_9) ;  /* 0x0000000800d07947 */ /* 0x000fec0003800000 */
.L_x_14:
[----:B------:R-:W2:Y:S01]  /*17f0*/  LDG.E.64 R4, desc[UR36][R4.64] ;  /* 0x0000002404047981 */ /* 0x000ea2000c1e1b00 */
[----:B------:R-:W-:Y:S01]  /*1800*/  UMOV UR4, 0xf0000000 ;  /* 0xf000000000047882 */ /* 0x000fe20000000000 */
[----:B------:R-:W-:Y:S01]  /*1810*/  UMOV UR5, 0x380fffff ;  /* 0x380fffff00057882 */ /* 0x000fe20000000000 */
[----:B------:R-:W-:Y:S01]  /*1820*/  IMAD.MOV.U32 R3, RZ, RZ, RZ ;  /* 0x000000ffff037224 */ /* 0x000fe200078e00ff */
[----:B--2---:R-:W0:Y:S01]  /*1830*/  F2F.F32.F64 R2, R4 ;  /* 0x0000000400027310 */ /* 0x004e220000301000 */
[----:B------:R-:W-:-:S14]  /*1840*/  DSETP.GEU.AND P0, PT, |R4|, UR4, PT ;  /* 0x0000000404007e2a */ /* 0x000fdc000bf0e200 */
[----:B0-----:R-:W-:Y:S01]  /*1850*/  @!P0 FMUL R2, R2, 1.175494350822287508e-38 ;  /* 0x0080000002028820 */ /* 0x001fe20000400000 */
[----:B------:R-:W-:Y:S06]  /*1860*/  BRA `(.L_x_9) ;  /* 0x0000000800b07947 */ /* 0x000fec0003800000 */
.L_x_4:
[----:B------:R-:W-:-:S13]  /*1870*/  ISETP.GT.AND P0, PT, R2, 0x18, PT ;  /* 0x000000180200780c */ /* 0x000fda0003f04270 */
[----:B------:R-:W-:Y:S05]  /*1880*/  @P0 BRA `(.L_x_16) ;  /* 0x0000000400080947 */ /* 0x000fea0003800000 */
[----:B------:R-:W-:-:S13]  /*1890*/  ISETP.GT.AND P0, PT, R2, 0xe, PT ;  /* 0x0000000e0200780c */ /* 0x000fda0003f04270 */
[----:B------:R-:W-:Y:S05]  /*18a0*/  @P0 BRA `(.L_x_17) ;  /* 0x00000000004c0947 */ /* 0x000fea0003800000 */
[----:B------:R-:W-:-:S13]  /*18b0*/  ISETP.NE.AND P0, PT, R2, 0xa, PT ;  /* 0x0000000a0200780c */ /* 0x000fda0003f05270 */
[----:B------:R-:W-:Y:S05]  /*18c0*/  @!P0 BRA `(.L_x_18) ;  /* 0x00000000001c8947 */ /* 0x000fea0003800000 */
[----:B------:R-:W-:-:S13]  /*18d0*/  ISETP.NE.AND P0, PT, R2, 0xb, PT ;  /* 0x0000000b0200780c */ /* 0x000fda0003f05270 */
[----:B------:R-:W-:Y:S05]  /*18e0*/  @P0 BRA `(.L_x_8) ;  /* 0x00000008002c0947 */ /* 0x000fea0003800000 */
[----:B------:R-:W2:Y:S01]  /*18f0*/  LDG.E.U8 R4, desc[UR36][R4.64] ;  /* 0x0000002404047981 */ /* 0x000ea2000c1e1100 */
[----:B------:R-:W-:Y:S01]  /*1900*/  IMAD.MOV.U32 R3, RZ, RZ, RZ ;  /* 0x000000ffff037224 */ /* 0x000fe200078e00ff */
[----:B--2---:R-:W-:-:S04]  /*1910*/  ISETP.NE.AND P0, PT, R4, RZ, PT ;  /* 0x000000ff0400720c */ /* 0x004fc80003f05270 */
[----:B------:R-:W-:Y:S01]  /*1920*/  FSEL R2, RZ, 1, !P0 ;  /* 0x3f800000ff027808 */ /* 0x000fe20004000000 */
[----:B------:R-:W-:Y:S08]  /*1930*/  BRA `(.L_x_9) ;  /* 0x00000008007c7947 */ /* 0x000ff00003800000 */
.L_x_18:
[----:B------:R-:W2:Y:S01]  /*1940*/  LDG.E.128 R4, desc[UR36][R4.64] ;  /* 0x0000002404047981 */ /* 0x000ea2000c1e1d00 */
[----:B------:R-:W-:Y:S01]  /*1950*/  UMOV UR4, 0xf0000000 ;  /* 0xf000000000047882 */ /* 0x000fe20000000000 */
[----:B------:R-:W-:Y:S01]  /*1960*/  UMOV UR5, 0x380fffff ;  /* 0x380fffff00057882 */ /* 0x000fe20000000000 */
[----:B--2---:R-:W0:Y:S01]  /*1970*/  F2F.F32.F64 R3, R6 ;  /* 0x0000000600037310 */ /* 0x004e220000301000 */
[----:B------:R-:W-:Y:S02]  /*1980*/  DSETP.GEU.AND P0, PT, |R6|, UR4, PT ;  /* 0x0000000406007e2a */ /* 0x000fe4000bf0e200 */
[----:B------:R-:W-:-:S05]  /*1990*/  DSETP.GEU.AND P1, PT, |R4|, UR4, PT ;  /* 0x0000000404007e2a */ /* 0x000fca000bf2e200 */
[----:B------:R-:W1:Y:S07]  /*19a0*/  F2F.F32.F64 R2, R4 ;  /* 0x0000000400027310 */ /* 0x000e6e0000301000 */
[----:B0-----:R-:W-:Y:S02]  /*19b0*/  @!P0 FMUL R3, R3, 1.175494350822287508e-38 ;  /* 0x0080000003038820 */ /* 0x001fe40000400000 */
[----:B-1----:R-:W-:Y:S01]  /*19c0*/  @!P1 FMUL R2, R2, 1.175494350822287508e-38 ;  /* 0x0080000002029820 */ /* 0x002fe20000400000 */
[----:B------:R-:W-:Y:S06]  /*19d0*/  BRA `(.L_x_9) ;  /* 0x0000000800547947 */ /* 0x000fec0003800000 */
.L_x_17:
[----:B------:R-:W-:-:S13]  /*19e0*/  ISETP.NE.AND P0, PT, R2, 0xf, PT ;  /* 0x0000000f0200780c */ /* 0x000fda0003f05270 */
[----:B------:R-:W-:Y:S05]  /*19f0*/  @!P0 BRA `(.L_x_19) ;  /* 0x00000000009c8947 */ /* 0x000fea0003800000 */
[----:B------:R-:W-:-:S13]  /*1a00*/  ISETP.NE.AND P0, PT, R2, 0x17, PT ;  /* 0x000000170200780c */ /* 0x000fda0003f05270 */
[----:B------:R-:W-:Y:S05]  /*1a10*/  @!P0 BRA `(.L_x_20) ;  /* 0x00000000005c8947 */ /* 0x000fea0003800000 */
[----:B------:R-:W-:-:S13]  /*1a20*/  ISETP.NE.AND P0, PT, R2, 0x18, PT ;  /* 0x000000180200780c */ /* 0x000fda0003f05270 */
[----:B------:R-:W-:Y:S05]  /*1a30*/  @P0 BRA `(.L_x_8) ;  /* 0x0000000400d80947 */ /* 0x000fea0003800000 */
[----:B------:R-:W2:Y:S01]  /*1a40*/  LDG.E.U8 R2, desc[UR36][R4.64] ;  /* 0x0000002404027981 */ /* 0x000ea2000c1e1100 */
[----:B------:R-:W-:Y:S02]  /*1a50*/  IMAD.MOV.U32 R8, RZ, RZ, -0x800000 ;  /* 0xff800000ff087424 */ /* 0x000fe400078e00ff */
[----:B--2---:R-:W-:-:S05]  /*1a60*/  IMAD.SHL.U32 R2, R2, 0x1000000, RZ ;  /* 0x0100000002027824 */ /* 0x004fca00078e00ff */
[----:B------:R-:W-:-:S04]  /*1a70*/  LOP3.LUT R0, R2, 0x7f000000, RZ, 0xc0, !PT ;  /* 0x7f00000002007812 */ /* 0x000fc800078ec0ff */
[----:B------:R-:W0:Y:S01]  /*1a80*/  FLO.U32 R3, R0 ;  /* 0x0000000000037300 */ /* 0x000e2200000e0000 */
[----:B------:R-:W-:-:S05]  /*1a90*/  VIADD R6, R0, 0x1000000 ;  /* 0x0100000000067836 */ /* 0x000fca0000000000 */
[----:B------:R-:W-:Y:S02]  /*1aa0*/  SHF.R.S32.HI R6, RZ, 0x8, R6 ;  /* 0x00000008ff067819 */ /* 0x000fe40000011406 */
[----:B0-----:R-:W-:-:S04]  /*1ab0*/  IADD3 R3, -R3, 0x1f, RZ ;  /* 0x0000001f03037810 */ /* 0x001fc80007ffe1ff */
[C---:B------:R-:W-:Y:S01]  /*1ac0*/  ISETP.GT.U32.AND P0, PT, R3.reuse, 0x4, PT ;  /* 0x000000040300780c */ /* 0x040fe20003f04070 */
[----:B------:R-:W-:-:S05]  /*1ad0*/  VIADD R3, R3, 0xfffffffc ;  /* 0xfffffffc03037836 */ /* 0x000fca0000000000 */
[----:B------:R-:W-:-:S04]  /*1ae0*/  SEL R3, R3, RZ, P0 ;  /* 0x000000ff03037207 */ /* 0x000fc80000000000 */
[C---:B------:R-:W-:Y:S01]  /*1af0*/  SHF.L.U32 R4, R0.reuse, R3, RZ ;  /* 0x0000000300047219 */ /* 0x040fe200000006ff */
[----:B------:R-:W-:Y:S02]  /*1b00*/  IMAD R7, R3, R8, 0x3c000000 ;  /* 0x3c00000003077424 */ /* 0x000fe400078e0208 */
[----:B------:R-:W-:-:S03]  /*1b10*/  VIADD R3, R0, 0xffffffff ;  /* 0xffffffff00037836 */ /* 0x000fc60000000000 */
[----:B------:R-:W-:Y:S02]  /*1b20*/  LEA.HI R7, R4, R7, RZ, 0x1c ;  /* 0x0000000704077211 */ /* 0x000fe400078fe0ff */
[----:B------:R-:W-:Y:S02]  /*1b30*/  SHF.R.S32.HI R3, RZ, 0x1f, R3 ;  /* 0x0000001fff037819 */ /* 0x000fe40000011403 */
[----:B------:R-:W-:-:S04]  /*1b40*/  LOP3.LUT R6, R7, 0x7f800000, R6, 0xf8, !PT ;  /* 0x7f80000007067812 */ /* 0x000fc800078ef806 */
[----:B------:R-:W-:Y:S01]  /*1b50*/  LOP3.LUT R5, R6, R3, RZ, 0x30, !PT ;  /* 0x0000000306057212 */ /* 0x000fe200078e30ff */
[----:B------:R-:W-:-:S03]  /*1b60*/  IMAD.MOV.U32 R3, RZ, RZ, RZ ;  /* 0x000000ffff037224 */ /* 0x000fc600078e00ff */
[----:B------:R-:W-:Y:S01]  /*1b70*/  LOP3.LUT R2, R5, 0x80000000, R2, 0xf8, !PT ;  /* 0x8000000005027812 */ /* 0x000fe200078ef802 */
[----:B------:R-:W-:Y:S06]  /*1b80*/  BRA `(.L_x_9) ;  /* 0x0000000400e87947 */ /* 0x000fec0003800000 */
.L_x_20:
[----:B------:R-:W2:Y:S01]  /*1b90*/  LDG.E.U8 R4, desc[UR36][R4.64] ;  /* 0x0000002404047981 */ /* 0x000ea2000c1e1100 */
[----:B------:R-:W-:Y:S02]  /*1ba0*/  IMAD.MOV.U32 R3, RZ, RZ, RZ ;  /* 0x000000ffff037224 */ /* 0x000fe400078e00ff */
[C---:B--2---:R-:W-:Y:S02]  /*1bb0*/  IMAD.SHL.U32 R0, R4.reuse, 0x2000000, RZ ;  /* 0x0200000004007824 */ /* 0x044fe400078e00ff */
[----:B------:R-:W-:-:S03]  /*1bc0*/  IMAD.SHL.U32 R7, R4, 0x1000000, RZ ;  /* 0x0100000004077824 */ /* 0x000fc600078e00ff */
[----:B------:R-:W-:-:S13]  /*1bd0*/  ISETP.GE.U32.AND P0, PT, R0, 0x8000000, PT ;  /* 0x080000000000780c */ /* 0x000fda0003f06070 */
[C---:B------:R-:W-:Y:S02]  /*1be0*/  @!P0 IMAD.SHL.U32 R0, R4.reuse, 0x100, RZ ;  /* 0x0000010004008824 */ /* 0x040fe400078e00ff */
[----:B------:R-:W-:-:S03]  /*1bf0*/  @P0 IMAD.SHL.U32 R2, R4, 0x200000, RZ ;  /* 0x0020000004020824 */ /* 0x000fc600078e00ff */
[----:B------:R-:W-:Y:S02]  /*1c00*/  @!P0 LOP3.LUT R0, R0, 0x7f00, RZ, 0xc0, !PT ;  /* 0x00007f0000008812 */ /* 0x000fe400078ec0ff */
[----:B------:R-:W-:Y:S02]  /*1c10*/  @P0 LOP3.LUT R2, R2, 0x70000000, RZ, 0xfc, !PT ;  /* 0x7000000002020812 */ /* 0x000fe400078efcff */
[----:B------:R-:W-:-:S03]  /*1c20*/  @!P0 LOP3.LUT R0, R0, 0x3f000000, RZ, 0xfc, !PT ;  /* 0x3f00000000008812 */ /* 0x000fc600078efcff */
[----:B------:R-:W-:Y:S02]  /*1c30*/  @P0 FMUL.FTZ R2, R2, 1.9259299443872358531e-34 ;  /* 0x0780000002020820 */ /* 0x000fe40000410000 */
[----:B------:R-:W-:-:S05]  /*1c40*/  @!P0 FADD.FTZ R2, R0, -0.5 ;  /* 0xbf00000000028421 */ /* 0x000fca0000010000 */
[----:B------:R-:W-:Y:S01]  /*1c50*/  LOP3.LUT R2, R2, 0x80000000, R7, 0xf8, !PT ;  /* 0x8000000002027812 */ /* 0x000fe200078ef807 */
[----:B------:R-:W-:Y:S06]  /*1c60*/  BRA `(.L_x_9) ;  /* 0x0000000400b07947 */ /* 0x000fec0003800000 */
.L_x_19:
[----:B------:R-:W2:Y:S01]  /*1c70*/  LDG.E.U16 R2, desc[UR36][R4.64] ;  /* 0x0000002404027981 */ /* 0x000ea2000c1e1500 */
[----:B------:R-:W-:Y:S02]  /*1c80*/  IMAD.MOV.U32 R3, RZ, RZ, RZ ;  /* 0x000000ffff037224 */ /* 0x000fe400078e00ff */
[----:B--2---:R-:W-:Y:S01]  /*1c90*/  IMAD.U32 R2, R2, 0x10000, RZ ;  /* 0x0001000002027824 */ /* 0x004fe200078e00ff */
[----:B------:R-:W-:Y:S06]  /*1ca0*/  BRA `(.L_x_9) ;  /* 0x0000000400a07947 */ /* 0x000fec0003800000 */
.L_x_16:
[----:B------:R-:W-:-:S13]  /*1cb0*/  ISETP.GT.AND P0, PT, R2, 0x1b, PT ;  /* 0x0000001b0200780c */ /* 0x000fda0003f04270 */
[----:B------:R-:W-:Y:S05]  /*1cc0*/  @P0 BRA `(.L_x_21) ;  /* 0x0000000000f00947 */ /* 0x000fea0003800000 */
[----:B------:R-:W-:-:S13]  /*1cd0*/  ISETP.NE.AND P0, PT, R2, 0x19, PT ;  /* 0x000000190200780c */ /* 0x000fda0003f05270 */
[----:B------:R-:W-:Y:S05]  /*1ce0*/  @!P0 BRA `(.L_x_22) ;  /* 0x0000000000848947 */ /* 0x000fea0003800000 */
[----:B------:R-:W-:-:S13]  /*1cf0*/  ISETP.NE.AND P0, PT, R2, 0x1a, PT ;  /* 0x0000001a0200780c */ /* 0x000fda0003f05270 */
[----:B------:R-:W-:Y:S05]  /*1d00*/  @!P0 BRA `(.L_x_23) ;  /* 0x0000000000188947 */ /* 0x000fea0003800000 */
[----:B------:R-:W-:-:S13]  /*1d10*/  ISETP.NE.AND P0, PT, R2, 0x1b, PT ;  /* 0x0000001b0200780c */ /* 0x000fda0003f05270 */
[----:B------:R-:W-:Y:S05]  /*1d20*/  @P0 BRA `(.L_x_8) ;  /* 0x00000004001c0947 */ /* 0x000fea0003800000 */
[----:B------:R-:W2:Y:S01]  /*1d30*/  LDG.E.U16 R2, desc[UR36][R4.64] ;  /* 0x0000002404027981 */ /* 0x000ea2000c1e1500 */
[----:B------:R-:W-:Y:S01]  /*1d40*/  IMAD.MOV.U32 R3, RZ, RZ, RZ ;  /* 0x000000ffff037224 */ /* 0x000fe200078e00ff */
[----:B--2---:R-:W-:Y:S01]  /*1d50*/  I2FP.F32.U32 R2, R2 ;  /* 0x0000000200027245 */ /* 0x004fe20000201000 */
[----:B------:R-:W-:Y:S06]  /*1d60*/  BRA `(.L_x_9) ;  /* 0x0000000400707947 */ /* 0x000fec0003800000 */
.L_x_23:
[----:B------:R-:W2:Y:S01]  /*1d70*/  LDG.E.U8 R5, desc[UR36][R4.64] ;  /* 0x0000002404057981 */ /* 0x000ea2000c1e1100 */
[----:B------:R-:W-:Y:S02]  /*1d80*/  CS2R R2, SRZ ;  /* 0x0000000000027805 */ /* 0x000fe4000001ff00 */
[----:B--2---:R-:W-:-:S13]  /*1d90*/  ISETP.NE.AND P0, PT, R5, RZ, PT ;  /* 0x000000ff0500720c */ /* 0x004fda0003f05270 */
[----:B------:R-:W-:Y:S05]  /*1da0*/  @!P0 BRA `(.L_x_9) ;  /* 0x0000000400608947 */ /* 0x000fea0003800000 */
[----:B------:R-:W-:-:S13]  /*1db0*/  ISETP.NE.AND P0, PT, R5, 0x80, PT ;  /* 0x000000800500780c */ /* 0x000fda0003f05270 */
[----:B------:R-:W-:Y:S01]  /*1dc0*/  @!P0 IMAD.MOV.U32 R2, RZ, RZ, 0x7f800001 ;  /* 0x7f800001ff028424 */ /* 0x000fe200078e00ff */
[----:B------:R-:W-:Y:S06]  /*1dd0*/  @!P0 BRA `(.L_x_9) ;  /* 0x0000000400548947 */ /* 0x000fec0003800000 */
[C---:B------:R-:W-:Y:S01]  /*1de0*/  LOP3.LUT P0, R0, R5.reuse, 0x78, RZ, 0xc0, !PT ;  /* 0x0000007805007812 */ /* 0x040fe2000780c0ff */
[----:B------:R-:W-:Y:S01]  /*1df0*/  BSSY B0, `(.L_x_24) ;  /* 0x000000c000007945 */ /* 0x000fe20003800000 */
[----:B------:R-:W-:Y:S02]  /*1e00*/  SHF.R.U32.HI R4, RZ, 0x7, R5 ;  /* 0x00000007ff047819 */ /* 0x000fe40000011605 */
[----:B------:R-:W-:Y:S02]  /*1e10*/  LOP3.LUT R2, R5, 0x7, RZ, 0xc0, !PT ;  /* 0x0000000705027812 */ /* 0x000fe400078ec0ff */
[----:B------:R-:W-:Y:S01]  /*1e20*/  SHF.R.U32.HI R0, RZ, 0x3, R0 ;  /* 0x00000003ff007819 */ /* 0x000fe20000011600 */
[----:B------:R-:W-:-:S06]  /*1e30*/  IMAD.U32 R6, R4, -0x80000000, RZ ;  /* 0x8000000004067824 */ /* 0x000fcc00078e00ff */
[----:B------:R-:W-:Y:S05]  /*1e40*/  @P0 BRA `(.L_x_25) ;  /* 0x0000000000180947 */ /* 0x000fea0003800000 */
[----:B------:R-:W0:Y:S02]  /*1e50*/  FLO.U32 R4, R2 ;  /* 0x0000000200047300 */ /* 0x000e2400000e0000 */
[----:B0-----:R-:W-:-:S04]  /*1e60*/  IADD3 R5, -R4, 0x1f, RZ ;  /* 0x0000001f04057810 */ /* 0x001fc80007ffe1ff */
[----:B------:R-:W-:Y:S01]  /*1e70*/  IADD3 R0, R0, 0x1d, -R5 ;  /* 0x0000001d00007810 */ /* 0x000fe20007ffe805 */
[----:B------:R-:W-:-:S05]  /*1e80*/  VIADD R7, R5, 0xffffffe4 ;  /* 0xffffffe405077836 */ /* 0x000fca0000000000 */
[----:B------:R-:W-:-:S04]  /*1e90*/  SHF.L.U32 R7, R2, R7, RZ ;  /* 0x0000000702077219 */ /* 0x000fc800000006ff */
[----:B------:R-:W-:-:S07]  /*1ea0*/  LOP3.LUT R2, R7, 0x7, RZ, 0xc0, !PT ;  /* 0x0000000707027812 */ /* 0x000fce00078ec0ff */
.L_x_25:
[----:B------:R-:W-:Y:S05]  /*1eb0*/  BSYNC B0 ;  /* 0x0000000000007941 */ /* 0x000fea0003800000 */
.L_x_24:
[----:B------:R-:W-:Y:S01]  /*1ec0*/  IMAD.SHL.U32 R2, R2, 0x100000, RZ ;  /* 0x0010000002027824 */ /* 0x000fe200078e00ff */
[----:B------:R-:W-:-:S04]  /*1ed0*/  LEA R5, R0, 0x3b800000, 0x17 ;  /* 0x3b80000000057811 */ /* 0x000fc800078eb8ff */
[----:B------:R-:W-:Y:S01]  /*1ee0*/  LOP3.LUT R2, R5, R2, R6, 0xfe, !PT ;  /* 0x0000000205027212 */ /* 0x000fe200078efe06 */
[----:B------:R-:W-:Y:S06]  /*1ef0*/  BRA `(.L_x_9) ;  /* 0x00000004000c7947 */ /* 0x000fec0003800000 */
.L_x_22:
        /* <DEDUP_REMOVED lines=20> */
.L_x_27:
[----:B------:R-:W-:Y:S05]  /*2040*/  BSYNC B0 ;  /* 0x0000000000007941 */ /* 0x000fea0003800000 */
.L_x_26:
[----:B------:R-:W-:Y:S01]  /*2050*/  IMAD.SHL.U32 R2, R2, 0x200000, RZ ;  /* 0x0020000002027824 */ /* 0x000fe200078e00ff */
[----:B------:R-:W-:-:S04]  /*2060*/  LEA R5, R0, 0x37800000, 0x17 ;  /* 0x3780000000057811 */ /* 0x000fc800078eb8ff */
[----:B------:R-:W-:Y:S01]  /*2070*/  LOP3.LUT R2, R5, R2, R6, 0xfe, !PT ;  /* 0x0000000205027212 */ /* 0x000fe200078efe06 */
[----:B------:R-:W-:Y:S06]  /*2080*/  BRA `(.L_x_9) ;  /* 0x0000000000a87947 */ /* 0x000fec0003800000 */
.L_x_21:
[----:B------:R-:W-:-:S13]  /*2090*/  ISETP.NE.AND P0, PT, R2, 0x1c, PT ;  /* 0x0000001c0200780c */ /* 0x000fda0003f05270 */
[----:B------:R-:W-:Y:S05]  /*20a0*/  @!P0 BRA `(.L_x_28) ;  /* 0x0000000000948947 */ /* 0x000fea0003800000 */
[----:B------:R-:W-:-:S13]  /*20b0*/  ISETP.NE.AND P0, PT, R2, 0x1d, PT ;  /* 0x0000001d0200780c */ /* 0x000fda0003f05270 */
[----:B------:R-:W-:Y:S05]  /*20c0*/  @!P0 BRA `(.L_x_29) ;  /* 0x00000000007c8947 */ /* 0x000fea0003800000 */
[----:B------:R-:W-:-:S13]  /*20d0*/  ISETP.NE.AND P0, PT, R2, 0x2c, PT ;  /* 0x0000002c0200780c */ /* 0x000fda0003f05270 */
[----:B------:R-:W-:Y:S05]  /*20e0*/  @P0 BRA `(.L_x_8) ;  /* 0x00000000002c0947 */ /* 0x000fea0003800000 */
[----:B------:R-:W2:Y:S01]  /*20f0*/  LDG.E.U8 R4, desc[UR36][R4.64] ;  /* 0x0000002404047981 */ /* 0x000ea2000c1e1100 */
[----:B------:R-:W-:Y:S01]  /*2100*/  BSSY B0, `(.L_x_30) ;  /* 0x0000007000007945 */ /* 0x000fe20003800000 */
[----:B------:R-:W-:Y:S01]  /*2110*/  IMAD.MOV.U32 R2, RZ, RZ, 0x400000 ;  /* 0x00400000ff027424 */ /* 0x000fe200078e00ff */
[----:B--2---:R-:W-:-:S13]  /*2120*/  ISETP.NE.AND P0, PT, R4, RZ, PT ;  /* 0x000000ff0400720c */ /* 0x004fda0003f05270 */
[----:B------:R-:W-:Y:S05]  /*2130*/  @!P0 BRA `(.L_x_31) ;  /* 0x00000000000c8947 */ /* 0x000fea0003800000 */
[----:B------:R-:W-:-:S13]  /*2140*/  ISETP.NE.AND P0, PT, R4, 0xff, PT ;  /* 0x000000ff0400780c */ /* 0x000fda0003f05270 */
[----:B------:R-:W-:Y:S01]  /*2150*/  @!P0 MOV R2, 0x7f800001 ;  /* 0x7f80000100028802 */ /* 0x000fe20000000f00 */
[----:B------:R-:W-:-:S07]  /*2160*/  @P0 IMAD.SHL.U32 R2, R4, 0x800000, RZ ;  /* 0x0080000004020824 */ /* 0x000fce00078e00ff */
.L_x_31:
[----:B------:R-:W-:Y:S05]  /*2170*/  BSYNC B0 ;  /* 0x0000000000007941 */ /* 0x000fea0003800000 */
.L_x_30:
[----:B------:R-:W-:Y:S01]  /*2180*/  IMAD.MOV.U32 R3, RZ, RZ, RZ ;  /* 0x000000ffff037224 */ /* 0x000fe200078e00ff */
[----:B------:R-:W-:Y:S06]  /*2190*/  BRA `(.L_x_9) ;  /* 0x0000000000647947 */ /* 0x000fec0003800000 */
.L_x_8:
[----:B------:R-:W-:Y:S01]  /*21a0*/  MOV R2, 0x0 ;  /* 0x0000000000027802 */ /* 0x000fe20000000f00 */
[----:B------:R-:W-:Y:S01]  /*21b0*/  ULDC.64 UR4, c[0x4][0x128] ;  /* 0x01004a0000047ab9 */ /* 0x000fe20000000a00 */
[----:B------:R-:W-:Y:S01]  /*21c0*/  ULDC.64 UR6, c[0x4][0x38] ;  /* 0x01000e0000067ab9 */ /* 0x000fe20000000a00 */
[----:B------:R-:W-:Y:S02]  /*21d0*/  IMAD.U32 R4, RZ, RZ, UR4 ;  /* 0x00000004ff047e24 */ /* 0x000fe4000f8e00ff */
[----:B------:R-:W-:Y:S01]  /*21e0*/  IMAD.U32 R5, RZ, RZ, UR5 ;  /* 0x00000005ff057e24 */ /* 0x000fe2000f8e00ff */
[----:B------:R-:W0:Y:S01]  /*21f0*/  LDC.64 R2, c[0x4][R2] ;  /* 0x0100000002027b82 */ /* 0x000e220000000a00 */
[----:B------:R-:W-:Y:S01]  /*2200*/  ULDC.64 UR4, c[0x4][0x130] ;  /* 0x01004c0000047ab9 */ /* 0x000fe20000000a00 */
[----:B------:R-:W-:Y:S02]  /*2210*/  IMAD.U32 R10, RZ, RZ, UR6 ;  /* 0x00000006ff0a7e24 */ /* 0x000fe4000f8e00ff */
[----:B------:R-:W-:-:S02]  /*2220*/  IMAD.U32 R6, RZ, RZ, UR4 ;  /* 0x00000004ff067e24 */ /* 0x000fc4000f8e00ff */
[----:B------:R-:W-:Y:S02]  /*2230*/  IMAD.U32 R7, RZ, RZ, UR5 ;  /* 0x00000005ff077e24 */ /* 0x000fe4000f8e00ff */
[----:B------:R-:W-:Y:S02]  /*2240*/  IMAD.U32 R11, RZ, RZ, UR7 ;  /* 0x00000007ff0b7e24 */ /* 0x000fe4000f8e00ff */
[----:B------:R-:W-:Y:S02]  /*2250*/  IMAD.MOV.U32 R8, RZ, RZ, 0x4e ;  /* 0x0000004eff087424 */ /* 0x000fe400078e00ff */
[----:B------:R-:W-:Y:S02]  /*2260*/  IMAD.MOV.U32 R12, RZ, RZ, 0x1 ;  /* 0x00000001ff0c7424 */ /* 0x000fe400078e00ff */
[----:B------:R-:W-:-:S07]  /*2270*/  IMAD.MOV.U32 R13, RZ, RZ, RZ ;  /* 0x000000ffff0d7224 */ /* 0x000fce00078e00ff */
[----:B------:R-:W-:-:S07]  /*2280*/  LEPC R20, `(.L_x_32) ;  /* 0x000000001014794e */ /* 0x000fce0000000000 */
[----:B0-----:R-:W-:Y:S05]  /*2290*/  CALL.ABS.NOINC R2 ;  /* 0x0000000002007343 */ /* 0x001fea0003c00000 */
.L_x_32:
[----:B------:R-:W-:Y:S01]  /*22a0*/  CS2R R2, SRZ ;  /* 0x0000000000027805 */ /* 0x000fe2000001ff00 */
[----:B------:R-:W-:Y:S06]  /*22b0*/  BRA `(.L_x_9) ;  /* 0x00000000001c7947 */ /* 0x000fec0003800000 */
.L_x_29:
[----:B------:R-:W2:Y:S01]  /*22c0*/  LDG.E.64 R4, desc[UR36][R4.64] ;  /* 0x0000002404047981 */ /* 0x000ea2000c1e1b00 */
[----:B------:R-:W-:Y:S01]  /*22d0*/  IMAD.MOV.U32 R3, RZ, RZ, RZ ;  /* 0x000000ffff037224 */ /* 0x000fe200078e00ff */
[----:B--2---:R0:W1:Y:S01]  /*22e0*/  I2F.U64 R2, R4 ;  /* 0x0000000400027312 */ /* 0x0040620000301000 */
[----:B------:R-:W-:Y:S05]  /*22f0*/  BRA `(.L_x_9) ;  /* 0x00000000000c7947 */ /* 0x000fea0003800000 */
.L_x_28:
[----:B------:R-:W2:Y:S01]  /*2300*/  LDG.E R2, desc[UR36][R4.64] ;  /* 0x0000002404027981 */ /* 0x000ea2000c1e1900 */
[----:B------:R-:W-:Y:S01]  /*2310*/  IMAD.MOV.U32 R3, RZ, RZ, RZ ;  /* 0x000000ffff037224 */ /* 0x000fe200078e00ff */
[----:B--2---:R-:W-:-:S07]  /*2320*/  I2FP.F32.U32 R2, R2 ;  /* 0x0000000200027245 */ /* 0x004fce0000201000 */
.L_x_9:
[----:B------:R-:W-:Y:S05]  /*2330*/  BSYNC B6 ;  /* 0x0000000000067941 */ /* 0x000fea0003800000 */
.L_x_3:
[----:B0-234-:R-:W0:Y:S01]  /*2340*/  LDC.U8 R4, c[0x0][0x421] ;  /* 0x00010840ff047b82 */ /* 0x01de220000000000 */
[----:B-----5:R-:W-:Y:S01]  /*2350*/  FADD.FTZ R5, -R3, -RZ ;  /* 0x800000ff03057221 */ /* 0x020fe20000010100 */
        /* <DEDUP_REMOVED lines=11> */
[----:B-1----:R-:W0:Y:S02]  /*2410*/  F2I.FTZ.TRUNC.NTZ R3, R2 ;  /* 0x0000000200037305 */ /* 0x002e24000021f100 */
[----:B0-----:R0:W-:Y:S01]  /*2420*/  STG.E.U8 desc[UR36][R16.64], R3 ;  /* 0x0000000310007986 */ /* 0x0011e2000c101124 */
[----:B------:R-:W-:Y:S05]  /*2430*/  BRA `(.L_x_38) ;  /* 0x0000000c00587947 */ /* 0x000fea0003800000 */
.L_x_36:
[----:B-1----:R-:W0:Y:S02]  /*2440*/  F2I.S64.TRUNC R2, R2 ;  /* 0x0000000200027311 */ /* 0x002e24000020d900 */
[----:B0-----:R-:W-:-:S05]  /*2450*/  IMAD.MOV.U32 R5, RZ, RZ, R2 ;  /* 0x000000ffff057224 */ /* 0x001fca00078e0002 */
[----:B------:R0:W-:Y:S01]  /*2460*/  STG.E.U8 desc[UR36][R16.64], R5 ;  /* 0x0000000510007986 */ /* 0x0001e2000c101124 */
[----:B------:R-:W-:Y:S05]  /*2470*/  BRA `(.L_x_38) ;  /* 0x0000000c00487947 */ /* 0x000fea0003800000 */
.L_x_35:
[----:B------:R-:W-:-:S13]  /*2480*/  ISETP.NE.AND P0, PT, R0, 0x2, PT ;  /* 0x000000020000780c */ /* 0x000fda0003f05270 */
[----:B------:R-:W-:Y:S05]  /*2490*/  @!P0 BRA `(.L_x_39) ;  /* 0x0000000000288947 */ /* 0x000fea0003800000 */
[----:B------:R-:W-:-:S13]  /*24a0*/  ISETP.NE.AND P0, PT, R0, 0x3, PT ;  /* 0x000000030000780c */ /* 0x000fda0003f05270 */
[----:B------:R-:W-:Y:S05]  /*24b0*/  @!P0 BRA `(.L_x_40) ;  /* 0x0000000000148947 */ /* 0x000fea0003800000 */
[----:B------:R-:W-:-:S13]  /*24c0*/  ISETP.NE.AND P0, PT, R0, 0x4, PT ;  /* 0x000000040000780c */ /* 0x000fda0003f05270 */
[----:B------:R-:W-:Y:S05]  /*24d0*/  @P0 BRA `(.L_x_37) ;  /* 0x0000000800d80947 */ /* 0x000fea0003800000 */
[----:B-1----:R-:W0:Y:S02]  /*24e0*/  F2I.S64.TRUNC R2, R2 ;  /* 0x0000000200027311 */ /* 0x002e24000020d900 */
[----:B0-----:R0:W-:Y:S01]  /*24f0*/  STG.E.64 desc[UR36][R16.64], R2 ;  /* 0x0000000210007986 */ /* 0x0011e2000c101b24 */
[----:B------:R-:W-:Y:S05]  /*2500*/  BRA `(.L_x_38) ;  /* 0x0000000c00247947 */ /* 0x000fea0003800000 */
.L_x_40:
[----:B-1----:R-:W0:Y:S02]  /*2510*/  F2I.FTZ.TRUNC.NTZ R3, R2 ;  /* 0x0000000200037305 */ /* 0x002e24000021f100 */
[----:B0-----:R0:W-:Y:S01]  /*2520*/  STG.E desc[UR36][R16.64], R3 ;  /* 0x0000000310007986 */ /* 0x0011e2000c101924 */
[----:B------:R-:W-:Y:S05]  /*2530*/  BRA `(.L_x_38) ;  /* 0x0000000c00187947 */ /* 0x000fea0003800000 */
.L_x_39:
[----:B-1----:R-:W0:Y:S02]  /*2540*/  F2I.FTZ.TRUNC.NTZ R3, R2 ;  /* 0x0000000200037305 */ /* 0x002e24000021f100 */
[----:B0-----:R0:W-:Y:S01]  /*2550*/  STG.E.U16 desc[UR36][R16.64], R3 ;  /* 0x0000000310007986 */ /* 0x0011e2000c101524 */
[----:B------:R-:W-:Y:S05]  /*2560*/  BRA `(.L_x_38) ;  /* 0x0000000c000c7947 */ /* 0x000fea0003800000 */
.L_x_34:
[----:B------:R-:W-:-:S13]  /*2570*/  ISETP.GT.AND P0, PT, R0, 0x6, PT ;  /* 0x000000060000780c */ /* 0x000fda0003f04270 */
[----:B------:R-:W-:Y:S05]  /*2580*/  @P0 BRA `(.L_x_41) ;  /* 0x0000000000240947 */ /* 0x000fea0003800000 */
[----:B------:R-:W-:-:S13]  /*2590*/  ISETP.NE.AND P0, PT, R0, 0x5, PT ;  /* 0x000000050000780c */ /* 0x000fda0003f05270 */
[----:B------:R-:W-:Y:S05]  /*25a0*/  @!P0 BRA `(.L_x_42) ;  /* 0x0000000000108947 */ /* 0x000fea0003800000 */
[----:B------:R-:W-:-:S13]  /*25b0*/  ISETP.NE.AND P0, PT, R0, 0x6, PT ;  /* 0x000000060000780c */ /* 0x000fda0003f05270 */
[----:B------:R-:W-:Y:S05]  /*25c0*/  @P0 BRA `(.L_x_37) ;  /* 0x00000008009c0947 */ /* 0x000fea0003800000 */
[----:B-1----:R0:W-:Y:S01]  /*25d0*/  STG.E desc[UR36][R16.64], R2 ;  /* 0x0000000210007986 */ /* 0x0021e2000c101924 */
[----:B------:R-:W-:Y:S05]  /*25e0*/  BRA `(.L_x_38) ;  /* 0x0000000800ec7947 */ /* 0x000fea0003800000 */
.L_x_42:
[----:B-1----:R-:W-:-:S05]  /*25f0*/  F2FP.F16.F32.PACK_AB R2, RZ, R2 ;  /* 0x00000002ff02723e */ /* 0x002fca00000000ff */
[----:B------:R0:W-:Y:S01]  /*2600*/  STG.E.U16 desc[UR36][R16.64], R2 ;  /* 0x0000000210007986 */ /* 0x0001e2000c101524 */
[----:B------:R-:W-:Y:S05]  /*2610*/  BRA `(.L_x_38) ;  /* 0x0000000800e07947 */ /* 0x000fea0003800000 */
.L_x_41:
[----:B------:R-:W-:-:S13]  /*2620*/  ISETP.NE.AND P0, PT, R0, 0x7, PT ;  /* 0x000000070000780c */ /* 0x000fda0003f05270 */
[----:B------:R-:W-:Y:S05]  /*2630*/  @!P0 BRA `(.L_x_43) ;  /* 0x0000000000288947 */ /* 0x000fea0003800000 */
[----:B------:R-:W-:-:S13]  /*2640*/  ISETP.NE.AND P0, PT, R0, 0x8, PT ;  /* 0x000000080000780c */ /* 0x000fda0003f05270 */
[----:B------:R-:W-:Y:S05]  /*2650*/  @!P0 BRA `(.L_x_44) ;  /* 0x0000000000148947 */ /* 0x000fea0003800000 */
[----:B------:R-:W-:-:S13]  /*2660*/  ISETP.NE.AND P0, PT, R0, 0x9, PT ;  /* 0x000000090000780c */ /* 0x000fda0003f05270 */
[----:B------:R-:W-:Y:S05]  /*2670*/  @P0 BRA `(.L_x_37) ;  /* 0x0000000800700947 */ /* 0x000fea0003800000 */
[----:B-1----:R-:W-:-:S05]  /*2680*/  IMAD.MOV.U32 R4, RZ, RZ, R2 ;  /* 0x000000ffff047224 */ /* 0x002fca00078e0002 */
[----:B------:R0:W-:Y:S01]  /*2690*/  STG.E.64 desc[UR36][R16.64], R4 ;  /* 0x0000000410007986 */ /* 0x0001e2000c101b24 */
[----:B------:R-:W-:Y:S05]  /*26a0*/  BRA `(.L_x_38) ;  /* 0x0000000800bc7947 */ /* 0x000fea0003800000 */
.L_x_44:
[----:B-1----:R-:W-:-:S05]  /*26b0*/  F2FP.F16.F32.PACK_AB R3, R5, R2 ;  /* 0x000000020503723e */ /* 0x002fca00000000ff */
[----:B------:R0:W-:Y:S01]  /*26c0*/  STG.E desc[UR36][R16.64], R3 ;  /* 0x0000000310007986 */ /* 0x0001e2000c101924 */
[----:B------:R-:W-:Y:S05]  /*26d0*/  BRA `(.L_x_38) ;  /* 0x0000000800b07947 */ /* 0x000fea0003800000 */
.L_x_43:
[----:B-1----:R-:W-:-:S06]  /*26e0*/  FMUL.FTZ R2, R2, 1 ;  /* 0x3f80000002027820 */ /* 0x002fcc0000410000 */
[----:B------:R-:W0:Y:S02]  /*26f0*/  F2F.F64.F32 R2, R2 ;  /* 0x0000000200027310 */ /* 0x000e240000201800 */
[----:B0-----:R0:W-:Y:S01]  /*2700*/  STG.E.64 desc[UR36][R16.64], R2 ;  /* 0x0000000210007986 */ /* 0x0011e2000c101b24 */
[----:B------:R-:W-:Y:S05]  /*2710*/  BRA `(.L_x_38) ;  /* 0x0000000800a07947 */ /* 0x000fea0003800000 */
.L_x_33:
        /* <DEDUP_REMOVED lines=8> */
[----:B-1----:R-:W-:Y:S02]  /*27a0*/  FSETP.NEU.FTZ.AND P0, PT, R2, RZ, PT ;  /* 0x000000ff0200720b */ /* 0x002fe40003f1d000 */
[----:B------:R-:W-:-:S04]  /*27b0*/  FSETP.NEU.FTZ.AND P1, PT, R3, RZ, PT ;  /* 0x000000ff0300720b */ /* 0x000fc80003f3d000 */
[----:B------:R-:W-:-:S04]  /*27c0*/  PLOP3.LUT P0, PT, P0, P1, PT, 0xa8, 0x0 ;  /* 0x000000000000781c */ /* 0x000fc80000703570 */
[----:B------:R-:W-:-:S05]  /*27d0*/  SEL R3, RZ, 0x1, !P0 ;  /* 0x00000001ff037807 */ /* 0x000fca0004000000 */
[----:B------:R0:W-:Y:S01]  /*27e0*/  STG.E.U8 desc[UR36][R16.64], R3 ;  /* 0x0000000310007986 */ /* 0x0001e2000c101124 */
[----:B------:R-:W-:Y:S05]  /*27f0*/  BRA `(.L_x_38) ;  /* 0x0000000800687947 */ /* 0x000fea0003800000 */
.L_x_47:
[----:B------:R-:W-:Y:S01]  /*2800*/  FMUL.FTZ R6, R3, -1 ;  /* 0xbf80000003067820 */ /* 0x000fe20000410000 */
[----:B-1----:R-:W-:-:S05]  /*2810*/  FMUL.FTZ R4, R2, 1 ;  /* 0x3f80000002047820 */ /* 0x002fca0000410000 */
[----:B------:R-:W-:Y:S08]  /*2820*/  F2F.F64.F32 R6, R6 ;  /* 0x0000000600067310 */ /* 0x000ff00000201800 */
[----:B------:R-:W0:Y:S02]  /*2830*/  F2F.F64.F32 R4, R4 ;  /* 0x0000000400047310 */ /* 0x000e240000201800 */
[----:B0-----:R0:W-:Y:S01]  /*2840*/  STG.E.128 desc[UR36][R16.64], R4 ;  /* 0x0000000410007986 */ /* 0x0011e2000c101d24 */
[----:B------:R-:W-:Y:S05]  /*2850*/  BRA `(.L_x_38) ;  /* 0x0000000800507947 */ /* 0x000fea0003800000 */
.L_x_46:
[----:B------:R-:W-:-:S13]  /*2860*/  ISETP.NE.AND P0, PT, R0, 0xf, PT ;  /* 0x0000000f0000780c */ /* 0x000fda0003f05270 */
[----:B------:R-:W-:Y:S05]  /*2870*/  @!P0 BRA `(.L_x_48) ;  /* 0x0000000000ac8947 */ /* 0x000fea0003800000 */
[----:B------:R-:W-:-:S13]  /*2880*/  ISETP.NE.AND P0, PT, R0, 0x17, PT ;  /* 0x000000170000780c */ /* 0x000fda0003f05270 */
[----:B------:R-:W-:Y:S05]  /*2890*/  @!P0 BRA `(.L_x_49) ;  /* 0x0000000000508947 */ /* 0x000fea0003800000 */
[----:B------:R-:W-:-:S13]  /*28a0*/  ISETP.NE.AND P0, PT, R0, 0x18, PT ;  /* 0x000000180000780c */ /* 0x000fda0003f05270 */
[----:B------:R-:W-:Y:S05]  /*28b0*/  @P0 BRA `(.L_x_37) ;  /* 0x0000000400e00947 */ /* 0x000fea0003800000 */
[C---:B-1----:R-:W-:Y:S01]  /*28c0*/  LOP3.LUT R4, R2.reuse, 0x7fffffff, RZ, 0xc0, !PT ;  /* 0x7fffffff02047812 */ /* 0x042fe200078ec0ff */
[----:B------:R-:W-:Y:S01]  /*28d0*/  BSSY B0, `(.L_x_50) ;  /* 0x000000d000007945 */ /* 0x000fe20003800000 */
[----:B------:R-:W-:Y:S02]  /*28e0*/  LOP3.LUT R0, R2, 0x80000000, RZ, 0xc0, !PT ;  /* 0x8000000002007812 */ /* 0x000fe400078ec0ff */
[----:B------:R-:W-:Y:S02]  /*28f0*/  ISETP.GT.U32.AND P0, PT, R4, 0x43efffff, PT ;  /* 0x43efffff0400780c */ /* 0x000fe40003f04070 */
[----:B------:R-:W-:Y:S01]  /*2900*/  SHF.R.U32.HI R5, RZ, 0x18, R0 ;  /* 0x00000018ff057819 */ /* 0x000fe20000011600 */
[----:B------:R-:W-:-:S10]  /*2910*/  IMAD.MOV.U32 R0, RZ, RZ, 0x7f ;  /* 0x0000007fff007424 */ /* 0x000fd400078e00ff */
[----:B------:R-:W-:Y:S05]  /*2920*/  @P0 BRA `(.L_x_51) ;  /* 0x00000000001c0947 */ /* 0x000fea0003800000 */
[----:B------:R-:W-:-:S13]  /*2930*/  ISETP.GE.U32.AND P0, PT, R4, 0x3c800000, PT ;  /* 0x3c8000000400780c */ /* 0x000fda0003f06070 */
[----:B------:R-:W-:-:S04]  /*2940*/  @P0 SHF.R.U32.HI R0, RZ, 0x14, R2 ;  /* 0x00000014ff000819 */ /* 0x000fc80000011602 */
[----:B------:R-:W-:-:S04]  /*2950*/  @P0 LOP3.LUT R3, R0, 0x1, RZ, 0xc0, !PT ;  /* 0x0000000100030812 */ /* 0x000fc800078ec0ff */
[----:B------:R-:W-:Y:S01]  /*2960*/  @P0 IADD3 R3, R2, 0x407ffff, R3 ;  /* 0x0407ffff02030810 */ /* 0x000fe20007ffe003 */
[----:B------:R-:W-:-:S03]  /*2970*/  @!P0 FADD.FTZ R2, R4, 16384 ;  /* 0x4680000004028421 */ /* 0x000fc60000010000 */
[----:B------:R-:W-:Y:S01]  /*2980*/  @P0 SHF.R.U32.HI R0, RZ, 0x14, R3 ;  /* 0x00000014ff000819 */ /* 0x000fe20000011603 */
[----:B------:R-:W-:-:S07]  /*2990*/  @!P0 VIADD R0, R2, 0xb9800000 ;  /* 0xb980000002008836 */ /* 0x000fce0000000000 */
.L_x_51:
[----:B------:R-:W-:Y:S05]  /*29a0*/  BSYNC B0 ;  /* 0x0000000000007941 */ /* 0x000fea0003800000 */
.L_x_50:
[----:B------:R-:W-:-:S05]  /*29b0*/  LOP3.LUT R5, R0, R5, RZ, 0xfc, !PT ;  /* 0x0000000500057212 */ /* 0x000fca00078efcff */
[----:B------:R0:W-:Y:S01]  /*29c0*/  STG.E.U8 desc[UR36][R16.64], R5 ;  /* 0x0000000510007986 */ /* 0x0001e2000c101124 */
[----:B------:R-:W-:Y:S05]  /*29d0*/  BRA `(.L_x_38) ;  /* 0x0000000400f07947 */ /* 0x000fea0003800000 */
.L_x_49:
[----:B-1----:R-:W-:Y:S01]  /*29e0*/  LOP3.LUT R4, R2, 0x7fffffff, RZ, 0xc0, !PT ;  /* 0x7fffffff02047812 */ /* 0x002fe200078ec0ff */
[----:B------:R-:W-:Y:S03]  /*29f0*/  BSSY B0, `(.L_x_52) ;  /* 0x000000e000007945 */ /* 0x000fe60003800000 */
[----:B------:R-:W-:-:S13]  /*2a00*/  ISETP.GT.U32.AND P0, PT, R4, 0x477fffff, PT ;  /* 0x477fffff0400780c */ /* 0x000fda0003f04070 */
[----:B------:R-:W-:Y:S05]  /*2a10*/  @P0 BRA `(.L_x_53) ;  /* 0x0000000000200947 */ /* 0x000fea0003800000 */
[----:B------:R-:W-:-:S13]  /*2a20*/  ISETP.GE.U32.AND P0, PT, R4, 0x38800000, PT ;  /* 0x388000000400780c */ /* 0x000fda0003f06070 */
[----:B------:R-:W-:-:S04]  /*2a30*/  @P0 SHF.R.U32.HI R0, RZ, 0x15, R2 ;  /* 0x00000015ff000819 */ /* 0x000fc80000011602 */
[----:B------:R-:W-:-:S04]  /*2a40*/  @P0 LOP3.LUT R3, R0, 0x1, RZ, 0xc0, !PT ;  /* 0x0000000100030812 */ /* 0x000fc800078ec0ff */
[----:B------:R-:W-:Y:S01]  /*2a50*/  @P0 IADD3 R0, R2, 0x80fffff, R3 ;  /* 0x080fffff02000810 */ /* 0x000fe20007ffe003 */
[----:B------:R-:W-:-:S03]  /*2a60*/  @!P0 FADD.FTZ R3, R4, 128 ;  /* 0x4300000004038421 */ /* 0x000fc60000010000 */
[----:B------:R-:W-:Y:S01]  /*2a70*/  @P0 SHF.R.U32.HI R0, RZ, 0x15, R0 ;  /* 0x00000015ff000819 */ /* 0x000fe20000011600 */
[----:B------:R-:W-:Y:S01]  /*2a80*/  @!P0 VIADD R0, R3, 0xbd000000 ;  /* 0xbd00000003008836 */ /* 0x000fe20000000000 */
[----:B------:R-:W-:Y:S06]  /*2a90*/  BRA `(.L_x_54) ;  /* 0x00000000000c7947 */ /* 0x000fec0003800000 */
.L_x_53:
[----:B------:R-:W-:Y:S01]  /*2aa0*/  IMAD.MOV.U32 R0, RZ, RZ, 0x7f ;  /* 0x0000007fff007424 */ /* 0x000fe200078e00ff */
[----:B------:R-:W-:-:S04]  /*2ab0*/  ISETP.GT.U32.AND P0, PT, R4, 0x7f800000, PT ;  /* 0x7f8000000400780c */ /* 0x000fc80003f04070 */
[----:B------:R-:W-:-:S09]  /*2ac0*/  SEL R0, R0, 0x7c, P0 ;  /* 0x0000007c00007807 */ /* 0x000fd20000000000 */
.L_x_54:
[----:B------:R-:W-:Y:S05]  /*2ad0*/  BSYNC B0 ;  /* 0x0000000000007941 */ /* 0x000fea0003800000 */
.L_x_52:
[----:B------:R-:W-:-:S04]  /*2ae0*/  LOP3.LUT R2, R2, 0x80000000, RZ, 0xc0, !PT ;  /* 0x8000000002027812 */ /* 0x000fc800078ec0ff */
[----:B------:R-:W-:-:S04]  /*2af0*/  SHF.R.U32.HI R3, RZ, 0x18, R2 ;  /* 0x00000018ff037819 */ /* 0x000fc80000011602 */
[----:B------:R-:W-:-:S05]  /*2b00*/  LOP3.LUT R3, R0, R3, RZ, 0xfc, !PT ;  /* 0x0000000300037212 */ /* 0x000fca00078efcff */
[----:B------:R0:W-:Y:S01]  /*2b10*/  STG.E.U8 desc[UR36][R16.64], R3 ;  /* 0x0000000310007986 */ /* 0x0001e2000c101124 */
[----:B------:R-:W-:Y:S05]  /*2b20*/  BRA `(.L_x_38) ;  /* 0x00000004009c7947 */ /* 0x000fea0003800000 */
.L_x_48:
[----:B-1----:R-:W-:-:S05]  /*2b30*/  F2FP.BF16.F32.PACK_AB R2, RZ, R2 ;  /* 0x00000002ff02723e */ /* 0x002fca00000010ff */
[----:B------:R0:W-:Y:S01]  /*2b40*/  STG.E.U16 desc[UR36][R16.64], R2 ;  /* 0x0000000210007986 */ /* 0x0001e2000c101524 */
[----:B------:R-:W-:Y:S05]  /*2b50*/  BRA `(.L_x_38) ;  /* 0x0000000400907947 */ /* 0x000fea0003800000 */
.L_x_45:
        /* <DEDUP_REMOVED lines=8> */
[----:B-1----:R-:W0:Y:S02]  /*2be0*/  F2I.FTZ.U32.TRUNC.NTZ R3, R2 ;  /* 0x0000000200037305 */ /* 0x002e24000021f000 */
[----:B0-----:R4:W-:Y:S01]  /*2bf0*/  STG.E.U16 desc[UR36][R16.64], R3 ;  /* 0x0000000310007986 */ /* 0x0019e2000c101524 */
[----:B------:R-:W-:Y:S05]  /*2c00*/  BRA `(.L_x_38) ;  /* 0x0000000400647947 */ /* 0x000fea0003800000 */
.L_x_57:
[----:B-1----:R-:W-:Y:S01]  /*2c10*/  LOP3.LUT R3, R2, 0x7fffffff, RZ, 0xc0, !PT ;  /* 0x7fffffff02037812 */ /* 0x002fe200078ec0ff */
[----:B------:R-:W-:Y:S01]  /*2c20*/  BSSY B0, `(.L_x_58) ;  /* 0x0000013000007945 */ /* 0x000fe20003800000 */
[----:B------:R-:W-:Y:S02]  /*2c30*/  IMAD.MOV.U32 R8, RZ, RZ, 0x80 ;  /* 0x00000080ff087424 */ /* 0x000fe400078e00ff */
[----:B------:R-:W-:-:S13]  /*2c40*/  ISETP.GT.U32.AND P0, PT, R3, 0x437fffff, PT ;  /* 0x437fffff0300780c */ /* 0x000fda0003f04070 */
[----:B------:R-:W-:Y:S05]  /*2c50*/  @P0 BRA `(.L_x_59) ;  /* 0x00000000003c0947 */ /* 0x000fea0003800000 */
[----:B------:R-:W-:-:S13]  /*2c60*/  ISETP.GE.U32.AND P0, PT, R3, 0x3c000000, PT ;  /* 0x3c0000000300780c */ /* 0x000fda0003f06070 */
[----:B------:R-:W-:-:S04]  /*2c70*/  @P0 SHF.R.U32.HI R0, RZ, 0x14, R2 ;  /* 0x00000014ff000819 */ /* 0x000fc80000011602 */
[----:B------:R-:W-:-:S04]  /*2c80*/  @P0 LOP3.LUT R5, R0, 0x1, RZ, 0xc0, !PT ;  /* 0x0000000100050812 */ /* 0x000fc800078ec0ff */
[----:B------:R-:W-:-:S04]  /*2c90*/  @P0 IADD3 R0, R2, 0x487ffff, R5 ;  /* 0x0487ffff02000810 */ /* 0x000fc80007ffe005 */
[----:B------:R-:W-:-:S04]  /*2ca0*/  @P0 SHF.R.U32.HI R0, RZ, 0x14, R0 ;  /* 0x00000014ff000819 */ /* 0x000fc80000011600 */
[----:B------:R-:W-:Y:S01]  /*2cb0*/  @P0 LOP3.LUT R0, R0, 0xff, RZ, 0xc0, !PT ;  /* 0x000000ff00000812 */ /* 0x000fe200078ec0ff */
[----:B------:R-:W-:Y:S06]  /*2cc0*/  @P0 BRA `(.L_x_60) ;  /* 0x0000000000100947 */ /* 0x000fec0003800000 */
[----:B------:R-:W-:Y:S01]  /*2cd0*/  FADD.FTZ R0, R3, 8192 ;  /* 0x4600000003007421 */ /* 0x000fe20000010000 */
[----:B------:R-:W-:-:S04]  /*2ce0*/  PRMT R8, RZ, 0x7610, R8 ;  /* 0x00007610ff087816 */ /* 0x000fc80000000008 */
[----:B------:R-:W-:-:S13]  /*2cf0*/  LOP3.LUT P0, R0, R0, 0xff, RZ, 0xc0, !PT ;  /* 0x000000ff00007812 */ /* 0x000fda000780c0ff */
[----:B------:R-:W-:Y:S05]  /*2d00*/  @!P0 BRA `(.L_x_59) ;  /* 0x0000000000108947 */ /* 0x000fea0003800000 */
.L_x_60:
[----:B------:R-:W-:-:S04]  /*2d10*/  LOP3.LUT R2, R2, 0x80000000, RZ, 0xc0, !PT ;  /* 0x8000000002027812 */ /* 0x000fc800078ec0ff */
[----:B------:R-:W-:-:S04]  /*2d20*/  SHF.R.U32.HI R3, RZ, 0x18, R2 ;  /* 0x00000018ff037819 */ /* 0x000fc80000011602 */
[----:B------:R-:W-:-:S04]  /*2d30*/  LOP3.LUT R0, R0, R3, RZ, 0xfc, !PT ;  /* 0x0000000300007212 */ /* 0x000fc800078efcff */
[----:B------:R-:W-:-:S07]  /*2d40*/  PRMT R8, R0, 0x7610, R8 ;  /* 0x0000761000087816 */ /* 0x000fce0000000008 */
.L_x_59:
[----:B------:R-:W-:Y:S05]  /*2d50*/  BSYNC B0 ;  /* 0x0000000000007941 */ /* 0x000fea0003800000 */
.L_x_58:
[----:B------:R3:W-:Y:S01]  /*2d60*/  STG.E.U8 desc[UR36][R16.64], R8 ;  /* 0x0000000810007986 */ /* 0x0007e2000c101124 */
[----:B------:R-:W-:Y:S05]  /*2d70*/  BRA `(.L_x_38) ;  /* 0x0000000400087947 */ /* 0x000fea0003800000 */
.L_x_56:
        /* <DEDUP_REMOVED lines=16> */
.L_x_63:
[----:B------:R-:W-:-:S04]  /*2e80*/  LOP3.LUT R2, R2, 0x80000000, RZ, 0xc0, !PT ;  /* 0x8000000002027812 */ /* 0x000fc800078ec0ff */
[----:B------:R-:W-:-:S04]  /*2e90*/  SHF.R.U32.HI R3, RZ, 0x18, R2 ;  /* 0x00000018ff037819 */ /* 0x000fc80000011602 */
[----:B------:R-:W-:-:S04]  /*2ea0*/  LOP3.LUT R0, R0, R3, RZ, 0xfc, !PT ;  /* 0x0000000300007212 */ /* 0x000fc800078efcff */
[----:B------:R-:W-:-:S07]  /*2eb0*/  PRMT R8, R0, 0x7610, R8 ;  /* 0x0000761000087816 */ /* 0x000fce0000000008 */
.L_x_62:
[----:B------:R-:W-:Y:S05]  /*2ec0*/  BSYNC B0 ;  /* 0x0000000000007941 */ /* 0x000fea0003800000 */
.L_x_61:
[----:B------:R0:W-:Y:S01]  /*2ed0*/  STG.E.U8 desc[UR36][R16.64], R8 ;  /* 0x0000000810007986 */ /* 0x0001e2000c101124 */
[----:B------:R-:W-:Y:S05]  /*2ee0*/  BRA `(.L_x_38) ;  /* 0x0000000000ac7947 */ /* 0x000fea0003800000 */
.L_x_55:
[----:B------:R-:W-:-:S13]  /*2ef0*/  ISETP.NE.AND P0, PT, R0, 0x1c, PT ;  /* 0x0000001c0000780c */ /* 0x000fda0003f05270 */
[----:B------:R-:W-:Y:S05]  /*2f00*/  @!P0 BRA `(.L_x_64) ;  /* 0x00000000009c8947 */ /* 0x000fea0003800000 */
[----:B------:R-:W-:-:S13]  /*2f10*/  ISETP.NE.AND P0, PT, R0, 0x1d, PT ;  /* 0x0000001d0000780c */ /* 0x000fda0003f05270 */
[----:B------:R-:W-:Y:S05]  /*2f20*/  @!P0 BRA `(.L_x_65) ;  /* 0x0000000000888947 */ /* 0x000fea0003800000 */
[----:B------:R-:W-:-:S13]  /*2f30*/  ISETP.NE.AND P0, PT, R0, 0x2c, PT ;  /* 0x0000002c0000780c */ /* 0x000fda0003f05270 */
[----:B------:R-:W-:Y:S05]  /*2f40*/  @P0 BRA `(.L_x_37) ;  /* 0x00000000003c0947 */ /* 0x000fea0003800000 */
[----:B-1----:R-:W-:-:S04]  /*2f50*/  SHF.R.U32.HI R4, RZ, 0x17, R2 ;  /* 0x00000017ff047819 */ /* 0x002fc80000011602 */
[----:B------:R-:W-:-:S04]  /*2f60*/  LOP3.LUT R3, R4, 0xff, RZ, 0xc0, !PT ;  /* 0x000000ff04037812 */ /* 0x000fc800078ec0ff */
[----:B------:R-:W-:-:S13]  /*2f70*/  ISETP.NE.AND P1, PT, R3, 0xff, PT ;  /* 0x000000ff0300780c */ /* 0x000fda0003f25270 */
[--C-:B------:R-:W-:Y:S02]  /*2f80*/  @P1 SHF.R.U32.HI R0, RZ, 0x16, R2.reuse ;  /* 0x00000016ff001819 */ /* 0x100fe40000011602 */
[----:B------:R-:W-:Y:S01]  /*2f90*/  @P1 LOP3.LUT P0, RZ, R3, 0x3fffff, R2, 0xf8, !PT ;  /* 0x003fffff03ff1812 */ /* 0x000fe2000780f802 */
[----:B------:R-:W-:Y:S01]  /*2fa0*/  IMAD.MOV.U32 R3, RZ, RZ, 0xff ;  /* 0x000000ffff037424 */ /* 0x000fe200078e00ff */
[----:B------:R-:W-:-:S04]  /*2fb0*/  @P1 LOP3.LUT R0, R0, 0x1, RZ, 0xc0, !PT ;  /* 0x0000000100001812 */ /* 0x000fc800078ec0ff */
[----:B------:R-:W-:Y:S01]  /*2fc0*/  @P1 ISETP.EQ.U32.AND P2, PT, R0, 0x1, P0 ;  /* 0x000000010000180c */ /* 0x000fe20000742070 */
[----:B------:R-:W-:Y:S01]  /*2fd0*/  @P1 VIADD R0, R4, 0x1 ;  /* 0x0000000104001836 */ /* 0x000fe20000000000 */
[----:B------:R-:W-:Y:S02]  /*2fe0*/  PLOP3.LUT P0, PT, PT, PT, PT, 0x80, 0x0 ;  /* 0x000000000000781c */ /* 0x000fe40003f0f070 */
[----:B------:R-:W-:-:S13]  /*2ff0*/  @P1 PLOP3.LUT P0, PT, P2, PT, PT, 0x80, 0x0 ;  /* 0x000000000000181c */ /* 0x000fda000170f070 */
[----:B------:R-:W-:-:S04]  /*3000*/  @!P0 IMAD.MOV R0, RZ, RZ, R4 ;  /* 0x000000ffff008224 */ /* 0x000fc800078e0204 */
[----:B------:R-:W-:-:S05]  /*3010*/  @P1 IMAD.MOV.U32 R3, RZ, RZ, R0 ;  /* 0x000000ffff031224 */ /* 0x000fca00078e0000 */
[----:B------:R2:W-:Y:S01]  /*3020*/  STG.E.U8 desc[UR36][R16.64], R3 ;  /* 0x0000000310007986 */ /* 0x0005e2000c101124 */
[----:B------:R-:W-:Y:S05]  /*3030*/  BRA `(.L_x_38) ;  /* 0x0000000000587947 */ /* 0x000fea0003800000 */
.L_x_37:
[----:B-1----:R-:W-:Y:S01]  /*3040*/  MOV R2, 0x0 ;  /* 0x0000000000027802 */ /* 0x002fe20000000f00 */
[----:B------:R-:W-:Y:S01]  /*3050*/  ULDC.64 UR4, c[0x4][0x128] ;  /* 0x01004a0000047ab9 */ /* 0x000fe20000000a00 */
[----:B------:R-:W-:Y:S01]  /*3060*/  ULDC.64 UR6, c[0x4][0x130] ;  /* 0x01004c0000067ab9 */ /* 0x000fe20000000a00 */
[----:B------:R-:W-:Y:S01]  /*3070*/  IMAD.U32 R4, RZ, RZ, UR4 ;  /* 0x00000004ff047e24 */ /* 0x000fe2000f8e00ff */
[----:B------:R-:W-:Y:S01]  /*3080*/  MOV R7, UR7 ;  /* 0x0000000700077c02 */ /* 0x000fe20008000f00 */
[----:B------:R-:W-:Y:S01]  /*3090*/  IMAD.U32 R5, RZ, RZ, UR5 ;  /* 0x00000005ff057e24 */ /* 0x000fe2000f8e00ff */
[----:B------:R-:W0:Y:S01]  /*30a0*/  LDC.64 R2, c[0x4][R2] ;  /* 0x0100000002027b82 */ /* 0x000e220000000a00 */
[----:B------:R-:W-:Y:S01]  /*30b0*/  ULDC.64 UR4, c[0x4][0x40] ;  /* 0x0100100000047ab9 */ /* 0x000fe20000000a00 */
[----:B------:R-:W-:Y:S02]  /*30c0*/  IMAD.U32 R6, RZ, RZ, UR6 ;  /* 0x00000006ff067e24 */ /* 0x000fe4000f8e00ff */
[----:B------:R-:W-:-:S02]  /*30d0*/  IMAD.U32 R10, RZ, RZ, UR4 ;  /* 0x00000004ff0a7e24 */ /* 0x000fc4000f8e00ff */
[----:B------:R-:W-:Y:S02]  /*30e0*/  IMAD.U32 R11, RZ, RZ, UR5 ;  /* 0x00000005ff0b7e24 */ /* 0x000fe4000f8e00ff */
[----:B------:R-:W-:Y:S02]  /*30f0*/  IMAD.MOV.U32 R8, RZ, RZ, 0x65 ;  /* 0x00000065ff087424 */ /* 0x000fe400078e00ff */
[----:B------:R-:W-:Y:S02]  /*3100*/  IMAD.MOV.U32 R12, RZ, RZ, 0x1 ;  /* 0x00000001ff0c7424 */ /* 0x000fe400078e00ff */
[----:B------:R-:W-:-:S07]  /*3110*/  IMAD.MOV.U32 R13, RZ, RZ, RZ ;  /* 0x000000ffff0d7224 */ /* 0x000fce00078e00ff */
[----:B------:R-:W-:-:S07]  /*3120*/  LEPC R20, `(.L_x_66) ;  /* 0x000000001014794e */ /* 0x000fce0000000000 */
[----:B0-----:R-:W-:Y:S05]  /*3130*/  CALL.ABS.NOINC R2 ;  /* 0x0000000002007343 */ /* 0x001fea0003c00000 */
.L_x_66:
[----:B------:R-:W-:Y:S05]  /*3140*/  BRA `(.L_x_38) ;  /* 0x0000000000147947 */ /* 0x000fea0003800000 */
.L_x_65:
[----:B-1----:R-:W0:Y:S02]  /*3150*/  F2I.U64.TRUNC R2, R2 ;  /* 0x0000000200027311 */ /* 0x002e24000020d800 */
[----:B0-----:R1:W-:Y:S01]  /*3160*/  STG.E.64 desc[UR36][R16.64], R2 ;  /* 0x0000000210007986 */ /* 0x0013e2000c101b24 */
[----:B------:R-:W-:Y:S05]  /*3170*/  BRA `(.L_x_38) ;  /* 0x0000000000087947 */ /* 0x000fea0003800000 */
.L_x_64:
[----:B-1----:R-:W0:Y:S02]  /*3180*/  F2I.FTZ.U32.TRUNC.NTZ R3, R2 ;  /* 0x0000000200037305 */ /* 0x002e24000021f000 */
[----:B0-----:R0:W-:Y:S02]  /*3190*/  STG.E desc[UR36][R16.64], R3 ;  /* 0x0000000310007986 */ /* 0x0011e4000c101924 */
.L_x_38:
[----:B------:R-:W-:-:S04]  /*31a0*/  IMAD R18, R23, 0x200, R18 ;  /* 0x0000020017127824 */ /* 0x000fc800078e0212 */
[----:B------:R-:W-:-:S07]  /*31b0*/  VIADD R19, R18, 0x80 ;  /* 0x0000008012137836 */ /* 0x000fce0000000000 */
.L_x_1:
[----:B------:R-:W-:Y:S05]  /*31c0*/  BSYNC B7 ;  /* 0x0000000000077941 */ /* 0x000fea0003800000 */
.L_x_0:
[----:B------:R-:W-:Y:S01]  /*31d0*/  ULDC UR4, c[0x0][0x210] ;  /* 0x0000840000047ab9 */ /* 0x000fe20000000800 */
[----:B------:R-:W-:Y:S01]  /*31e0*/  BSSY B7, `(.L_x_67) ;  /* 0x0000314000077945 */ /* 0x000fe20003800000 */
[----:B------:R-:W-:-:S13]  /*31f0*/  ISETP.GE.AND P0, PT, R19, UR4, PT ;  /* 0x0000000413007c0c */ /* 0x000fda000bf06270 */
[----:B------:R-:W-:Y:S05]  /*3200*/  @P0 BRA `(.L_x_68) ;  /* 0x0000003000440947 */ /* 0x000fea0003800000 */
[----:B0-----:R-:W0:Y:S01]  /*3210*/  LDC R6, c[0x0][0x218] ;  /* 0x00008600ff067b82 */ /* 0x001e220000000800 */
[----:B------:R-:W-:Y:S02]  /*3220*/  IMAD.MOV.U32 R0, RZ, RZ, RZ ;  /* 0x000000ffff007224 */ /* 0x000fe400078e00ff */
[----:B-1234-:R-:W-:Y:S01]  /*3230*/  IMAD.MOV.U32 R16, RZ, RZ, RZ ;  /* 0x000000ffff107224 */ /* 0x01efe200078e00ff */
[----:B0-----:R-:W-:-:S13]  /*3240*/  ISETP.NE.AND P0, PT, R6, RZ, PT ;  /* 0x000000ff0600720c */ /* 0x001fda0003f05270 */
[----:B------:R-:W-:Y:S05]  /*3250*/  @!P0 BRA `(.L_x_69) ;  /* 0x0000001000a88947 */ /* 0x000fea0003800000 */
        /* <DEDUP_REMOVED lines=114> */
[----:B------:R-:W-:-:S03]  /*3980*/  ULDC.64 UR4, c[0x0][0x390] ;  /* 0x0000e40000047ab9 */ /* 0x000fc60000000a00 */
[----:B------:R-:W-:-:S05]  /*3990*/  IADD3 R2, -R5, RZ, RZ ;  /* 0x000000ff05027210 */ /* 0x000fca0007ffe1ff */
        /* <DEDUP_REMOVED lines=172> */
[----:B------:R-:W-:Y:S01]  /*4460*/  HFMA2.MMA R4, -RZ, RZ, 0, 0 ;  /* 0x00000000ff047435 */ /* 0x000fe200000001ff */
[----:B------:R-:W-:-:S09]  /*4470*/  ULDC.64 UR4, c[0x0][0x340] ;  /* 0x0000d00000047ab9 */ /* 0x000fd20000000a00 */
        /* <DEDUP_REMOVED lines=8> */
.L_x_69:
        /* <DEDUP_REMOVED lines=21> */
[----:B--2---:R-:W3:Y:S01]  /*4650*/  I2F.S16 R2, R2 ;  /* 0x0000000200027306 */ /* 0x004ee20000101400 */
[----:B------:R-:W-:Y:S05]  /*4660*/  BRA `(.L_x_76) ;  /* 0x0000000c008c7947 */ /* 0x000fea0003800000 */
.L_x_74:
[----:B------:R-:W2:Y:S01]  /*4670*/  LDG.E.U8 R2, desc[UR36][R4.64] ;  /* 0x0000002404027981 */ /* 0x000ea2000c1e1100 */
[----:B------:R-:W-:Y:S01]  /*4680*/  IMAD.MOV.U32 R3, RZ, RZ, RZ ;  /* 0x000000ffff037224 */ /* 0x000fe200078e00ff */
[----:B--2---:R-:W-:Y:S01]  /*4690*/  I2FP.F32.U32 R2, R2 ;  /* 0x0000000200027245 */ /* 0x004fe20000201000 */
[----:B------:R-:W-:Y:S06]  /*46a0*/  BRA `(.L_x_76) ;  /* 0x0000000c007c7947 */ /* 0x000fec0003800000 */
.L_x_73:
        /* <DEDUP_REMOVED lines=8> */
[----:B--2---:R0:W1:Y:S01]  /*4730*/  I2F.S64 R2, R4 ;  /* 0x0000000400027312 */ /* 0x0040620000301400 */
[----:B------:R-:W-:Y:S05]  /*4740*/  BRA `(.L_x_76) ;  /* 0x0000000c00547947 */ /* 0x000fea0003800000 */
.L_x_78:
[----:B------:R-:W2:Y:S01]  /*4750*/  LDG.E R2, desc[UR36][R4.64] ;  /* 0x0000002404027981 */ /* 0x000ea2000c1e1900 */
[----:B------:R-:W-:Y:S01]  /*4760*/  IMAD.MOV.U32 R3, RZ, RZ, RZ ;  /* 0x000000ffff037224 */ /* 0x000fe200078e00ff */
[----:B--2---:R-:W-:Y:S01]  /*4770*/  I2FP.F32.S32 R2, R2 ;  /* 0x0000000200027245 */ /* 0x004fe20000201400 */
[----:B------:R-:W-:Y:S06]  /*4780*/  BRA `(.L_x_76) ;  /* 0x0000000c00447947 */ /* 0x000fec0003800000 */
.L_x_77:
[----:B------:R-:W2:Y:S01]  /*4790*/  LDG.E.U16 R2, desc[UR36][R4.64] ;  /* 0x0000002404027981 */ /* 0x000ea2000c1e1500 */
[----:B------:R-:W-:Y:S01]  /*47a0*/  IMAD.MOV.U32 R3, RZ, RZ, RZ ;  /* 0x000000ffff037224 */ /* 0x000fe200078e00ff */
[----:B--2---:R-:W2:Y:S01]  /*47b0*/  I2F.S16 R2, R2 ;  /* 0x0000000200027306 */ /* 0x004ea20000101400 */
[----:B------:R-:W-:Y:S05]  /*47c0*/  BRA `(.L_x_76) ;  /* 0x0000000c00347947 */ /* 0x000fea0003800000 */
.L_x_72:
        /* <DEDUP_REMOVED lines=9> */
.L_x_80:
[----:B------:R-:W2:Y:S01]  /*4860*/  LDG.E.U16 R2, desc[UR36][R4.64] ;  /* 0x0000002404027981 */ /* 0x000ea2000c1e1500 */
[----:B------:R-:W-:Y:S02]  /*4870*/  IMAD.MOV.U32 R3, RZ, RZ, RZ ;  /* 0x000000ffff037224 */ /* 0x000fe400078e00ff */
[----:B--2---:R-:W-:Y:S01]  /*4880*/  HADD2.F32 R2, -RZ, R2.H0_H0 ;  /* 0x20000002ff027230 */ /* 0x004fe20000004100 */
[----:B------:R-:W-:Y:S06]  /*4890*/  BRA `(.L_x_76) ;  /* 0x0000000c00007947 */ /* 0x000fec0003800000 */
.L_x_79:
        /* <DEDUP_REMOVED lines=8> */
.L_x_82:
[----:B------:R-:W2:Y:S02]  /*4920*/  LDG.E R2, desc[UR36][R4.64] ;  /* 0x0000002404027981 */ /* 0x000ea4000c1e1900 */
[--C-:B--2---:R-:W-:Y:S02]  /*4930*/  HADD2.F32 R3, -RZ, R2.reuse.H1_H1 ;  /* 0x30000002ff037230 */ /* 0x104fe40000004100 */
[----:B------:R-:W-:Y:S01]  /*4940*/  HADD2.F32 R2, -RZ, R2.H0_H0 ;  /* 0x20000002ff027230 */ /* 0x000fe20000004100 */
[----:B------:R-:W-:Y:S06]  /*4950*/  BRA `(.L_x_76) ;  /* 0x0000000800d07947 */ /* 0x000fec0003800000 */
.L_x_81:
        /* <DEDUP_REMOVED lines=8> */
.L_x_71:
        /* <DEDUP_REMOVED lines=13> */
.L_x_85:
        /* <DEDUP_REMOVED lines=10> */
.L_x_84:
        /* <DEDUP_REMOVED lines=27> */
.L_x_87:
        /* <DEDUP_REMOVED lines=14> */
.L_x_86:
[----:B------:R-:W2:Y:S01]  /*4de0*/  LDG.E.U16 R2, desc[UR36][R4.64] ;  /* 0x0000002404027981 */ /* 0x000ea2000c1e1500 */
[----:B------:R-:W-:Y:S02]  /*4df0*/  IMAD.MOV.U32 R3, RZ, RZ, RZ ;  /* 0x000000ffff037224 */ /* 0x000fe400078e00ff */
[----:B--2---:R-:W-:Y:S01]  /*4e00*/  IMAD.U32 R2, R2, 0x10000, RZ ;  /* 0x0001000002027824 */ /* 0x004fe200078e00ff */
[----:B------:R-:W-:Y:S06]  /*4e10*/  BRA `(.L_x_76) ;  /* 0x0000000400a07947 */ /* 0x000fec0003800000 */
.L_x_83:
        /* <DEDUP_REMOVED lines=12> */
.L_x_90:
        /* <DEDUP_REMOVED lines=16> */
[----:B------:R-:W-:Y:S02]  /*4fe0*/  IADD3 R7, R5, -0x1c, RZ ;  /* 0xffffffe405077810 */ /* 0x000fe40007ffe0ff */
[----:B------:R-:W-:Y:S02]  /*4ff0*/  IADD3 R0, R0, 0x1d, -R5 ;  /* 0x0000001d00007810 */ /* 0x000fe40007ffe805 */
[----:B------:R-:W-:-:S04]  /*5000*/  SHF.L.U32 R7, R2, R7, RZ ;  /* 0x0000000702077219 */ /* 0x000fc800000006ff */
[----:B------:R-:W-:-:S07]  /*5010*/  LOP3.LUT R2, R7, 0x7, RZ, 0xc0, !PT ;  /* 0x0000000707027812 */ /* 0x000fce00078ec0ff */
.L_x_92:
[----:B------:R-:W-:Y:S05]  /*5020*/  BSYNC B0 ;  /* 0x0000000000007941 */ /* 0x000fea0003800000 */
.L_x_91:
[----:B------:R-:W-:Y:S01]  /*5030*/  IMAD.SHL.U32 R2, R2, 0x100000, RZ ;  /* 0x0010000002027824 */ /* 0x000fe200078e00ff */
[----:B------:R-:W-:-:S04]  /*5040*/  LEA R5, R0, 0x3b800000, 0x17 ;  /* 0x3b80000000057811 */ /* 0x000fc800078eb8ff */
[----:B------:R-:W-:Y:S01]  /*5050*/  LOP3.LUT R2, R5, R2, R6, 0xfe, !PT ;  /* 0x0000000205027212 */ /* 0x000fe200078efe06 */
[----:B------:R-:W-:Y:S06]  /*5060*/  BRA `(.L_x_76) ;  /* 0x00000004000c7947 */ /* 0x000fec0003800000 */
.L_x_89:
        /* <DEDUP_REMOVED lines=20> */
.L_x_94:
[----:B------:R-:W-:Y:S05]  /*51b0*/  BSYNC B0 ;  /* 0x0000000000007941 */ /* 0x000fea0003800000 */
.L_x_93:
[----:B------:R-:W-:Y:S01]  /*51c0*/  IMAD.SHL.U32 R2, R2, 0x200000, RZ ;  /* 0x0020000002027824 */ /* 0x000fe200078e00ff */
[----:B------:R-:W-:-:S04]  /*51d0*/  LEA R5, R0, 0x37800000, 0x17 ;  /* 0x3780000000057811 */ /* 0x000fc800078eb8ff */
[----:B------:R-:W-:Y:S01]  /*51e0*/  LOP3.LUT R2, R5, R2, R6, 0xfe, !PT ;  /* 0x0000000205027212 */ /* 0x000fe200078efe06 */
[----:B------:R-:W-:Y:S06]  /*51f0*/  BRA `(.L_x_76) ;  /* 0x0000000000a87947 */ /* 0x000fec0003800000 */
.L_x_88:
        /* <DEDUP_REMOVED lines=12> */
[----:B------:R-:W-:Y:S02]  /*52c0*/  @!P0 IMAD.MOV.U32 R2, RZ, RZ, 0x7f800001 ;  /* 0x7f800001ff028424 */ /* 0x000fe400078e00ff */
[----:B------:R-:W-:-:S07]  /*52d0*/  @P0 IMAD.SHL.U32 R2, R4, 0x800000, RZ ;  /* 0x0080000004020824 */ /* 0x000fce00078e00ff */
.L_x_98:
[----:B------:R-:W-:Y:S05]  /*52e0*/  BSYNC B0 ;  /* 0x0000000000007941 */ /* 0x000fea0003800000 */
.L_x_97:
[----:B------:R-:W-:Y:S01]  /*52f0*/  IMAD.MOV.U32 R3, RZ, RZ, RZ ;  /* 0x000000ffff037224 */ /* 0x000fe200078e00ff */
[----:B------:R-:W-:Y:S06]  /*5300*/  BRA `(.L_x_76) ;  /* 0x0000000000647947 */ /* 0x000fec0003800000 */
.L_x_75:
        /* <DEDUP_REMOVED lines=16> */
.L_x_99:
[----:B------:R-:W-:Y:S01]  /*5410*/  CS2R R2, SRZ ;  /* 0x0000000000027805 */ /* 0x000fe2000001ff00 */
[----:B------:R-:W-:Y:S06]  /*5420*/  BRA `(.L_x_76) ;  /* 0x00000000001c7947 */ /* 0x000fec0003800000 */
.L_x_96:
[----:B------:R-:W2:Y:S01]  /*5430*/  LDG.E.64 R4, desc[UR36][R4.64] ;  /* 0x0000002404047981 */ /* 0x000ea2000c1e1b00 */
[----:B------:R-:W-:Y:S01]  /*5440*/  IMAD.MOV.U32 R3, RZ, RZ, RZ ;  /* 0x000000ffff037224 */ /* 0x000fe200078e00ff */
[----:B--2---:R0:W1:Y:S01]  /*5450*/  I2F.U64 R2, R4 ;  /* 0x0000000400027312 */ /* 0x0040620000301000 */
[----:B------:R-:W-:Y:S05]  /*5460*/  BRA `(.L_x_76) ;  /* 0x00000000000c7947 */ /* 0x000fea0003800000 */
.L_x_95:
[----:B------:R-:W2:Y:S01]  /*5470*/  LDG.E R2, desc[UR36][R4.64] ;  /* 0x0000002404027981 */ /* 0x000ea2000c1e1900 */
[----:B------:R-:W-:Y:S01]  /*5480*/  IMAD.MOV.U32 R3, RZ, RZ, RZ ;  /* 0x000000ffff037224 */ /* 0x000fe200078e00ff */
[----:B--2---:R-:W-:-:S07]  /*5490*/  I2FP.F32.U32 R2, R2 ;  /* 0x0000000200027245 */ /* 0x004fce0000201000 */
.L_x_76:
[----:B------:R-:W-:Y:S05]  /*54a0*/  BSYNC B6 ;  /* 0x0000000000067941 */ /* 0x000fea0003800000 */
.L_x_70:
[----:B0---4-:R-:W0:Y:S01]  /*54b0*/  LDC.U8 R4, c[0x0][0x421] ;  /* 0x00010840ff047b82 */ /* 0x011e220000000000 */
        /* <DEDUP_REMOVED lines=12> */
[----:B-123--:R-:W0:Y:S02]  /*5580*/  F2I.FTZ.TRUNC.NTZ R3, R2 ;  /* 0x0000000200037305 */ /* 0x00ee24000021f100 */
[----:B0-----:R0:W-:Y:S01]  /*5590*/  STG.E.U8 desc[UR36][R16.64], R3 ;  /* 0x0000000310007986 */ /* 0x0011e2000c101124 */
[----:B------:R-:W-:Y:S05]  /*55a0*/  BRA `(.L_x_105) ;  /* 0x0000000c00587947 */ /* 0x000fea0003800000 */
.L_x_103:
[----:B-123--:R-:W0:Y:S02]  /*55b0*/  F2I.S64.TRUNC R2, R2 ;  /* 0x0000000200027311 */ /* 0x00ee24000020d900 */
[----:B0-----:R-:W-:-:S05]  /*55c0*/  IMAD.MOV.U32 R5, RZ, RZ, R2 ;  /* 0x000000ffff057224 */ /* 0x001fca00078e0002 */
[----:B------:R0:W-:Y:S01]  /*55d0*/  STG.E.U8 desc[UR36][R16.64], R5 ;  /* 0x0000000510007986 */ /* 0x0001e2000c101124 */
[----:B------:R-:W-:Y:S05]  /*55e0*/  BRA `(.L_x_105) ;  /* 0x0000000c00487947 */ /* 0x000fea0003800000 */
.L_x_102:
[----:B------:R-:W-:-:S13]  /*55f0*/  ISETP.NE.AND P0, PT, R0, 0x2, PT ;  /* 0x000000020000780c */ /* 0x000fda0003f05270 */
[----:B------:R-:W-:Y:S05]  /*5600*/  @!P0 BRA `(.L_x_106) ;  /* 0x0000000000288947 */ /* 0x000fea0003800000 */
[----:B------:R-:W-:-:S13]  /*5610*/  ISETP.NE.AND P0, PT, R0, 0x3, PT ;  /* 0x000000030000780c */ /* 0x000fda0003f05270 */
[----:B------:R-:W-:Y:S05]  /*5620*/  @!P0 BRA `(.L_x_107) ;  /* 0x0000000000148947 */ /* 0x000fea0003800000 */
[----:B------:R-:W-:-:S13]  /*5630*/  ISETP.NE.AND P0, PT, R0, 0x4, PT ;  /* 0x000000040000780c */ /* 0x000fda0003f05270 */
[----:B------:R-:W-:Y:S05]  /*5640*/  @P0 BRA `(.L_x_104) ;  /* 0x0000000800d80947 */ /* 0x000fea0003800000 */
[----:B-123--:R-:W0:Y:S02]  /*5650*/  F2I.S64.TRUNC R2, R2 ;  /* 0x0000000200027311 */ /* 0x00ee24000020d900 */
[----:B0-----:R0:W-:Y:S01]  /*5660*/  STG.E.64 desc[UR36][R16.64], R2 ;  /* 0x0000000210007986 */ /* 0x0011e2000c101b24 */
[----:B------:R-:W-:Y:S05]  /*5670*/  BRA `(.L_x_105) ;  /* 0x0000000c00247947 */ /* 0x000fea0003800000 */
.L_x_107:
[----:B-123--:R-:W0:Y:S02]  /*5680*/  F2I.FTZ.TRUNC.NTZ R3, R2 ;  /* 0x0000000200037305 */ /* 0x00ee24000021f100 */
[----:B0-----:R0:W-:Y:S01]  /*5690*/  STG.E desc[UR36][R16.64], R3 ;  /* 0x0000000310007986 */ /* 0x0011e2000c101924 */
[----:B------:R-:W-:Y:S05]  /*56a0*/  BRA `(.L_x_105) ;  /* 0x0000000c00187947 */ /* 0x000fea0003800000 */
.L_x_106:
[----:B-123--:R-:W0:Y:S02]  /*56b0*/  F2I.FTZ.TRUNC.NTZ R3, R2 ;  /* 0x0000000200037305 */ /* 0x00ee24000021f100 */
[----:B0-----:R0:W-:Y:S01]  /*56c0*/  STG.E.U16 desc[UR36][R16.64], R3 ;  /* 0x0000000310007986 */ /* 0x0011e2000c101524 */
[----:B------:R-:W-:Y:S05]  /*56d0*/  BRA `(.L_x_105) ;  /* 0x0000000c000c7947 */ /* 0x000fea0003800000 */
.L_x_101:
[----:B------:R-:W-:-:S13]  /*56e0*/  ISETP.GT.AND P0, PT, R0, 0x6, PT ;  /* 0x000000060000780c */ /* 0x000fda0003f04270 */
[----:B------:R-:W-:Y:S05]  /*56f0*/  @P0 BRA `(.L_x_108) ;  /* 0x0000000000240947 */ /* 0x000fea0003800000 */
[----:B------:R-:W-:-:S13]  /*5700*/  ISETP.NE.AND P0, PT, R0, 0x5, PT ;  /* 0x000000050000780c */ /* 0x000fda0003f05270 */
[----:B------:R-:W-:Y:S05]  /*5710*/  @!P0 BRA `(.L_x_109) ;  /* 0x0000000000108947 */ /* 0x000fea0003800000 */
[----:B------:R-:W-:-:S13]  /*5720*/  ISETP.NE.AND P0, PT, R0, 0x6, PT ;  /* 0x000000060000780c */ /* 0x000fda0003f05270 */
[----:B------:R-:W-:Y:S05]  /*5730*/  @P0 BRA `(.L_x_104) ;  /* 0x00000008009c0947 */ /* 0x000fea0003800000 */
[----:B-123--:R0:W-:Y:S01]  /*5740*/  STG.E desc[UR36][R16.64], R2 ;  /* 0x0000000210007986 */ /* 0x00e1e2000c101924 */
[----:B------:R-:W-:Y:S05]  /*5750*/  BRA `(.L_x_105) ;  /* 0x0000000800ec7947 */ /* 0x000fea0003800000 */
.L_x_109:
[----:B-123--:R-:W-:-:S05]  /*5760*/  F2FP.F16.F32.PACK_AB R2, RZ, R2 ;  /* 0x00000002ff02723e */ /* 0x00efca00000000ff */
[----:B------:R0:W-:Y:S01]  /*5770*/  STG.E.U16 desc[UR36][R16.64], R2 ;  /* 0x0000000210007986 */ /* 0x0001e2000c101524 */
[----:B------:R-:W-:Y:S05]  /*5780*/  BRA `(.L_x_105) ;  /* 0x0000000800e07947 */ /* 0x000fea0003800000 */
.L_x_108:
[----:B------:R-:W-:-:S13]  /*5790*/  ISETP.NE.AND P0, PT, R0, 0x7, PT ;  /* 0x000000070000780c */ /* 0x000fda0003f05270 */
[----:B------:R-:W-:Y:S05]  /*57a0*/  @!P0 BRA `(.L_x_110) ;  /* 0x0000000000288947 */ /* 0x000fea0003800000 */
[----:B------:R-:W-:-:S13]  /*57b0*/  ISETP.NE.AND P0, PT, R0, 0x8, PT ;  /* 0x000000080000780c */ /* 0x000fda0003f05270 */
[----:B------:R-:W-:Y:S05]  /*57c0*/  @!P0 BRA `(.L_x_111) ;  /* 0x0000000000148947 */ /* 0x000fea0003800000 */
[----:B------:R-:W-:-:S13]  /*57d0*/  ISETP.NE.AND P0, PT, R0, 0x9, PT ;  /* 0x000000090000780c */ /* 0x000fda0003f05270 */
[----:B------:R-:W-:Y:S05]  /*57e0*/  @P0 BRA `(.L_x_104) ;  /* 0x0000000800700947 */ /* 0x000fea0003800000 */
[----:B-123--:R-:W-:-:S05]  /*57f0*/  IMAD.MOV.U32 R4, RZ, RZ, R2 ;  /* 0x000000ffff047224 */ /* 0x00efca00078e0002 */
[----:B------:R0:W-:Y:S01]  /*5800*/  STG.E.64 desc[UR36][R16.64], R4 ;  /* 0x0000000410007986 */ /* 0x0001e2000c101b24 */
[----:B------:R-:W-:Y:S05]  /*5810*/  BRA `(.L_x_105) ;  /* 0x0000000800bc7947 */ /* 0x000fea0003800000 */
.L_x_111:
[----:B-123--:R-:W-:-:S05]  /*5820*/  F2FP.F16.F32.PACK_AB R3, R5, R2 ;  /* 0x000000020503723e */ /* 0x00efca00000000ff */
[----:B------:R0:W-:Y:S01]  /*5830*/  STG.E desc[UR36][R16.64], R3 ;  /* 0x0000000310007986 */ /* 0x0001e2000c101924 */
[----:B------:R-:W-:Y:S05]  /*5840*/  BRA `(.L_x_105) ;  /* 0x0000000800b07947 */ /* 0x000fea0003800000 */
.L_x_110:
[----:B-123--:R-:W-:-:S06]  /*5850*/  FMUL.FTZ R2, R2, 1 ;  /* 0x3f80000002027820 */ /* 0x00efcc0000410000 */
[----:B------:R-:W0:Y:S02]  /*5860*/  F2F.F64.F32 R2, R2 ;  /* 0x0000000200027310 */ /* 0x000e240000201800 */
[----:B0-----:R0:W-:Y:S01]  /*5870*/  STG.E.64 desc[UR36][R16.64], R2 ;  /* 0x0000000210007986 */ /* 0x0011e2000c101b24 */
[----:B------:R-:W-:Y:S05]  /*5880*/  BRA `(.L_x_105) ;  /* 0x0000000800a07947 */ /* 0x000fea0003800000 */
.L_x_100:
        /* <DEDUP_REMOVED lines=8> */
[----:B-123--:R-:W-:Y:S02]  /*5910*/  FSETP.NEU.FTZ.AND P0, PT, R2, RZ, PT ;  /* 0x000000ff0200720b */ /* 0x00efe40003f1d000 */
[----:B------:R-:W-:-:S04]  /*5920*/  FSETP.NEU.FTZ.AND P1, PT, R3, RZ, PT ;  /* 0x000000ff0300720b */ /* 0x000fc80003f3d000 */
[----:B------:R-:W-:-:S04]  /*5930*/  PLOP3.LUT P0, PT, P0, P1, PT, 0xa8, 0x0 ;  /* 0x000000000000781c */ /* 0x000fc80000703570 */
[----:B------:R-:W-:-:S05]  /*5940*/  SEL R3, RZ, 0x1, !P0 ;  /* 0x00000001ff037807 */ /* 0x000fca0004000000 */
[----:B------:R0:W-:Y:S01]  /*5950*/  STG.E.U8 desc[UR36][R16.64], R3 ;  /* 0x0000000310007986 */ /* 0x0001e2000c101124 */
[----:B------:R-:W-:Y:S05]  /*5960*/  BRA `(.L_x_105) ;  /* 0x0000000800687947 */ /* 0x000fea0003800000 */
.L_x_114:
[----:B------:R-:W-:Y:S01]  /*5970*/  FMUL.FTZ R6, R3, -1 ;  /* 0xbf80000003067820 */ /* 0x000fe20000410000 */
[----:B-123--:R-:W-:-:S05]  /*5980*/  FMUL.FTZ R4, R2, 1 ;  /* 0x3f80000002047820 */ /* 0x00efca0000410000 */
[----:B------:R-:W-:Y:S08]  /*5990*/  F2F.F64.F32 R6, R6 ;  /* 0x0000000600067310 */ /* 0x000ff00000201800 */
[----:B------:R-:W0:Y:S02]  /*59a0*/  F2F.F64.F32 R4, R4 ;  /* 0x0000000400047310 */ /* 0x000e240000201800 */
[----:B0-----:R0:W-:Y:S01]  /*59b0*/  STG.E.128 desc[UR36][R16.64], R4 ;  /* 0x0000000410007986 */ /* 0x0011e2000c101d24 */
[----:B------:R-:W-:Y:S05]  /*59c0*/  BRA `(.L_x_105) ;  /* 0x0000000800507947 */ /* 0x000fea0003800000 */
.L_x_113:
[----:B------:R-:W-:-:S13]  /*59d0*/  ISETP.NE.AND P0, PT, R0, 0xf, PT ;  /* 0x0000000f0000780c */ /* 0x000fda0003f05270 */
[----:B------:R-:W-:Y:S05]  /*59e0*/  @!P0 BRA `(.L_x_115) ;  /* 0x0000000000ac8947 */ /* 0x000fea0003800000 */
[----:B------:R-:W-:-:S13]  /*59f0*/  ISETP.NE.AND P0, PT, R0, 0x17, PT ;  /* 0x000000170000780c */ /* 0x000fda0003f05270 */
[----:B------:R-:W-:Y:S05]  /*5a00*/  @!P0 BRA `(.L_x_116) ;  /* 0x0000000000508947 */ /* 0x000fea0003800000 */
[----:B------:R-:W-:-:S13]  /*5a10*/  ISETP.NE.AND P0, PT, R0, 0x18, PT ;  /* 0x000000180000780c */ /* 0x000fda0003f05270 */
[----:B------:R-:W-:Y:S05]  /*5a20*/  @P0 BRA `(.L_x_104) ;  /* 0x0000000400e00947 */ /* 0x000fea0003800000 */
[C---:B-123--:R-:W-:Y:S01]  /*5a30*/  LOP3.LUT R4, R2.reuse, 0x7fffffff, RZ, 0xc0, !PT ;  /* 0x7fffffff02047812 */ /* 0x04efe200078ec0ff */
        /* <DEDUP_REMOVED lines=13> */
.L_x_118:
[----:B------:R-:W-:Y:S05]  /*5b10*/  BSYNC B0 ;  /* 0x0000000000007941 */ /* 0x000fea0003800000 */
.L_x_117:
[----:B------:R-:W-:-:S05]  /*5b20*/  LOP3.LUT R5, R0, R5, RZ, 0xfc, !PT ;  /* 0x0000000500057212 */ /* 0x000fca00078efcff */
[----:B------:R0:W-:Y:S01]  /*5b30*/  STG.E.U8 desc[UR36][R16.64], R5 ;  /* 0x0000000510007986 */ /* 0x0001e2000c101124 */
[----:B------:R-:W-:Y:S05]  /*5b40*/  BRA `(.L_x_105) ;  /* 0x0000000400f07947 */ /* 0x000fea0003800000 */
.L_x_116:
[----:B-123--:R-:W-:Y:S01]  /*5b50*/  LOP3.LUT R4, R2, 0x7fffffff, RZ, 0xc0, !PT ;  /* 0x7fffffff02047812 */ /* 0x00efe200078ec0ff */
        /* <DEDUP_REMOVED lines=11> */
.L_x_120:
[----:B------:R-:W-:Y:S01]  /*5c10*/  IMAD.MOV.U32 R0, RZ, RZ, 0x7f ;  /* 0x0000007fff007424 */ /* 0x000fe200078e00ff */
[----:B------:R-:W-:-:S04]  /*5c20*/  ISETP.GT.U32.AND P0, PT, R4, 0x7f800000, PT ;  /* 0x7f8000000400780c */ /* 0x000fc80003f04070 */
[----:B------:R-:W-:-:S09]  /*5c30*/  SEL R0, R0, 0x7c, P0 ;  /* 0x0000007c00007807 */ /* 0x000fd20000000000 */
.L_x_121:
[----:B------:R-:W-:Y:S05]  /*5c40*/  BSYNC B0 ;  /* 0x0000000000007941 */ /* 0x000fea0003800000 */
.L_x_119:
[----:B------:R-:W-:-:S04]  /*5c50*/  LOP3.LUT R2, R2, 0x80000000, RZ, 0xc0, !PT ;  /* 0x8000000002027812 */ /* 0x000fc800078ec0ff */
[----:B------:R-:W-:-:S04]  /*5c60*/  SHF.R.U32.HI R3, RZ, 0x18, R2 ;  /* 0x00000018ff037819 */ /* 0x000fc80000011602 */
[----:B------:R-:W-:-:S05]  /*5c70*/  LOP3.LUT R3, R0, R3, RZ, 0xfc, !PT ;  /* 0x0000000300037212 */ /* 0x000fca00078efcff */
[----:B------:R0:W-:Y:S01]  /*5c80*/  STG.E.U8 desc[UR36][R16.64], R3 ;  /* 0x0000000310007986 */ /* 0x0001e2000c101124 */
[----:B------:R-:W-:Y:S05]  /*5c90*/  BRA `(.L_x_105) ;  /* 0x00000004009c7947 */ /* 0x000fea0003800000 */
.L_x_115:
[----:B-123--:R-:W-:-:S05]  /*5ca0*/  F2FP.BF16.F32.PACK_AB R2, RZ, R2 ;  /* 0x00000002ff02723e */ /* 0x00efca00000010ff */
[----:B------:R0:W-:Y:S01]  /*5cb0*/  STG.E.U16 desc[UR36][R16.64], R2 ;  /* 0x0000000210007986 */ /* 0x0001e2000c101524 */
[----:B------:R-:W-:Y:S05]  /*5cc0*/  BRA `(.L_x_105) ;  /* 0x0000000400907947 */ /* 0x000fea0003800000 */
.L_x_112:
        /* <DEDUP_REMOVED lines=8> */
[----:B-123--:R-:W0:Y:S02]  /*5d50*/  F2I.FTZ.U32.TRUNC.NTZ R3, R2 ;  /* 0x0000000200037305 */ /* 0x00ee24000021f000 */
[----:B0-----:R4:W-:Y:S01]  /*5d60*/  STG.E.U16 desc[UR36][R16.64], R3 ;  /* 0x0000000310007986 */ /* 0x0019e2000c101524 */
[----:B------:R-:W-:Y:S05]  /*5d70*/  BRA `(.L_x_105) ;  /* 0x0000000400647947 */ /* 0x000fea0003800000 */
.L_x_124:
[----:B-123--:R-:W-:Y:S01]  /*5d80*/  LOP3.LUT R3, R2, 0x7fffffff, RZ, 0xc0, !PT ;  /* 0x7fffffff02037812 */ /* 0x00efe200078ec0ff */
        /* <DEDUP_REMOVED lines=15> */
.L_x_127:
[----:B------:R-:W-:-:S04]  /*5e80*/  LOP3.LUT R2, R2, 0x80000000, RZ, 0xc0, !PT ;  /* 0x8000000002027812 */ /* 0x000fc800078ec0ff */
[----:B------:R-:W-:-:S04]  /*5e90*/  SHF.R.U32.HI R3, RZ, 0x18, R2 ;  /* 0x00000018ff037819 */ /* 0x000fc80000011602 */
[----:B------:R-:W-:-:S04]  /*5ea0*/  LOP3.LUT R0, R0, R3, RZ, 0xfc, !PT ;  /* 0x0000000300007212 */ /* 0x000fc800078efcff */
[----:B------:R-:W-:-:S07]  /*5eb0*/  PRMT R8, R0, 0x7610, R8 ;  /* 0x0000761000087816 */ /* 0x000fce0000000008 */
.L_x_126:
[----:B------:R-:W-:Y:S05]  /*5ec0*/  BSYNC B0 ;  /* 0x0000000000007941 */ /* 0x000fea0003800000 */
.L_x_125:
[----:B------:R3:W-:Y:S01]  /*5ed0*/  STG.E.U8 desc[UR36][R16.64], R8 ;  /* 0x0000000810007986 */ /* 0x0007e2000c101124 */
[----:B------:R-:W-:Y:S05]  /*5ee0*/  BRA `(.L_x_105) ;  /* 0x0000000400087947 */ /* 0x000fea0003800000 */
.L_x_123:
        /* <DEDUP_REMOVED lines=16> */
.L_x_130:
[----:B------:R-:W-:-:S04]  /*5ff0*/  LOP3.LUT R2, R2, 0x80000000, RZ, 0xc0, !PT ;  /* 0x8000000002027812 */ /* 0x000fc800078ec0ff */
[----:B------:R-:W-:-:S04]  /*6000*/  SHF.R.U32.HI R3, RZ, 0x18, R2 ;  /* 0x00000018ff037819 */ /* 0x000fc80000011602 */
[----:B------:R-:W-:-:S04]  /*6010*/  LOP3.LUT R0, R0, R3, RZ, 0xfc, !PT ;  /* 0x0000000300007212 */ /* 0x000fc800078efcff */
[----:B------:R-:W-:-:S07]  /*6020*/  PRMT R8, R0, 0x7610, R8 ;  /* 0x0000761000087816 */ /* 0x000fce0000000008 */
.L_x_129:
[----:B------:R-:W-:Y:S05]  /*6030*/  BSYNC B0 ;  /* 0x0000000000007941 */ /* 0x000fea0003800000 */
.L_x_128:
[----:B------:R0:W-:Y:S01]  /*6040*/  STG.E.U8 desc[UR36][R16.64], R8 ;  /* 0x0000000810007986 */ /* 0x0001e2000c101124 */
[----:B------:R-:W-:Y:S05]  /*6050*/  BRA `(.L_x_105) ;  /* 0x0000000000ac7947 */ /* 0x000fea0003800000 */
.L_x_122:
[----:B------:R-:W-:-:S13]  /*6060*/  ISETP.NE.AND P0, PT, R0, 0x1c, PT ;  /* 0x0000001c0000780c */ /* 0x000fda0003f05270 */
[----:B------:R-:W-:Y:S05]  /*6070*/  @!P0 BRA `(.L_x_131) ;  /* 0x00000000009c8947 */ /* 0x000fea0003800000 */
[----:B------:R-:W-:-:S13]  /*6080*/  ISETP.NE.AND P0, PT, R0, 0x1d, PT ;  /* 0x0000001d0000780c */ /* 0x000fda0003f05270 */
[----:B------:R-:W-:Y:S05]  /*6090*/  @!P0 BRA `(.L_x_132) ;  /* 0x0000000000888947 */ /* 0x000fea0003800000 */
[----:B------:R-:W-:-:S13]  /*60a0*/  ISETP.NE.AND P0, PT, R0, 0x2c, PT ;  /* 0x0000002c0000780c */ /* 0x000fda0003f05270 */
[----:B------:R-:W-:Y:S05]  /*60b0*/  @P0 BRA `(.L_x_104) ;  /* 0x00000000003c0947 */ /* 0x000fea0003800000 */
[----:B-123--:R-:W-:-:S04]  /*60c0*/  SHF.R.U32.HI R4, RZ, 0x17, R2 ;  /* 0x00000017ff047819 */ /* 0x00efc80000011602 */
[----:B------:R-:W-:-:S04]  /*60d0*/  LOP3.LUT R3, R4, 0xff, RZ, 0xc0, !PT ;  /* 0x000000ff04037812 */ /* 0x000fc800078ec0ff */
[----:B------:R-:W-:-:S13]  /*60e0*/  ISETP.NE.AND P1, PT, R3, 0xff, PT ;  /* 0x000000ff0300780c */ /* 0x000fda0003f25270 */
[--C-:B------:R-:W-:Y:S02]  /*60f0*/  @P1 SHF.R.U32.HI R0, RZ, 0x16, R2.reuse ;  /* 0x00000016ff001819 */ /* 0x100fe40000011602 */
[----:B------:R-:W-:Y:S01]  /*6100*/  @P1 LOP3.LUT P0, RZ, R3, 0x3fffff, R2, 0xf8, !PT ;  /* 0x003fffff03ff1812 */ /* 0x000fe2000780f802 */
[----:B------:R-:W-:Y:S01]  /*6110*/  HFMA2.MMA R3, -RZ, RZ, 0, 1.5199184417724609375e-05 ;  /* 0x000000ffff037435 */ /* 0x000fe200000001ff */
        /* <DEDUP_REMOVED lines=9> */
.L_x_104:
[----:B------:R-:W-:Y:S01]  /*61b0*/  MOV R0, 0x0 ;  /* 0x0000000000007802 */ /* 0x000fe20000000f00 */
[----:B------:R-:W-:Y:S01]  /*61c0*/  ULDC.64 UR4, c[0x4][0x128] ;  /* 0x01004a0000047ab9 */ /* 0x000fe20000000a00 */
[----:B------:R-:W-:Y:S01]  /*61d0*/  ULDC.64 UR6, c[0x4][0x40] ;  /* 0x0100100000067ab9 */ /* 0x000fe20000000a00 */
[----:B------:R-:W-:Y:S01]  /*61e0*/  IMAD.U32 R4, RZ, RZ, UR4 ;  /* 0x00000004ff047e24 */ /* 0x000fe2000f8e00ff */
[----:B-123--:R0:W1:Y:S01]  /*61f0*/  LDC.64 R2, c[0x4][R0] ;  /* 0x0100000000027b82 */ /* 0x00e0620000000a00 */
[----:B------:R-:W-:Y:S01]  /*6200*/  IMAD.U32 R5, RZ, RZ, UR5 ;  /* 0x00000005ff057e24 */ /* 0x000fe2000f8e00ff */
[----:B------:R-:W-:Y:S01]  /*6210*/  ULDC.64 UR4, c[0x4][0x130] ;  /* 0x01004c0000047ab9 */ /* 0x000fe20000000a00 */
[----:B------:R-:W-:Y:S02]  /*6220*/  IMAD.U32 R10, RZ, RZ, UR6 ;  /* 0x00000006ff0a7e24 */ /* 0x000fe4000f8e00ff */
[----:B------:R-:W-:Y:S02]  /*6230*/  IMAD.U32 R6, RZ, RZ, UR4 ;  /* 0x00000004ff067e24 */ /* 0x000fe4000f8e00ff */
[----:B------:R-:W-:-:S02]  /*6240*/  IMAD.U32 R7, RZ, RZ, UR5 ;  /* 0x00000005ff077e24 */ /* 0x000fc4000f8e00ff */
[----:B------:R-:W-:Y:S02]  /*6250*/  IMAD.U32 R11, RZ, RZ, UR7 ;  /* 0x00000007ff0b7e24 */ /* 0x000fe4000f8e00ff */
[----:B------:R-:W-:Y:S02]  /*6260*/  IMAD.MOV.U32 R8, RZ, RZ, 0x65 ;  /* 0x00000065ff087424 */ /* 0x000fe400078e00ff */
[----:B------:R-:W-:Y:S02]  /*6270*/  IMAD.MOV.U32 R12, RZ, RZ, 0x1 ;  /* 0x00000001ff0c7424 */ /* 0x000fe400078e00ff */
[----:B0-----:R-:W-:-:S07]  /*6280*/  IMAD.MOV.U32 R13, RZ, RZ, RZ ;  /* 0x000000ffff0d7224 */ /* 0x001fce00078e00ff */
[----:B------:R-:W-:-:S07]  /*6290*/  LEPC R20, `(.L_x_133) ;  /* 0x000000001014794e */ /* 0x000fce0000000000 */
[----:B-1----:R-:W-:Y:S05]  /*62a0*/  CALL.ABS.NOINC R2 ;  /* 0x0000000002007343 */ /* 0x002fea0003c00000 */
.L_x_133:
[----:B------:R-:W-:Y:S05]  /*62b0*/  BRA `(.L_x_105) ;  /* 0x0000000000147947 */ /* 0x000fea0003800000 */
.L_x_132:
[----:B-123--:R-:W0:Y:S02]  /*62c0*/  F2I.U64.TRUNC R2, R2 ;  /* 0x0000000200027311 */ /* 0x00ee24000020d800 */
[----:B0-----:R2:W-:Y:S01]  /*62d0*/  STG.E.64 desc[UR36][R16.64], R2 ;  /* 0x0000000210007986 */ /* 0x0015e2000c101b24 */
[----:B------:R-:W-:Y:S05]  /*62e0*/  BRA `(.L_x_105) ;  /* 0x0000000000087947 */ /* 0x000fea0003800000 */
.L_x_131:
[----:B-123--:R-:W0:Y:S02]  /*62f0*/  F2I.FTZ.U32.TRUNC.NTZ R3, R2 ;  /* 0x0000000200037305 */ /* 0x00ee24000021f000 */
[----:B0-----:R0:W-:Y:S02]  /*6300*/  STG.E desc[UR36][R16.64], R3 ;  /* 0x0000000310007986 */ /* 0x0011e4000c101924 */
.L_x_105:
[----:B------:R-:W-:-:S07]  /*6310*/  VIADD R19, R19, 0x80 ;  /* 0x0000008013137836 */ /* 0x000fce0000000000 */
.L_x_68:
[----:B------:R-:W-:Y:S05]  /*6320*/  BSYNC B7 ;  /* 0x0000000000077941 */ /* 0x000fea0003800000 */
.L_x_67:
        /* <DEDUP_REMOVED lines=86> */
[----:B------:R-:W-:-:S04]  /*6890*/  SHF.R.U32.HI R3, RZ, UR5, R2 ;  /* 0x00000005ff037c19 */ /* 0x000fc80008011602 */
[----:B------:R-:W-:-:S05]  /*68a0*/  IADD3 R4, -R3, RZ, RZ ;  /* 0x000000ff03047210 */ /* 0x000fca0007ffe1ff */
        /* <DEDUP_REMOVED lines=219> */
.L_x_136:
        /* <DEDUP_REMOVED lines=21> */
[----:B--2---:R-:W2:Y:S01]  /*77b0*/  I2F.S16 R2, R2 ;  /* 0x0000000200027306 */ /* 0x004ea20000101400 */
[----:B------:R-:W-:Y:S05]  /*77c0*/  BRA `(.L_x_143) ;  /* 0x0000000c008c7947 */ /* 0x000fea0003800000 */
.L_x_141:
[----:B------:R-:W2:Y:S01]  /*77d0*/  LDG.E.U8 R2, desc[UR36][R4.64] ;  /* 0x0000002404027981 */ /* 0x000ea2000c1e1100 */
[----:B------:R-:W-:Y:S01]  /*77e0*/  IMAD.MOV.U32 R3, RZ, RZ, RZ ;  /* 0x000000ffff037224 */ /* 0x000fe200078e00ff */
[----:B--2---:R-:W-:Y:S01]  /*77f0*/  I2FP.F32.U32 R2, R2 ;  /* 0x0000000200027245 */ /* 0x004fe20000201000 */
[----:B------:R-:W-:Y:S06]  /*7800*/  BRA `(.L_x_143) ;  /* 0x0000000c007c7947 */ /* 0x000fec0003800000 */
.L_x_140:
        /* <DEDUP_REMOVED lines=8> */
[----:B--2---:R3:W4:Y:S01]  /*7890*/  I2F.S64 R2, R4 ;  /* 0x0000000400027312 */ /* 0x0047220000301400 */
[----:B------:R-:W-:Y:S05]  /*78a0*/  BRA `(.L_x_143) ;  /* 0x0000000c00547947 */ /* 0x000fea0003800000 */
.L_x_145:
[----:B------:R-:W2:Y:S01]  /*78b0*/  LDG.E R2, desc[UR36][R4.64] ;  /* 0x0000002404027981 */ /* 0x000ea2000c1e1900 */
[----:B------:R-:W-:Y:S01]  /*78c0*/  IMAD.MOV.U32 R3, RZ, RZ, RZ ;  /* 0x000000ffff037224 */ /* 0x000fe200078e00ff */
[----:B--2---:R-:W-:Y:S01]  /*78d0*/  I2FP.F32.S32 R2, R2 ;  /* 0x0000000200027245 */ /* 0x004fe20000201400 */
[----:B------:R-:W-:Y:S06]  /*78e0*/  BRA `(.L_x_143) ;  /* 0x0000000c00447947 */ /* 0x000fec0003800000 */
.L_x_144:
[----:B------:R-:W2:Y:S01]  /*78f0*/  LDG.E.U16 R2, desc[UR36][R4.64] ;  /* 0x0000002404027981 */ /* 0x000ea2000c1e1500 */
[----:B------:R-:W-:Y:S01]  /*7900*/  IMAD.MOV.U32 R3, RZ, RZ, RZ ;  /* 0x000000ffff037224 */ /* 0x000fe200078e00ff */
[----:B--2---:R-:W0:Y:S01]  /*7910*/  I2F.S16 R2, R2 ;  /* 0x0000000200027306 */ /* 0x004e220000101400 */
[----:B------:R-:W-:Y:S05]  /*7920*/  BRA `(.L_x_143) ;  /* 0x0000000c00347947 */ /* 0x000fea0003800000 */
.L_x_139:
        /* <DEDUP_REMOVED lines=9> */
.L_x_147:
[----:B------:R-:W2:Y:S01]  /*79c0*/  LDG.E.U16 R2, desc[UR36][R4.64] ;  /* 0x0000002404027981 */ /* 0x000ea2000c1e1500 */
[----:B------:R-:W-:Y:S02]  /*79d0*/  IMAD.MOV.U32 R3, RZ, RZ, RZ ;  /* 0x000000ffff037224 */ /* 0x000fe400078e00ff */
[----:B--2---:R-:W-:Y:S01]  /*79e0*/  HADD2.F32 R2, -RZ, R2.H0_H0 ;  /* 0x20000002ff027230 */ /* 0x004fe20000004100 */
[----:B------:R-:W-:Y:S06]  /*79f0*/  BRA `(.L_x_143) ;  /* 0x0000000c00007947 */ /* 0x000fec0003800000 */
.L_x_146:
        /* <DEDUP_REMOVED lines=8> */
.L_x_149:
[----:B------:R-:W2:Y:S02]  /*7a80*/  LDG.E R2, desc[UR36][R4.64] ;  /* 0x0000002404027981 */ /* 0x000ea4000c1e1900 */
[--C-:B--2---:R-:W-:Y:S02]  /*7a90*/  HADD2.F32 R3, -RZ, R2.reuse.H1_H1 ;  /* 0x30000002ff037230 */ /* 0x104fe40000004100 */
[----:B------:R-:W-:Y:S01]  /*7aa0*/  HADD2.F32 R2, -RZ, R2.H0_H0 ;  /* 0x20000002ff027230 */ /* 0x000fe20000004100 */
[----:B------:R-:W-:Y:S06]  /*7ab0*/  BRA `(.L_x_143) ;  /* 0x0000000800d07947 */ /* 0x000fec0003800000 */
.L_x_148:
        /* <DEDUP_REMOVED lines=8> */
.L_x_138:
        /* <DEDUP_REMOVED lines=13> */
.L_x_152:
        /* <DEDUP_REMOVED lines=10> */
.L_x_151:
        /* <DEDUP_REMOVED lines=27> */
.L_x_154:
[----:B------:R-:W2:Y:S01]  /*7e60*/  LDG.E.U8 R4, desc[UR36][R4.64] ;  /* 0x0000002404047981 */ /* 0x000ea2000c1e1100 */
[----:B------:R-:W-:Y:S01]  /*7e70*/  MOV R3, RZ ;  /* 0x000000ff00037202 */ /* 0x000fe20000000f00 */
        /* <DEDUP_REMOVED lines=12> */
.L_x_153:
[----:B------:R-:W2:Y:S01]  /*7f40*/  LDG.E.U16 R2, desc[UR36][R4.64] ;  /* 0x0000002404027981 */ /* 0x000ea2000c1e1500 */
[----:B------:R-:W-:Y:S02]  /*7f50*/  IMAD.MOV.U32 R3, RZ, RZ, RZ ;  /* 0x000000ffff037224 */ /* 0x000fe400078e00ff */
[----:B--2---:R-:W-:Y:S01]  /*7f60*/  IMAD.U32 R2, R2, 0x10000, RZ ;  /* 0x0001000002027824 */ /* 0x004fe200078e00ff */
[----:B------:R-:W-:Y:S06]  /*7f70*/  BRA `(.L_x_143) ;  /* 0x0000000400a07947 */ /* 0x000fec0003800000 */
.L_x_150:
        /* <DEDUP_REMOVED lines=12> */
.L_x_157:
        /* <DEDUP_REMOVED lines=20> */
.L_x_159:
[----:B------:R-:W-:Y:S05]  /*8180*/  BSYNC B0 ;  /* 0x0000000000007941 */ /* 0x000fea0003800000 */
.L_x_158:
[----:B------:R-:W-:Y:S01]  /*8190*/  IMAD.SHL.U32 R2, R2, 0x100000, RZ ;  /* 0x0010000002027824 */ /* 0x000fe200078e00ff */
[----:B------:R-:W-:-:S04]  /*81a0*/  LEA R5, R0, 0x3b800000, 0x17 ;  /* 0x3b80000000057811 */ /* 0x000fc800078eb8ff */
[----:B------:R-:W-:Y:S01]  /*81b0*/  LOP3.LUT R2, R5, R2, R6, 0xfe, !PT ;  /* 0x0000000205027212 */ /* 0x000fe200078efe06 */
[----:B------:R-:W-:Y:S06]  /*81c0*/  BRA `(.L_x_143) ;  /* 0x00000004000c7947 */ /* 0x000fec0003800000 */
.L_x_156:
        /* <DEDUP_REMOVED lines=20> */
.L_x_161:
[----:B------:R-:W-:Y:S05]  /*8310*/  BSYNC B0 ;  /* 0x0000000000007941 */ /* 0x000fea0003800000 */
.L_x_160:
[----:B------:R-:W-:Y:S01]  /*8320*/  IMAD.SHL.U32 R2, R2, 0x200000, RZ ;  /* 0x0020000002027824 */ /* 0x000fe200078e00ff */
[----:B------:R-:W-:-:S04]  /*8330*/  LEA R5, R0, 0x37800000, 0x17 ;  /* 0x3780000000057811 */ /* 0x000fc800078eb8ff */
[----:B------:R-:W-:Y:S01]  /*8340*/  LOP3.LUT R2, R5, R2, R6, 0xfe, !PT ;  /* 0x0000000205027212 */ /* 0x000fe200078efe06 */
[----:B------:R-:W-:Y:S06]  /*8350*/  BRA `(.L_x_143) ;  /* 0x0000000000a87947 */ /* 0x000fec0003800000 */
.L_x_155:
        /* <DEDUP_REMOVED lines=14> */
.L_x_165:
[----:B------:R-:W-:Y:S05]  /*8440*/  BSYNC B0 ;  /* 0x0000000000007941 */ /* 0x000fea0003800000 */
.L_x_164:
[----:B------:R-:W-:Y:S01]  /*8450*/  IMAD.MOV.U32 R3, RZ, RZ, RZ ;  /* 0x000000ffff037224 */ /* 0x000fe200078e00ff */
[----:B------:R-:W-:Y:S06]  /*8460*/  BRA `(.L_x_143) ;  /* 0x0000000000647947 */ /* 0x000fec0003800000 */
.L_x_142:
        /* <DEDUP_REMOVED lines=16> */
.L_x_166:
[----:B------:R-:W-:Y:S01]  /*8570*/  CS2R R2, SRZ ;  /* 0x0000000000027805 */ /* 0x000fe2000001ff00 */
[----:B------:R-:W-:Y:S06]  /*8580*/  BRA `(.L_x_143) ;  /* 0x00000000001c7947 */ /* 0x000fec0003800000 */
.L_x_163:
[----:B------:R-:W2:Y:S01]  /*8590*/  LDG.E.64 R4, desc[UR36][R4.64] ;  /* 0x0000002404047981 */ /* 0x000ea2000c1e1b00 */
[----:B------:R-:W-:Y:S01]  /*85a0*/  IMAD.MOV.U32 R3, RZ, RZ, RZ ;  /* 0x000000ffff037224 */ /* 0x000fe200078e00ff */
[----:B--2---:R0:W1:Y:S01]  /*85b0*/  I2F.U64 R2, R4 ;  /* 0x0000000400027312 */ /* 0x0040620000301000 */
[----:B------:R-:W-:Y:S05]  /*85c0*/  BRA `(.L_x_143) ;  /* 0x00000000000c7947 */ /* 0x000fea0003800000 */
.L_x_162:
[----:B------:R-:W2:Y:S01]  /*85d0*/  LDG.E R2, desc[UR36][R4.64] ;  /* 0x0000002404027981 */ /* 0x000ea2000c1e1900 */
[----:B------:R-:W-:Y:S01]  /*85e0*/  IMAD.MOV.U32 R3, RZ, RZ, RZ ;  /* 0x000000ffff037224 */ /* 0x000fe200078e00ff */
[----:B--2---:R-:W-:-:S07]  /*85f0*/  I2FP.F32.U32 R2, R2 ;  /* 0x0000000200027245 */ /* 0x004fce0000201000 */
.L_x_143:
[----:B------:R-:W-:Y:S05]  /*8600*/  BSYNC B6 ;  /* 0x0000000000067941 */ /* 0x000fea0003800000 */
.L_x_137:
[----:B0--3--:R-:W0:Y:S01]  /*8610*/  LDC.U8 R4, c[0x0][0x421] ;  /* 0x00010840ff047b82 */ /* 0x009e220000000000 */
        /* <DEDUP_REMOVED lines=12> */
[----:B-12-4-:R-:W0:Y:S02]  /*86e0*/  F2I.FTZ.TRUNC.NTZ R3, R2 ;  /* 0x0000000200037305 */ /* 0x016e24000021f100 */
[----:B0-----:R0:W-:Y:S01]  /*86f0*/  STG.E.U8 desc[UR36][R16.64], R3 ;  /* 0x0000000310007986 */ /* 0x0011e2000c101124 */
[----:B------:R-:W-:Y:S05]  /*8700*/  BRA `(.L_x_172) ;  /* 0x0000000c00587947 */ /* 0x000fea0003800000 */
.L_x_170:
[----:B-12-4-:R-:W0:Y:S02]  /*8710*/  F2I.S64.TRUNC R2, R2 ;  /* 0x0000000200027311 */ /* 0x016e24000020d900 */
[----:B0-----:R-:W-:-:S05]  /*8720*/  IMAD.MOV.U32 R5, RZ, RZ, R2 ;  /* 0x000000ffff057224 */ /* 0x001fca00078e0002 */
[----:B------:R0:W-:Y:S01]  /*8730*/  STG.E.U8 desc[UR36][R16.64], R5 ;  /* 0x0000000510007986 */ /* 0x0001e2000c101124 */
[----:B------:R-:W-:Y:S05]  /*8740*/  BRA `(.L_x_172) ;  /* 0x0000000c00487947 */ /* 0x000fea0003800000 */
.L_x_169:
[----:B------:R-:W-:-:S13]  /*8750*/  ISETP.NE.AND P0, PT, R0, 0x2, PT ;  /* 0x000000020000780c */ /* 0x000fda0003f05270 */
[----:B------:R-:W-:Y:S05]  /*8760*/  @!P0 BRA `(.L_x_173) ;  /* 0x0000000000288947 */ /* 0x000fea0003800000 */
[----:B------:R-:W-:-:S13]  /*8770*/  ISETP.NE.AND P0, PT, R0, 0x3, PT ;  /* 0x000000030000780c */ /* 0x000fda0003f05270 */
[----:B------:R-:W-:Y:S05]  /*8780*/  @!P0 BRA `(.L_x_174) ;  /* 0x0000000000148947 */ /* 0x000fea0003800000 */
[----:B------:R-:W-:-:S13]  /*8790*/  ISETP.NE.AND P0, PT, R0, 0x4, PT ;  /* 0x000000040000780c */ /* 0x000fda0003f05270 */
[----:B------:R-:W-:Y:S05]  /*87a0*/  @P0 BRA `(.L_x_171) ;  /* 0x0000000800d80947 */ /* 0x000fea0003800000 */
[----:B-12-4-:R-:W0:Y:S02]  /*87b0*/  F2I.S64.TRUNC R2, R2 ;  /* 0x0000000200027311 */ /* 0x016e24000020d900 */
[----:B0-----:R0:W-:Y:S01]  /*87c0*/  STG.E.64 desc[UR36][R16.64], R2 ;  /* 0x0000000210007986 */ /* 0x0011e2000c101b24 */
[----:B------:R-:W-:Y:S05]  /*87d0*/  BRA `(.L_x_172) ;  /* 0x0000000c00247947 */ /* 0x000fea0003800000 */
.L_x_174:
[----:B-12-4-:R-:W0:Y:S02]  /*87e0*/  F2I.FTZ.TRUNC.NTZ R3, R2 ;  /* 0x0000000200037305 */ /* 0x016e24000021f100 */
[----:B0-----:R0:W-:Y:S01]  /*87f0*/  STG.E desc[UR36][R16.64], R3 ;  /* 0x0000000310007986 */ /* 0x0011e2000c101924 */
[----:B------:R-:W-:Y:S05]  /*8800*/  BRA `(.L_x_172) ;  /* 0x0000000c00187947 */ /* 0x000fea0003800000 */
.L_x_173:
[----:B-12-4-:R-:W0:Y:S02]  /*8810*/  F2I.FTZ.TRUNC.NTZ R3, R2 ;  /* 0x0000000200037305 */ /* 0x016e24000021f100 */
[----:B0-----:R0:W-:Y:S01]  /*8820*/  STG.E.U16 desc[UR36][R16.64], R3 ;  /* 0x0000000310007986 */ /* 0x0011e2000c101524 */
[----:B------:R-:W-:Y:S05]  /*8830*/  BRA `(.L_x_172) ;  /* 0x0000000c000c7947 */ /* 0x000fea0003800000 */
.L_x_168:
[----:B------:R-:W-:-:S13]  /*8840*/  ISETP.GT.AND P0, PT, R0, 0x6, PT ;  /* 0x000000060000780c */ /* 0x000fda0003f04270 */
[----:B------:R-:W-:Y:S05]  /*8850*/  @P0 BRA `(.L_x_175) ;  /* 0x0000000000240947 */ /* 0x000fea0003800000 */
[----:B------:R-:W-:-:S13]  /*8860*/  ISETP.NE.AND P0, PT, R0, 0x5, PT ;  /* 0x000000050000780c */ /* 0x000fda0003f05270 */
[----:B------:R-:W-:Y:S05]  /*8870*/  @!P0 BRA `(.L_x_176) ;  /* 0x0000000000108947 */ /* 0x000fea0003800000 */
[----:B------:R-:W-:-:S13]  /*8880*/  ISETP.NE.AND P0, PT, R0, 0x6, PT ;  /* 0x000000060000780c */ /* 0x000fda0003f05270 */
[----:B------:R-:W-:Y:S05]  /*8890*/  @P0 BRA `(.L_x_171) ;  /* 0x00000008009c0947 */ /* 0x000fea0003800000 */
[----:B-12-4-:R0:W-:Y:S01]  /*88a0*/  STG.E desc[UR36][R16.64], R2 ;  /* 0x0000000210007986 */ /* 0x0161e2000c101924 */
[----:B------:R-:W-:Y:S05]  /*88b0*/  BRA `(.L_x_172) ;  /* 0x0000000800ec7947 */ /* 0x000fea0003800000 */
.L_x_176:
[----:B-12-4-:R-:W-:-:S05]  /*88c0*/  F2FP.F16.F32.PACK_AB R2, RZ, R2 ;  /* 0x00000002ff02723e */ /* 0x016fca00000000ff */
[----:B------:R0:W-:Y:S01]  /*88d0*/  STG.E.U16 desc[UR36][R16.64], R2 ;  /* 0x0000000210007986 */ /* 0x0001e2000c101524 */
[----:B------:R-:W-:Y:S05]  /*88e0*/  BRA `(.L_x_172) ;  /* 0x0000000800e07947 */ /* 0x000fea0003800000 */
.L_x_175:
[----:B------:R-:W-:-:S13]  /*88f0*/  ISETP.NE.AND P0, PT, R0, 0x7, PT ;  /* 0x000000070000780c */ /* 0x000fda0003f05270 */
[----:B------:R-:W-:Y:S05]  /*8900*/  @!P0 BRA `(.L_x_177) ;  /* 0x0000000000288947 */ /* 0x000fea0003800000 */
[----:B------:R-:W-:-:S13]  /*8910*/  ISETP.NE.AND P0, PT, R0, 0x8, PT ;  /* 0x000000080000780c */ /* 0x000fda0003f05270 */
[----:B------:R-:W-:Y:S05]  /*8920*/  @!P0 BRA `(.L_x_178) ;  /* 0x0000000000148947 */ /* 0x000fea0003800000 */
[----:B------:R-:W-:-:S13]  /*8930*/  ISETP.NE.AND P0, PT, R0, 0x9, PT ;  /* 0x000000090000780c */ /* 0x000fda0003f05270 */
[----:B------:R-:W-:Y:S05]  /*8940*/  @P0 BRA `(.L_x_171) ;  /* 0x0000000800700947 */ /* 0x000fea0003800000 */
[----:B-12-4-:R-:W-:-:S05]  /*8950*/  IMAD.MOV.U32 R4, RZ, RZ, R2 ;  /* 0x000000ffff047224 */ /* 0x016fca00078e0002 */
[----:B------:R0:W-:Y:S01]  /*8960*/  STG.E.64 desc[UR36][R16.64], R4 ;  /* 0x0000000410007986 */ /* 0x0001e2000c101b24 */
[----:B------:R-:W-:Y:S05]  /*8970*/  BRA `(.L_x_172) ;  /* 0x0000000800bc7947 */ /* 0x000fea0003800000 */
.L_x_178:
[----:B-12-4-:R-:W-:-:S05]  /*8980*/  F2FP.F16.F32.PACK_AB R3, R5, R2 ;  /* 0x000000020503723e */ /* 0x016fca00000000ff */
[----:B------:R0:W-:Y:S01]  /*8990*/  STG.E desc[UR36][R16.64], R3 ;  /* 0x0000000310007986 */ /* 0x0001e2000c101924 */
[----:B------:R-:W-:Y:S05]  /*89a0*/  BRA `(.L_x_172) ;  /* 0x0000000800b07947 */ /* 0x000fea0003800000 */
.L_x_177:
[----:B-12-4-:R-:W-:-:S06]  /*89b0*/  FMUL.FTZ R2, R2, 1 ;  /* 0x3f80000002027820 */ /* 0x016fcc0000410000 */
[----:B------:R-:W0:Y:S02]  /*89c0*/  F2F.F64.F32 R2, R2 ;  /* 0x0000000200027310 */ /* 0x000e240000201800 */
[----:B0-----:R0:W-:Y:S01]  /*89d0*/  STG.E.64 desc[UR36][R16.64], R2 ;  /* 0x0000000210007986 */ /* 0x0011e2000c101b24 */
[----:B------:R-:W-:Y:S05]  /*89e0*/  BRA `(.L_x_172) ;  /* 0x0000000800a07947 */ /* 0x000fea0003800000 */
.L_x_167:
        /* <DEDUP_REMOVED lines=8> */
[----:B-12-4-:R-:W-:Y:S02]  /*8a70*/  FSETP.NEU.FTZ.AND P0, PT, R2, RZ, PT ;  /* 0x000000ff0200720b */ /* 0x016fe40003f1d000 */
[----:B------:R-:W-:-:S04]  /*8a80*/  FSETP.NEU.FTZ.AND P1, PT, R3, RZ, PT ;  /* 0x000000ff0300720b */ /* 0x000fc80003f3d000 */
[----:B------:R-:W-:-:S04]  /*8a90*/  PLOP3.LUT P0, PT, P0, P1, PT, 0xa8, 0x0 ;  /* 0x000000000000781c */ /* 0x000fc80000703570 */
[----:B------:R-:W-:-:S05]  /*8aa0*/  SEL R3, RZ, 0x1, !P0 ;  /* 0x00000001ff037807 */ /* 0x000fca0004000000 */
[----:B------:R0:W-:Y:S01]  /*8ab0*/  STG.E.U8 desc[UR36][R16.64], R3 ;  /* 0x0000000310007986 */ /* 0x0001e2000c101124 */
[----:B------:R-:W-:Y:S05]  /*8ac0*/  BRA `(.L_x_172) ;  /* 0x0000000800687947 */ /* 0x000fea0003800000 */
.L_x_181:
[----:B------:R-:W-:Y:S01]  /*8ad0*/  FMUL.FTZ R6, R3, -1 ;  /* 0xbf80000003067820 */ /* 0x000fe20000410000 */
[----:B-12-4-:R-:W-:-:S05]  /*8ae0*/  FMUL.FTZ R4, R2, 1 ;  /* 0x3f80000002047820 */ /* 0x016fca0000410000 */
[----:B------:R-:W-:Y:S08]  /*8af0*/  F2F.F64.F32 R6, R6 ;  /* 0x0000000600067310 */ /* 0x000ff00000201800 */
[----:B------:R-:W0:Y:S02]  /*8b00*/  F2F.F64.F32 R4, R4 ;  /* 0x0000000400047310 */ /* 0x000e240000201800 */
[----:B0-----:R0:W-:Y:S01]  /*8b10*/  STG.E.128 desc[UR36][R16.64], R4 ;  /* 0x0000000410007986 */ /* 0x0011e2000c101d24 */
[----:B------:R-:W-:Y:S05]  /*8b20*/  BRA `(.L_x_172) ;  /* 0x0000000800507947 */ /* 0x000fea0003800000 */
.L_x_180:
[----:B------:R-:W-:-:S13]  /*8b30*/  ISETP.NE.AND P0, PT, R0, 0xf, PT ;  /* 0x0000000f0000780c */ /* 0x000fda0003f05270 */
[----:B------:R-:W-:Y:S05]  /*8b40*/  @!P0 BRA `(.L_x_182) ;  /* 0x0000000000ac8947 */ /* 0x000fea0003800000 */
[----:B------:R-:W-:-:S13]  /*8b50*/  ISETP.NE.AND P0, PT, R0, 0x17, PT ;  /* 0x000000170000780c */ /* 0x000fda0003f05270 */
[----:B------:R-:W-:Y:S05]  /*8b60*/  @!P0 BRA `(.L_x_183) ;  /* 0x0000000000508947 */ /* 0x000fea0003800000 */
[----:B------:R-:W-:-:S13]  /*8b70*/  ISETP.NE.AND P0, PT, R0, 0x18, PT ;  /* 0x000000180000780c */ /* 0x000fda0003f05270 */
[----:B------:R-:W-:Y:S05]  /*8b80*/  @P0 BRA `(.L_x_171) ;  /* 0x0000000400e00947 */ /* 0x000fea0003800000 */
[C---:B-12-4-:R-:W-:Y:S01]  /*8b90*/  LOP3.LUT R4, R2.reuse, 0x7fffffff, RZ, 0xc0, !PT ;  /* 0x7fffffff02047812 */ /* 0x056fe200078ec0ff */
[----:B------:R-:W-:Y:S01]  /*8ba0*/  BSSY B0, `(.L_x_184) ;  /* 0x000000d000007945 */ /* 0x000fe20003800000 */
[----:B------:R-:W-:Y:S02]  /*8bb0*/  LOP3.LUT R0, R2, 0x80000000, RZ, 0xc0, !PT ;  /* 0x8000000002007812 */ /* 0x000fe400078ec0ff */
[----:B------:R-:W-:Y:S02]  /*8bc0*/  ISETP.GT.U32.AND P0, PT, R4, 0x43efffff, PT ;  /* 0x43efffff0400780c */ /* 0x000fe40003f04070 */
[----:B------:R-:W-:Y:S01]  /*8bd0*/  SHF.R.U32.HI R5, RZ, 0x18, R0 ;  /* 0x00000018ff057819 */ /* 0x000fe20000011600 */
[----:B------:R-:W-:-:S10]  /*8be0*/  HFMA2.MMA R0, -RZ, RZ, 0, 7.569789886474609375e-06 ;  /* 0x0000007fff007435 */ /* 0x000fd400000001ff */
        /* <DEDUP_REMOVED lines=8> */
.L_x_185:
[----:B------:R-:W-:Y:S05]  /*8c70*/  BSYNC B0 ;  /* 0x0000000000007941 */ /* 0x000fea0003800000 */
.L_x_184:
[----:B------:R-:W-:-:S05]  /*8c80*/  LOP3.LUT R5, R0, R5, RZ, 0xfc, !PT ;  /* 0x0000000500057212 */ /* 0x000fca00078efcff */
[----:B------:R0:W-:Y:S01]  /*8c90*/  STG.E.U8 desc[UR36][R16.64], R5 ;  /* 0x0000000510007986 */ /* 0x0001e2000c101124 */
[----:B------:R-:W-:Y:S05]  /*8ca0*/  BRA `(.L_x_172) ;  /* 0x0000000400f07947 */ /* 0x000fea0003800000 */
.L_x_183:
[----:B-12-4-:R-:W-:Y:S01]  /*8cb0*/  LOP3.LUT R4, R2, 0x7fffffff, RZ, 0xc0, !PT ;  /* 0x7fffffff02047812 */ /* 0x016fe200078ec0ff */
        /* <DEDUP_REMOVED lines=11> */
.L_x_187:
[----:B------:R-:W-:Y:S01]  /*8d70*/  IMAD.MOV.U32 R0, RZ, RZ, 0x7f ;  /* 0x0000007fff007424 */ /* 0x000fe200078e00ff */
[----:B------:R-:W-:-:S04]  /*8d80*/  ISETP.GT.U32.AND P0, PT, R4, 0x7f800000, PT ;  /* 0x7f8000000400780c */ /* 0x000fc80003f04070 */
[----:B------:R-:W-:-:S09]  /*8d90*/  SEL R0, R0, 0x7c, P0 ;  /* 0x0000007c00007807 */ /* 0x000fd20000000000 */
.L_x_188:
[----:B------:R-:W-:Y:S05]  /*8da0*/  BSYNC B0 ;  /* 0x0000000000007941 */ /* 0x000fea0003800000 */
.L_x_186:
[----:B------:R-:W-:-:S04]  /*8db0*/  LOP3.LUT R2, R2, 0x80000000, RZ, 0xc0, !PT ;  /* 0x8000000002027812 */ /* 0x000fc800078ec0ff */
[----:B------:R-:W-:-:S04]  /*8dc0*/  SHF.R.U32.HI R3, RZ, 0x18, R2 ;  /* 0x00000018ff037819 */ /* 0x000fc80000011602 */
[----:B------:R-:W-:-:S05]  /*8dd0*/  LOP3.LUT R3, R0, R3, RZ, 0xfc, !PT ;  /* 0x0000000300037212 */ /* 0x000fca00078efcff */
[----:B------:R0:W-:Y:S01]  /*8de0*/  STG.E.U8 desc[UR36][R16.64], R3 ;  /* 0x0000000310007986 */ /* 0x0001e2000c101124 */
[----:B------:R-:W-:Y:S05]  /*8df0*/  BRA `(.L_x_172) ;  /* 0x00000004009c7947 */ /* 0x000fea0003800000 */
.L_x_182:
[----:B-12-4-:R-:W-:-:S05]  /*8e00*/  F2FP.BF16.F32.PACK_AB R2, RZ, R2 ;  /* 0x00000002ff02723e */ /* 0x016fca00000010ff */
[----:B------:R0:W-:Y:S01]  /*8e10*/  STG.E.U16 desc[UR36][R16.64], R2 ;  /* 0x0000000210007986 */ /* 0x0001e2000c101524 */
[----:B------:R-:W-:Y:S05]  /*8e20*/  BRA `(.L_x_172) ;  /* 0x0000000400907947 */ /* 0x000fea0003800000 */
.L_x_179:
        /* <DEDUP_REMOVED lines=8> */
[----:B-12-4-:R-:W0:Y:S02]  /*8eb0*/  F2I.FTZ.U32.TRUNC.NTZ R3, R2 ;  /* 0x0000000200037305 */ /* 0x016e24000021f000 */
[----:B0-----:R4:W-:Y:S01]  /*8ec0*/  STG.E.U16 desc[UR36][R16.64], R3 ;  /* 0x0000000310007986 */ /* 0x0019e2000c101524 */
[----:B------:R-:W-:Y:S05]  /*8ed0*/  BRA `(.L_x_172) ;  /* 0x0000000400647947 */ /* 0x000fea0003800000 */
.L_x_191:
[----:B-12-4-:R-:W-:Y:S01]  /*8ee0*/  LOP3.LUT R3, R2, 0x7fffffff, RZ, 0xc0, !PT ;  /* 0x7fffffff02037812 */ /* 0x016fe200078ec0ff */
        /* <DEDUP_REMOVED lines=15> */
.L_x_194:
[----:B------:R-:W-:-:S04]  /*8fe0*/  LOP3.LUT R2, R2, 0x80000000, RZ, 0xc0, !PT ;  /* 0x8000000002027812 */ /* 0x000fc800078ec0ff */
[----:B------:R-:W-:-:S04]  /*8ff0*/  SHF.R.U32.HI R3, RZ, 0x18, R2 ;  /* 0x00000018ff037819 */ /* 0x000fc80000011602 */
[----:B------:R-:W-:-:S04]  /*9000*/  LOP3.LUT R0, R0, R3, RZ, 0xfc, !PT ;  /* 0x0000000300007212 */ /* 0x000fc800078efcff */
[----:B------:R-:W-:-:S07]  /*9010*/  PRMT R8, R0, 0x7610, R8 ;  /* 0x0000761000087816 */ /* 0x000fce0000000008 */
.L_x_193:
[----:B------:R-:W-:Y:S05]  /*9020*/  BSYNC B0 ;  /* 0x0000000000007941 */ /* 0x000fea0003800000 */
.L_x_192:
[----:B------:R3:W-:Y:S01]  /*9030*/  STG.E.U8 desc[UR36][R16.64], R8 ;  /* 0x0000000810007986 */ /* 0x0007e2000c101124 */
[----:B------:R-:W-:Y:S05]  /*9040*/  BRA `(.L_x_172) ;  /* 0x0000000400087947 */ /* 0x000fea0003800000 */
.L_x_190:
        /* <DEDUP_REMOVED lines=16> */
.L_x_197:
[----:B------:R-:W-:-:S04]  /*9150*/  LOP3.LUT R2, R2, 0x80000000, RZ, 0xc0, !PT ;  /* 0x8000000002027812 */ /* 0x000fc800078ec0ff */
[----:B------:R-:W-:-:S04]  /*9160*/  SHF.R.U32.HI R3, RZ, 0x18, R2 ;  /* 0x00000018ff037819 */ /* 0x000fc80000011602 */
[----:B------:R-:W-:-:S04]  /*9170*/  LOP3.LUT R0, R0, R3, RZ, 0xfc, !PT ;  /* 0x0000000300007212 */ /* 0x000fc800078efcff */
[----:B------:R-:W-:-:S07]  /*9180*/  PRMT R8, R0, 0x7610, R8 ;  /* 0x0000761000087816 */ /* 0x000fce0000000008 */
.L_x_196:
[----:B------:R-:W-:Y:S05]  /*9190*/  BSYNC B0 ;  /* 0x0000000000007941 */ /* 0x000fea0003800000 */
.L_x_195:
[----:B------:R0:W-:Y:S01]  /*91a0*/  STG.E.U8 desc[UR36][R16.64], R8 ;  /* 0x0000000810007986 */ /* 0x0001e2000c101124 */
[----:B------:R-:W-:Y:S05]  /*91b0*/  BRA `(.L_x_172) ;  /* 0x0000000000ac7947 */ /* 0x000fea0003800000 */
.L_x_189:
[----:B------:R-:W-:-:S13]  /*91c0*/  ISETP.NE.AND P0, PT, R0, 0x1c, PT ;  /* 0x0000001c0000780c */ /* 0x000fda0003f05270 */
[----:B------:R-:W-:Y:S05]  /*91d0*/  @!P0 BRA `(.L_x_198) ;  /* 0x00000000009c8947 */ /* 0x000fea0003800000 */
[----:B------:R-:W-:-:S13]  /*91e0*/  ISETP.NE.AND P0, PT, R0, 0x1d, PT ;  /* 0x0000001d0000780c */ /* 0x000fda0003f05270 */
[----:B------:R-:W-:Y:S05]  /*91f0*/  @!P0 BRA `(.L_x_199) ;  /* 0x0000000000888947 */ /* 0x000fea0003800000 */
[----:B------:R-:W-:-:S13]  /*9200*/  ISETP.NE.AND P0, PT, R0, 0x2c, PT ;  /* 0x0000002c0000780c */ /* 0x000fda0003f05270 */
[----:B------:R-:W-:Y:S05]  /*9210*/  @P0 BRA `(.L_x_171) ;  /* 0x00000000003c0947 */ /* 0x000fea0003800000 */
[----:B-12-4-:R-:W-:-:S04]  /*9220*/  SHF.R.U32.HI R4, RZ, 0x17, R2 ;  /* 0x00000017ff047819 */ /* 0x016fc80000011602 */
        /* <DEDUP_REMOVED lines=14> */
.L_x_171:
[----:B------:R-:W-:Y:S01]  /*9310*/  MOV R0, 0x0 ;  /* 0x0000000000007802 */ /* 0x000fe20000000f00 */
[----:B------:R-:W-:Y:S01]  /*9320*/  ULDC.64 UR4, c[0x4][0x128] ;  /* 0x01004a0000047ab9 */ /* 0x000fe20000000a00 */
[----:B------:R-:W-:Y:S01]  /*9330*/  ULDC.64 UR6, c[0x4][0x40] ;  /* 0x0100100000067ab9 */ /* 0x000fe20000000a00 */
[----:B------:R-:W-:Y:S01]  /*9340*/  IMAD.U32 R4, RZ, RZ, UR4 ;  /* 0x00000004ff047e24 */ /* 0x000fe2000f8e00ff */
[----:B-12-4-:R0:W1:Y:S01]  /*9350*/  LDC.64 R2, c[0x4][R0] ;  /* 0x0100000000027b82 */ /* 0x0160620000000a00 */
        /* <DEDUP_REMOVED lines=11> */
.L_x_200:
[----:B------:R-:W-:Y:S05]  /*9410*/  BRA `(.L_x_172) ;  /* 0x0000000000147947 */ /* 0x000fea0003800000 */
.L_x_199:
[----:B-12-4-:R-:W0:Y:S02]  /*9420*/  F2I.U64.TRUNC R2, R2 ;  /* 0x0000000200027311 */ /* 0x016e24000020d800 */
[----:B0-----:R2:W-:Y:S01]  /*9430*/  STG.E.64 desc[UR36][R16.64], R2 ;  /* 0x0000000210007986 */ /* 0x0015e2000c101b24 */
[----:B------:R-:W-:Y:S05]  /*9440*/  BRA `(.L_x_172) ;  /* 0x0000000000087947 */ /* 0x000fea0003800000 */
.L_x_198:
[----:B-12-4-:R-:W0:Y:S02]  /*9450*/  F2I.FTZ.U32.TRUNC.NTZ R3, R2 ;  /* 0x0000000200037305 */ /* 0x016e24000021f000 */
[----:B0-----:R0:W-:Y:S02]  /*9460*/  STG.E desc[UR36][R16.64], R3 ;  /* 0x0000000310007986 */ /* 0x0011e4000c101924 */
.L_x_172:
[----:B------:R-:W-:-:S07]  /*9470*/  VIADD R19, R19, 0x80 ;  /* 0x0000008013137836 */ /* 0x000fce0000000000 */
.L_x_135:
[----:B------:R-:W-:Y:S05]  /*9480*/  BSYNC B7 ;  /* 0x0000000000077941 */ /* 0x000fea0003800000 */
.L_x_134:
[----:B------:R-:W-:Y:S02]  /*9490*/  ULDC UR4, c[0x0][0x210] ;  /* 0x0000840000047ab9 */ /* 0x000fe40000000800 */
[----:B------:R-:W-:-:S13]  /*94a0*/  ISETP.GE.AND P0, PT, R19, UR4, PT ;  /* 0x0000000413007c0c */ /* 0x000fda000bf06270 */
[----:B------:R-:W-:Y:S05]  /*94b0*/  @P0 EXIT ;  /* 0x000000000000094d */ /* 0x000fea0003800000 */
        /* <DEDUP_REMOVED lines=222> */
[----:B------:R-:W-:Y:S01]  /*a2a0*/  ULDC.64 UR4, c[0x0][0x2f8] ;  /* 0x0000be0000047ab9 */ /* 0x000fe20000000a00 */
[----:B------:R-:W-:-:S08]  /*a2b0*/  ISETP.NE.AND P0, PT, R6, 0x13, PT ;  /* 0x000000130600780c */ /* 0x000fd00003f05270 */
        /* <DEDUP_REMOVED lines=79> */
.L_x_201:
        /* <DEDUP_REMOVED lines=21> */
[----:B--2---:R-:W4:Y:S01]  /*a900*/  I2F.S16 R2, R2 ;  /* 0x0000000200027306 */ /* 0x004f220000101400 */
[----:B------:R-:W-:Y:S05]  /*a910*/  BRA `(.L_x_208) ;  /* 0x0000000c008c7947 */ /* 0x000fea0003800000 */
.L_x_206:
[----:B------:R-:W2:Y:S01]  /*a920*/  LDG.E.U8 R2, desc[UR36][R4.64] ;  /* 0x0000002404027981 */ /* 0x000ea2000c1e1100 */
[----:B------:R-:W-:Y:S01]  /*a930*/  IMAD.MOV.U32 R3, RZ, RZ, RZ ;  /* 0x000000ffff037224 */ /* 0x000fe200078e00ff */
[----:B--2---:R-:W-:Y:S01]  /*a940*/  I2FP.F32.U32 R2, R2 ;  /* 0x0000000200027245 */ /* 0x004fe20000201000 */
[----:B------:R-:W-:Y:S06]  /*a950*/  BRA `(.L_x_208) ;  /* 0x0000000c007c7947 */ /* 0x000fec0003800000 */
.L_x_205:
        /* <DEDUP_REMOVED lines=10> */
.L_x_210:
[----:B------:R-:W2:Y:S01]  /*aa00*/  LDG.E R2, desc[UR36][R4.64] ;  /* 0x0000002404027981 */ /* 0x000ea2000c1e1900 */
[----:B------:R-:W-:Y:S01]  /*aa10*/  IMAD.MOV.U32 R3, RZ, RZ, RZ ;  /* 0x000000ffff037224 */ /* 0x000fe200078e00ff */
[----:B--2---:R-:W-:Y:S01]  /*aa20*/  I2FP.F32.S32 R2, R2 ;  /* 0x0000000200027245 */ /* 0x004fe20000201400 */
[----:B------:R-:W-:Y:S06]  /*aa30*/  BRA `(.L_x_208) ;  /* 0x0000000c00447947 */ /* 0x000fec0003800000 */
.L_x_209:
[----:B------:R-:W2:Y:S01]  /*aa40*/  LDG.E.U16 R2, desc[UR36][R4.64] ;  /* 0x0000002404027981 */ /* 0x000ea2000c1e1500 */
[----:B------:R-:W-:Y:S01]  /*aa50*/  IMAD.MOV.U32 R3, RZ, RZ, RZ ;  /* 0x000000ffff037224 */ /* 0x000fe200078e00ff */
[----:B--2---:R-:W0:Y:S01]  /*aa60*/  I2F.S16 R2, R2 ;  /* 0x0000000200027306 */ /* 0x004e220000101400 */
[----:B------:R-:W-:Y:S05]  /*aa70*/  BRA `(.L_x_208) ;  /* 0x0000000c00347947 */ /* 0x000fea0003800000 */
.L_x_204:
        /* <DEDUP_REMOVED lines=9> */
.L_x_212:
[----:B------:R-:W2:Y:S01]  /*ab10*/  LDG.E.U16 R2, desc[UR36][R4.64] ;  /* 0x0000002404027981 */ /* 0x000ea2000c1e1500 */
[----:B------:R-:W-:Y:S02]  /*ab20*/  IMAD.MOV.U32 R3, RZ, RZ, RZ ;  /* 0x000000ffff037224 */ /* 0x000fe400078e00ff */
[----:B--2---:R-:W-:Y:S01]  /*ab30*/  HADD2.F32 R2, -RZ, R2.H0_H0 ;  /* 0x20000002ff027230 */ /* 0x004fe20000004100 */
[----:B------:R-:W-:Y:S06]  /*ab40*/  BRA `(.L_x_208) ;  /* 0x0000000c00007947 */ /* 0x000fec0003800000 */
.L_x_211:
        /* <DEDUP_REMOVED lines=8> */
.L_x_214:
[----:B------:R-:W2:Y:S02]  /*abd0*/  LDG.E R2, desc[UR36][R4.64] ;  /* 0x0000002404027981 */ /* 0x000ea4000c1e1900 */
[--C-:B--2---:R-:W-:Y:S02]  /*abe0*/  HADD2.F32 R3, -RZ, R2.reuse.H1_H1 ;  /* 0x30000002ff037230 */ /* 0x104fe40000004100 */
[----:B------:R-:W-:Y:S01]  /*abf0*/  HADD2.F32 R2, -RZ, R2.H0_H0 ;  /* 0x20000002ff027230 */ /* 0x000fe20000004100 */
[----:B------:R-:W-:Y:S06]  /*ac00*/  BRA `(.L_x_208) ;  /* 0x0000000800d07947 */ /* 0x000fec0003800000 */
.L_x_213:
        /* <DEDUP_REMOVED lines=8> */
.L_x_203:
        /* <DEDUP_REMOVED lines=13> */
.L_x_217:
        /* <DEDUP_REMOVED lines=10> */
.L_x_216:
        /* <DEDUP_REMOVED lines=11> */
[----:B------:R-:W-:-:S04]  /*aeb0*/  IADD3 R6, R0, 0x1000000, RZ ;  /* 0x0100000000067810 */ /* 0x000fc80007ffe0ff */
        /* <DEDUP_REMOVED lines=15> */
.L_x_219:
        /* <DEDUP_REMOVED lines=14> */
.L_x_218:
[----:B------:R-:W2:Y:S01]  /*b090*/  LDG.E.U16 R2, desc[UR36][R4.64] ;  /* 0x0000002404027981 */ /* 0x000ea2000c1e1500 */
[----:B------:R-:W-:Y:S02]  /*b0a0*/  IMAD.MOV.U32 R3, RZ, RZ, RZ ;  /* 0x000000ffff037224 */ /* 0x000fe400078e00ff */
[----:B--2---:R-:W-:Y:S01]  /*b0b0*/  IMAD.U32 R2, R2, 0x10000, RZ ;  /* 0x0001000002027824 */ /* 0x004fe200078e00ff */
[----:B------:R-:W-:Y:S06]  /*b0c0*/  BRA `(.L_x_208) ;  /* 0x0000000400a07947 */ /* 0x000fec0003800000 */
.L_x_215:
        /* <DEDUP_REMOVED lines=12> */
.L_x_222:
        /* <DEDUP_REMOVED lines=20> */
.L_x_224:
[----:B------:R-:W-:Y:S05]  /*b2d0*/  BSYNC B0 ;  /* 0x0000000000007941 */ /* 0x000fea0003800000 */
.L_x_223:
[----:B------:R-:W-:Y:S01]  /*b2e0*/  IMAD.SHL.U32 R2, R2, 0x100000, RZ ;  /* 0x0010000002027824 */ /* 0x000fe200078e00ff */
[----:B------:R-:W-:-:S04]  /*b2f0*/  LEA R5, R0, 0x3b800000, 0x17 ;  /* 0x3b80000000057811 */ /* 0x000fc800078eb8ff */
[----:B------:R-:W-:Y:S01]  /*b300*/  LOP3.LUT R2, R5, R2, R6, 0xfe, !PT ;  /* 0x0000000205027212 */ /* 0x000fe200078efe06 */
[----:B------:R-:W-:Y:S06]  /*b310*/  BRA `(.L_x_208) ;  /* 0x00000004000c7947 */ /* 0x000fec0003800000 */
.L_x_221:
        /* <DEDUP_REMOVED lines=20> */
.L_x_226:
[----:B------:R-:W-:Y:S05]  /*b460*/  BSYNC B0 ;  /* 0x0000000000007941 */ /* 0x000fea0003800000 */
.L_x_225:
[----:B------:R-:W-:Y:S01]  /*b470*/  IMAD.SHL.U32 R2, R2, 0x200000, RZ ;  /* 0x0020000002027824 */ /* 0x000fe200078e00ff */
[----:B------:R-:W-:-:S04]  /*b480*/  LEA R5, R0, 0x37800000, 0x17 ;  /* 0x3780000000057811 */ /* 0x000fc800078eb8ff */
[----:B------:R-:W-:Y:S01]  /*b490*/  LOP3.LUT R2, R5, R2, R6, 0xfe, !PT ;  /* 0x0000000205027212 */ /* 0x000fe200078efe06 */
[----:B------:R-:W-:Y:S06]  /*b4a0*/  BRA `(.L_x_208) ;  /* 0x0000000000a87947 */ /* 0x000fec0003800000 */
.L_x_220:
        /* <DEDUP_REMOVED lines=14> */
.L_x_230:
[----:B------:R-:W-:Y:S05]  /*b590*/  BSYNC B0 ;  /* 0x0000000000007941 */ /* 0x000fea0003800000 */
.L_x_229:
[----:B------:R-:W-:Y:S01]  /*b5a0*/  IMAD.MOV.U32 R3, RZ, RZ, RZ ;  /* 0x000000ffff037224 */ /* 0x000fe200078e00ff */
[----:B------:R-:W-:Y:S06]  /*b5b0*/  BRA `(.L_x_208) ;  /* 0x0000000000647947 */ /* 0x000fec0003800000 */
.L_x_207:
[----:B------:R-:W-:Y:S01]  /*b5c0*/  MOV R0, 0x0 ;  /* 0x0000000000007802 */ /* 0x000fe20000000f00 */
[----:B------:R-:W-:Y:S01]  /*b5d0*/  ULDC.64 UR4, c[0x4][0x128] ;  /* 0x01004a0000047ab9 */ /* 0x000fe20000000a00 */
[----:B------:R-:W-:Y:S01]  /*b5e0*/  ULDC.64 UR6, c[0x4][0x38] ;  /* 0x01000e0000067ab9 */ /* 0x000fe20000000a00 */
[----:B------:R-:W-:Y:S01]  /*b5f0*/  IMAD.U32 R4, RZ, RZ, UR4 ;  /* 0x00000004ff047e24 */ /* 0x000fe2000f8e00ff */
[----:B------:R0:W1:Y:S01]  /*b600*/  LDC.64 R2, c[0x4][R0] ;  /* 0x0100000000027b82 */ /* 0x0000620000000a00 */
[----:B------:R-:W-:Y:S01]  /*b610*/  IMAD.U32 R5, RZ, RZ, UR5 ;  /* 0x00000005ff057e24 */ /* 0x000fe2000f8e00ff */
[----:B------:R-:W-:Y:S01]  /*b620*/  ULDC.64 UR4, c[0x4][0x130] ;  /* 0x01004c0000047ab9 */ /* 0x000fe20000000a00 */
[----:B------:R-:W-:Y:S01]  /*b630*/  IMAD.U32 R10, RZ, RZ, UR6 ;  /* 0x00000006ff0a7e24 */ /* 0x000fe2000f8e00ff */
[----:B------:R-:W-:Y:S01]  /*b640*/  MOV R11, UR7 ;  /* 0x00000007000b7c02 */ /* 0x000fe20008000f00 */
[----:B------:R-:W-:Y:S02]  /*b650*/  IMAD.U32 R6, RZ, RZ, UR4 ;  /* 0x00000004ff067e24 */ /* 0x000fe4000f8e00ff */
[----:B------:R-:W-:-:S02]  /*b660*/  IMAD.U32 R7, RZ, RZ, UR5 ;  /* 0x00000005ff077e24 */ /* 0x000fc4000f8e00ff */
[----:B------:R-:W-:Y:S02]  /*b670*/  IMAD.MOV.U32 R8, RZ, RZ, 0x4e ;  /* 0x0000004eff087424 */ /* 0x000fe400078e00ff */
[----:B------:R-:W-:Y:S02]  /*b680*/  IMAD.MOV.U32 R12, RZ, RZ, 0x1 ;  /* 0x00000001ff0c7424 */ /* 0x000fe400078e00ff */
[----:B0-----:R-:W-:-:S07]  /*b690*/  IMAD.MOV.U32 R13, RZ, RZ, RZ ;  /* 0x000000ffff0d7224 */ /* 0x001fce00078e00ff */
[----:B------:R-:W-:-:S07]  /*b6a0*/  LEPC R20, `(.L_x_231) ;  /* 0x000000001014794e */ /* 0x000fce0000000000 */
[----:B-1----:R-:W-:Y:S05]  /*b6b0*/  CALL.ABS.NOINC R2 ;  /* 0x0000000002007343 */ /* 0x002fea0003c00000 */
.L_x_231:
[----:B------:R-:W-:Y:S01]  /*b6c0*/  CS2R R2, SRZ ;  /* 0x0000000000027805 */ /* 0x000fe2000001ff00 */
[----:B------:R-:W-:Y:S06]  /*b6d0*/  BRA `(.L_x_208) ;  /* 0x00000000001c7947 */ /* 0x000fec0003800000 */
.L_x_228:
[----:B------:R-:W2:Y:S01]  /*b6e0*/  LDG.E.64 R4, desc[UR36][R4.64] ;  /* 0x0000002404047981 */ /* 0x000ea2000c1e1b00 */
[----:B------:R-:W-:Y:S01]  /*b6f0*/  IMAD.MOV.U32 R3, RZ, RZ, RZ ;  /* 0x000000ffff037224 */ /* 0x000fe200078e00ff */
[----:B--2---:R0:W1:Y:S01]  /*b700*/  I2F.U64 R2, R4 ;  /* 0x0000000400027312 */ /* 0x0040620000301000 */
[----:B------:R-:W-:Y:S05]  /*b710*/  BRA `(.L_x_208) ;  /* 0x00000000000c7947 */ /* 0x000fea0003800000 */
.L_x_227:
[----:B------:R-:W2:Y:S01]  /*b720*/  LDG.E R2, desc[UR36][R4.64] ;  /* 0x0000002404027981 */ /* 0x000ea2000c1e1900 */
[----:B------:R-:W-:Y:S01]  /*b730*/  IMAD.MOV.U32 R3, RZ, RZ, RZ ;  /* 0x000000ffff037224 */ /* 0x000fe200078e00ff */
[----:B--2---:R-:W-:-:S07]  /*b740*/  I2FP.F32.U32 R2, R2 ;  /* 0x0000000200027245 */ /* 0x004fce0000201000 */
.L_x_208:
[----:B------:R-:W-:Y:S05]  /*b750*/  BSYNC B6 ;  /* 0x0000000000067941 */ /* 0x000fea0003800000 */
.L_x_202:
[----:B0-23--:R-:W0:Y:S01]  /*b760*/  LDC.U8 R4, c[0x0][0x421] ;  /* 0x00010840ff047b82 */ /* 0x00de220000000000 */
        /* <DEDUP_REMOVED lines=12> */
[----:B-1--4-:R-:W0:Y:S02]  /*b830*/  F2I.FTZ.TRUNC.NTZ R3, R2 ;  /* 0x0000000200037305 */ /* 0x012e24000021f100 */
[----:B0-----:R-:W-:Y:S01]  /*b840*/  STG.E.U8 desc[UR36][R16.64], R3 ;  /* 0x0000000310007986 */ /* 0x001fe2000c101124 */
[----:B------:R-:W-:Y:S05]  /*b850*/  EXIT ;  /* 0x000000000000794d */ /* 0x000fea0003800000 */
.L_x_235:
[----:B-1--4-:R-:W0:Y:S02]  /*b860*/  F2I.S64.TRUNC R2, R2 ;  /* 0x0000000200027311 */ /* 0x012e24000020d900 */
[----:B0-----:R-:W-:-:S05]  /*b870*/  IMAD.MOV.U32 R5, RZ, RZ, R2 ;  /* 0x000000ffff057224 */ /* 0x001fca00078e0002 */
[----:B------:R-:W-:Y:S01]  /*b880*/  STG.E.U8 desc[UR36][R16.64], R5 ;  /* 0x0000000510007986 */ /* 0x000fe2000c101124 */
[----:B------:R-:W-:Y:S05]  /*b890*/  EXIT ;  /* 0x000000000000794d */ /* 0x000fea0003800000 */
.L_x_234:
[----:B------:R-:W-:-:S13]  /*b8a0*/  ISETP.NE.AND P0, PT, R0, 0x2, PT ;  /* 0x000000020000780c */ /* 0x000fda0003f05270 */
[----:B------:R-:W-:Y:S05]  /*b8b0*/  @!P0 BRA `(.L_x_237) ;  /* 0x0000000000288947 */ /* 0x000fea0003800000 */
[----:B------:R-:W-:-:S13]  /*b8c0*/  ISETP.NE.AND P0, PT, R0, 0x3, PT ;  /* 0x000000030000780c */ /* 0x000fda0003f05270 */
[----:B------:R-:W-:Y:S05]  /*b8d0*/  @!P0 BRA `(.L_x_238) ;  /* 0x0000000000148947 */ /* 0x000fea0003800000 */
[----:B------:R-:W-:-:S13]  /*b8e0*/  ISETP.NE.AND P0, PT, R0, 0x4, PT ;  /* 0x000000040000780c */ /* 0x000fda0003f05270 */
[----:B------:R-:W-:Y:S05]  /*b8f0*/  @P0 BRA `(.L_x_236) ;  /* 0x0000000800d80947 */ /* 0x000fea0003800000 */
[----:B-1--4-:R-:W0:Y:S02]  /*b900*/  F2I.S64.TRUNC R2, R2 ;  /* 0x0000000200027311 */ /* 0x012e24000020d900 */
[----:B0-----:R-:W-:Y:S01]  /*b910*/  STG.E.64 desc[UR36][R16.64], R2 ;  /* 0x0000000210007986 */ /* 0x001fe2000c101b24 */
[----:B------:R-:W-:Y:S05]  /*b920*/  EXIT ;  /* 0x000000000000794d */ /* 0x000fea0003800000 */
.L_x_238:
[----:B-1--4-:R-:W0:Y:S02]  /*b930*/  F2I.FTZ.TRUNC.NTZ R3, R2 ;  /* 0x0000000200037305 */ /* 0x012e24000021f100 */
[----:B0-----:R-:W-:Y:S01]  /*b940*/  STG.E desc[UR36][R16.64], R3 ;  /* 0x0000000310007986 */ /* 0x001fe2000c101924 */
[----:B------:R-:W-:Y:S05]  /*b950*/  EXIT ;  /* 0x000000000000794d */ /* 0x000fea0003800000 */
.L_x_237:
[----:B-1--4-:R-:W0:Y:S02]  /*b960*/  F2I.FTZ.TRUNC.NTZ R3, R2 ;  /* 0x0000000200037305 */ /* 0x012e24000021f100 */
[----:B0-----:R-:W-:Y:S01]  /*b970*/  STG.E.U16 desc[UR36][R16.64], R3 ;  /* 0x0000000310007986 */ /* 0x001fe2000c101524 */
[----:B------:R-:W-:Y:S05]  /*b980*/  EXIT ;  /* 0x000000000000794d */ /* 0x000fea0003800000 */
.L_x_233:
[----:B------:R-:W-:-:S13]  /*b990*/  ISETP.GT.AND P0, PT, R0, 0x6, PT ;  /* 0x000000060000780c */ /* 0x000fda0003f04270 */
[----:B------:R-:W-:Y:S05]  /*b9a0*/  @P0 BRA `(.L_x_239) ;  /* 0x0000000000240947 */ /* 0x000fea0003800000 */
[----:B------:R-:W-:-:S13]  /*b9b0*/  ISETP.NE.AND P0, PT, R0, 0x5, PT ;  /* 0x000000050000780c */ /* 0x000fda0003f05270 */
[----:B------:R-:W-:Y:S05]  /*b9c0*/  @!P0 BRA `(.L_x_240) ;  /* 0x0000000000108947 */ /* 0x000fea0003800000 */
[----:B------:R-:W-:-:S13]  /*b9d0*/  ISETP.NE.AND P0, PT, R0, 0x6, PT ;  /* 0x000000060000780c */ /* 0x000fda0003f05270 */
[----:B------:R-:W-:Y:S05]  /*b9e0*/  @P0 BRA `(.L_x_236) ;  /* 0x00000008009c0947 */ /* 0x000fea0003800000 */
[----:B-1--4-:R-:W-:Y:S01]  /*b9f0*/  STG.E desc[UR36][R16.64], R2 ;  /* 0x0000000210007986 */ /* 0x012fe2000c101924 */
[----:B------:R-:W-:Y:S05]  /*ba00*/  EXIT ;  /* 0x000000000000794d */ /* 0x000fea0003800000 */
.L_x_240:
[----:B-1--4-:R-:W-:-:S05]  /*ba10*/  F2FP.F16.F32.PACK_AB R2, RZ, R2 ;  /* 0x00000002ff02723e */ /* 0x012fca00000000ff */
[----:B------:R-:W-:Y:S01]  /*ba20*/  STG.E.U16 desc[UR36][R16.64], R2 ;  /* 0x0000000210007986 */ /* 0x000fe2000c101524 */
[----:B------:R-:W-:Y:S05]  /*ba30*/  EXIT ;  /* 0x000000000000794d */ /* 0x000fea0003800000 */
.L_x_239:
[----:B------:R-:W-:-:S13]  /*ba40*/  ISETP.NE.AND P0, PT, R0, 0x7, PT ;  /* 0x000000070000780c */ /* 0x000fda0003f05270 */
[----:B------:R-:W-:Y:S05]  /*ba50*/  @!P0 BRA `(.L_x_241) ;  /* 0x0000000000288947 */ /* 0x000fea0003800000 */
[----:B------:R-:W-:-:S13]  /*ba60*/  ISETP.NE.AND P0, PT, R0, 0x8, PT ;  /* 0x000000080000780c */ /* 0x000fda0003f05270 */
[----:B------:R-:W-:Y:S05]  /*ba70*/  @!P0 BRA `(.L_x_242) ;  /* 0x0000000000148947 */ /* 0x000fea0003800000 */
[----:B------:R-:W-:-:S13]  /*ba80*/  ISETP.NE.AND P0, PT, R0, 0x9, PT ;  /* 0x000000090000780c */ /* 0x000fda0003f05270 */
[----:B------:R-:W-:Y:S05]  /*ba90*/  @P0 BRA `(.L_x_236) ;  /* 0x0000000800700947 */ /* 0x000fea0003800000 */
[----:B-1--4-:R-:W-:-:S05]  /*baa0*/  IMAD.MOV.U32 R4, RZ, RZ, R2 ;  /* 0x000000ffff047224 */ /* 0x012fca00078e0002 */
[----:B------:R-:W-:Y:S01]  /*bab0*/  STG.E.64 desc[UR36][R16.64], R4 ;  /* 0x0000000410007986 */ /* 0x000fe2000c101b24 */
[----:B------:R-:W-:Y:S05]  /*bac0*/  EXIT ;  /* 0x000000000000794d */ /* 0x000fea0003800000 */
.L_x_242:
[----:B-1--4-:R-:W-:-:S05]  /*bad0*/  F2FP.F16.F32.PACK_AB R3, R5, R2 ;  /* 0x000000020503723e */ /* 0x012fca00000000ff */
[----:B------:R-:W-:Y:S01]  /*bae0*/  STG.E desc[UR36][R16.64], R3 ;  /* 0x0000000310007986 */ /* 0x000fe2000c101924 */
[----:B------:R-:W-:Y:S05]  /*baf0*/  EXIT ;  /* 0x000000000000794d */ /* 0x000fea0003800000 */
.L_x_241:
[----:B-1--4-:R-:W-:-:S06]  /*bb00*/  FMUL.FTZ R2, R2, 1 ;  /* 0x3f80000002027820 */ /* 0x012fcc0000410000 */
[----:B------:R-:W0:Y:S02]  /*bb10*/  F2F.F64.F32 R2, R2 ;  /* 0x0000000200027310 */ /* 0x000e240000201800 */
[----:B0-----:R-:W-:Y:S01]  /*bb20*/  STG.E.64 desc[UR36][R16.64], R2 ;  /* 0x0000000210007986 */ /* 0x001fe2000c101b24 */
[----:B------:R-:W-:Y:S05]  /*bb30*/  EXIT ;  /* 0x000000000000794d */ /* 0x000fea0003800000 */
.L_x_232:
        /* <DEDUP_REMOVED lines=8> */
[----:B-1--4-:R-:W-:Y:S02]  /*bbc0*/  FSETP.NEU.FTZ.AND P0, PT, R2, RZ, PT ;  /* 0x000000ff0200720b */ /* 0x012fe40003f1d000 */
[----:B------:R-:W-:-:S04]  /*bbd0*/  FSETP.NEU.FTZ.AND P1, PT, R3, RZ, PT ;  /* 0x000000ff0300720b */ /* 0x000fc80003f3d000 */
[----:B------:R-:W-:-:S04]  /*bbe0*/  PLOP3.LUT P0, PT, P0, P1, PT, 0xa8, 0x0 ;  /* 0x000000000000781c */ /* 0x000fc80000703570 */
[----:B------:R-:W-:-:S05]  /*bbf0*/  SEL R3, RZ, 0x1, !P0 ;  /* 0x00000001ff037807 */ /* 0x000fca0004000000 */
[----:B------:R-:W-:Y:S01]  /*bc00*/  STG.E.U8 desc[UR36][R16.64], R3 ;  /* 0x0000000310007986 */ /* 0x000fe2000c101124 */
[----:B------:R-:W-:Y:S05]  /*bc10*/  EXIT ;  /* 0x000000000000794d */ /* 0x000fea0003800000 */
.L_x_245:
[----:B------:R-:W-:Y:S01]  /*bc20*/  FMUL.FTZ R6, R3, -1 ;  /* 0xbf80000003067820 */ /* 0x000fe20000410000 */
[----:B-1--4-:R-:W-:-:S05]  /*bc30*/  FMUL.FTZ R4, R2, 1 ;  /* 0x3f80000002047820 */ /* 0x012fca0000410000 */
[----:B------:R-:W-:Y:S08]  /*bc40*/  F2F.F64.F32 R6, R6 ;  /* 0x0000000600067310 */ /* 0x000ff00000201800 */
[----:B------:R-:W0:Y:S02]  /*bc50*/  F2F.F64.F32 R4, R4 ;  /* 0x0000000400047310 */ /* 0x000e240000201800 */
[----:B0-----:R-:W-:Y:S01]  /*bc60*/  STG.E.128 desc[UR36][R16.64], R4 ;  /* 0x0000000410007986 */ /* 0x001fe2000c101d24 */
[----:B------:R-:W-:Y:S05]  /*bc70*/  EXIT ;  /* 0x000000000000794d */ /* 0x000fea0003800000 */
.L_x_244:
[----:B------:R-:W-:-:S13]  /*bc80*/  ISETP.NE.AND P0, PT, R0, 0xf, PT ;  /* 0x0000000f0000780c */ /* 0x000fda0003f05270 */
[----:B------:R-:W-:Y:S05]  /*bc90*/  @!P0 BRA `(.L_x_246) ;  /* 0x0000000000ac8947 */ /* 0x000fea0003800000 */
[----:B------:R-:W-:-:S13]  /*bca0*/  ISETP.NE.AND P0, PT, R0, 0x17, PT ;  /* 0x000000170000780c */ /* 0x000fda0003f05270 */
[----:B------:R-:W-:Y:S05]  /*bcb0*/  @!P0 BRA `(.L_x_247) ;  /* 0x0000000000508947 */ /* 0x000fea0003800000 */
[----:B------:R-:W-:-:S13]  /*bcc0*/  ISETP.NE.AND P0, PT, R0, 0x18, PT ;  /* 0x000000180000780c */ /* 0x000fda0003f05270 */
[----:B------:R-:W-:Y:S05]  /*bcd0*/  @P0 BRA `(.L_x_236) ;  /* 0x0000000400e00947 */ /* 0x000fea0003800000 */
[C---:B-1--4-:R-:W-:Y:S01]  /*bce0*/  LOP3.LUT R4, R2.reuse, 0x7fffffff, RZ, 0xc0, !PT ;  /* 0x7fffffff02047812 */ /* 0x052fe200078ec0ff */
        /* <DEDUP_REMOVED lines=13> */
.L_x_249:
[----:B------:R-:W-:Y:S05]  /*bdc0*/  BSYNC B0 ;  /* 0x0000000000007941 */ /* 0x000fea0003800000 */
.L_x_248:
[----:B------:R-:W-:-:S05]  /*bdd0*/  LOP3.LUT R5, R0, R5, RZ, 0xfc, !PT ;  /* 0x0000000500057212 */ /* 0x000fca00078efcff */
[----:B------:R-:W-:Y:S01]  /*bde0*/  STG.E.U8 desc[UR36][R16.64], R5 ;  /* 0x0000000510007986 */ /* 0x000fe2000c101124 */
[----:B------:R-:W-:Y:S05]  /*bdf0*/  EXIT ;  /* 0x000000000000794d */ /* 0x000fea0003800000 */
.L_x_247:
[----:B-1--4-:R-:W-:Y:S01]  /*be00*/  LOP3.LUT R4, R2, 0x7fffffff, RZ, 0xc0, !PT ;  /* 0x7fffffff02047812 */ /* 0x012fe200078ec0ff */
        /* <DEDUP_REMOVED lines=11> */
.L_x_251:
[----:B------:R-:W-:Y:S01]  /*bec0*/  IMAD.MOV.U32 R0, RZ, RZ, 0x7f ;  /* 0x0000007fff007424 */ /* 0x000fe200078e00ff */
[----:B------:R-:W-:-:S04]  /*bed0*/  ISETP.GT.U32.AND P0, PT, R4, 0x7f800000, PT ;  /* 0x7f8000000400780c */ /* 0x000fc80003f04070 */
[----:B------:R-:W-:-:S09]  /*bee0*/  SEL R0, R0, 0x7c, P0 ;  /* 0x0000007c00007807 */ /* 0x000fd20000000000 */
.L_x_252:
[----:B------:R-:W-:Y:S05]  /*bef0*/  BSYNC B0 ;  /* 0x0000000000007941 */ /* 0x000fea0003800000 */
.L_x_250:
[----:B------:R-:W-:-:S04]  /*bf00*/  LOP3.LUT R2, R2, 0x80000000, RZ, 0xc0, !PT ;  /* 0x8000000002027812 */ /* 0x000fc800078ec0ff */
[----:B------:R-:W-:-:S04]  /*bf10*/  SHF.R.U32.HI R3, RZ, 0x18, R2 ;  /* 0x00000018ff037819 */ /* 0x000fc80000011602 */
[----:B------:R-:W-:-:S05]  /*bf20*/  LOP3.LUT R3, R0, R3, RZ, 0xfc, !PT ;  /* 0x0000000300037212 */ /* 0x000fca00078efcff */
[----:B------:R-:W-:Y:S01]  /*bf30*/  STG.E.U8 desc[UR36][R16.64], R3 ;  /* 0x0000000310007986 */ /* 0x000fe2000c101124 */
[----:B------:R-:W-:Y:S05]  /*bf40*/  EXIT ;  /* 0x000000000000794d */ /* 0x000fea0003800000 */
.L_x_246:
[----:B-1--4-:R-:W-:-:S05]  /*bf50*/  F2FP.BF16.F32.PACK_AB R2, RZ, R2 ;  /* 0x00000002ff02723e */ /* 0x012fca00000010ff */
[----:B------:R-:W-:Y:S01]  /*bf60*/  STG.E.U16 desc[UR36][R16.64], R2 ;  /* 0x0000000210007986 */ /* 0x000fe2000c101524 */
[----:B------:R-:W-:Y:S05]  /*bf70*/  EXIT ;  /* 0x000000000000794d */ /* 0x000fea0003800000 */
.L_x_243:
        /* <DEDUP_REMOVED lines=8> */
[----:B-1--4-:R-:W0:Y:S02]  /*c000*/  F2I.FTZ.U32.TRUNC.NTZ R3, R2 ;  /* 0x0000000200037305 */ /* 0x012e24000021f000 */
[----:B0-----:R-:W-:Y:S01]  /*c010*/  STG.E.U16 desc[UR36][R16.64], R3 ;  /* 0x0000000310007986 */ /* 0x001fe2000c101524 */
[----:B------:R-:W-:Y:S05]  /*c020*/  EXIT ;  /* 0x000000000000794d */ /* 0x000fea0003800000 */
.L_x_255:
[----:B-1--4-:R-:W-:Y:S01]  /*c030*/  LOP3.LUT R3, R2, 0x7fffffff, RZ, 0xc0, !PT ;  /* 0x7fffffff02037812 */ /* 0x012fe200078ec0ff */
        /* <DEDUP_REMOVED lines=15> */
.L_x_258:
[----:B------:R-:W-:-:S04]  /*c130*/  LOP3.LUT R2, R2, 0x80000000, RZ, 0xc0, !PT ;  /* 0x8000000002027812 */ /* 0x000fc800078ec0ff */
[----:B------:R-:W-:-:S04]  /*c140*/  SHF.R.U32.HI R3, RZ, 0x18, R2 ;  /* 0x00000018ff037819 */ /* 0x000fc80000011602 */
[----:B------:R-:W-:-:S04]  /*c150*/  LOP3.LUT R0, R0, R3, RZ, 0xfc, !PT ;  /* 0x0000000300007212 */ /* 0x000fc800078efcff */
[----:B------:R-:W-:-:S07]  /*c160*/  PRMT R8, R0, 0x7610, R8 ;  /* 0x0000761000087816 */ /* 0x000fce0000000008 */
.L_x_257:
[----:B------:R-:W-:Y:S05]  /*c170*/  BSYNC B0 ;  /* 0x0000000000007941 */ /* 0x000fea0003800000 */
.L_x_256:
[----:B------:R-:W-:Y:S01]  /*c180*/  STG.E.U8 desc[UR36][R16.64], R8 ;  /* 0x0000000810007986 */ /* 0x000fe2000c101124 */
[----:B------:R-:W-:Y:S05]  /*c190*/  EXIT ;  /* 0x000000000000794d */ /* 0x000fea0003800000 */
.L_x_254:
        /* <DEDUP_REMOVED lines=16> */
.L_x_261:
[----:B------:R-:W-:-:S04]  /*c2a0*/  LOP3.LUT R2, R2, 0x80000000, RZ, 0xc0, !PT ;  /* 0x8000000002027812 */ /* 0x000fc800078ec0ff */
[----:B------:R-:W-:-:S04]  /*c2b0*/  SHF.R.U32.HI R3, RZ, 0x18, R2 ;  /* 0x00000018ff037819 */ /* 0x000fc80000011602 */
[----:B------:R-:W-:-:S04]  /*c2c0*/  LOP3.LUT R0, R0, R3, RZ, 0xfc, !PT ;  /* 0x0000000300007212 */ /* 0x000fc800078efcff */
[----:B------:R-:W-:-:S07]  /*c2d0*/  PRMT R8, R0, 0x7610, R8 ;  /* 0x0000761000087816 */ /* 0x000fce0000000008 */
.L_x_260:
[----:B------:R-:W-:Y:S05]  /*c2e0*/  BSYNC B0 ;  /* 0x0000000000007941 */ /* 0x000fea0003800000 */
.L_x_259:
[----:B------:R-:W-:Y:S01]  /*c2f0*/  STG.E.U8 desc[UR36][R16.64], R8 ;  /* 0x0000000810007986 */ /* 0x000fe2000c101124 */
[----:B------:R-:W-:Y:S05]  /*c300*/  EXIT ;  /* 0x000000000000794d */ /* 0x000fea0003800000 */
.L_x_253:
[----:B------:R-:W-:-:S13]  /*c310*/  ISETP.NE.AND P0, PT, R0, 0x1c, PT ;  /* 0x0000001c0000780c */ /* 0x000fda0003f05270 */
[----:B------:R-:W-:Y:S05]  /*c320*/  @!P0 BRA `(.L_x_262) ;  /* 0x00000000009c8947 */ /* 0x000fea0003800000 */
[----:B------:R-:W-:-:S13]  /*c330*/  ISETP.NE.AND P0, PT, R0, 0x1d, PT ;  /* 0x0000001d0000780c */ /* 0x000fda0003f05270 */
[----:B------:R-:W-:Y:S05]  /*c340*/  @!P0 BRA `(.L_x_263) ;  /* 0x0000000000888947 */ /* 0x000fea0003800000 */
[----:B------:R-:W-:-:S13]  /*c350*/  ISETP.NE.AND P0, PT, R0, 0x2c, PT ;  /* 0x0000002c0000780c */ /* 0x000fda0003f05270 */
[----:B------:R-:W-:Y:S05]  /*c360*/  @P0 BRA `(.L_x_236) ;  /* 0x00000000003c0947 */ /* 0x000fea0003800000 */
[----:B-1--4-:R-:W-:-:S04]  /*c370*/  SHF.R.U32.HI R4, RZ, 0x17, R2 ;  /* 0x00000017ff047819 */ /* 0x012fc80000011602 */
        /* <DEDUP_REMOVED lines=12> */
[----:B------:R-:W-:Y:S01]  /*c440*/  STG.E.U8 desc[UR36][R16.64], R3 ;  /* 0x0000000310007986 */ /* 0x000fe2000c101124 */
[----:B------:R-:W-:Y:S05]  /*c450*/  EXIT ;  /* 0x000000000000794d */ /* 0x000fea0003800000 */
.L_x_236:
[----:B------:R-:W-:Y:S01]  /*c460*/  MOV R0, 0x0 ;  /* 0x0000000000007802 */ /* 0x000fe20000000f00 */
[----:B------:R-:W-:Y:S01]  /*c470*/  ULDC.64 UR4, c[0x4][0x128] ;  /* 0x01004a0000047ab9 */ /* 0x000fe20000000a00 */
[----:B------:R-:W-:Y:S01]  /*c480*/  ULDC.64 UR6, c[0x4][0x40] ;  /* 0x0100100000067ab9 */ /* 0x000fe20000000a00 */
[----:B------:R-:W-:Y:S01]  /*c490*/  IMAD.U32 R4, RZ, RZ, UR4 ;  /* 0x00000004ff047e24 */ /* 0x000fe2000f8e00ff */
[----:B-1--4-:R0:W1:Y:S01]  /*c4a0*/  LDC.64 R2, c[0x4][R0] ;  /* 0x0100000000027b82 */ /* 0x0120620000000a00 */
        /* <DEDUP_REMOVED lines=11> */
.L_x_264:
[----:B------:R-:W-:Y:S05]  /*c560*/  EXIT ;  /* 0x000000000000794d */ /* 0x000fea0003800000 */
.L_x_263:
[----:B-1--4-:R-:W0:Y:S02]  /*c570*/  F2I.U64.TRUNC R2, R2 ;  /* 0x0000000200027311 */ /* 0x012e24000020d800 */
[----:B0-----:R-:W-:Y:S01]  /*c580*/  STG.E.64 desc[UR36][R16.64], R2 ;  /* 0x0000000210007986 */ /* 0x001fe2000c101b24 */
[----:B------:R-:W-:Y:S05]  /*c590*/  EXIT ;  /* 0x000000000000794d */ /* 0x000fea0003800000 */
.L_x_262:
[----:B-1--4-:R-:W0:Y:S02]  /*c5a0*/  F2I.FTZ.U32.TRUNC.NTZ R3, R2 ;  /* 0x0000000200037305 */ /* 0x012e24000021f000 */
[----:B0-----:R-:W-:Y:S01]  /*c5b0*/  STG.E desc[UR36][R16.64], R3 ;  /* 0x0000000310007986 */ /* 0x001fe2000c101924 */
[----:B------:R-:W-:Y:S05]  /*c5c0*/  EXIT ;  /* 0x000000000000794d */ /* 0x000fea0003800000 */
.L_x_265:
[----:B------:R-:W-:-:S00]  /*c5d0*/  BRA `(.L_x_265) ;  /* 0xfffffffc00fc7947 */ /* 0x000fc0000383ffff */
[----:B------:R-:W-:-:S00]  /*c5e0*/  NOP ;  /* 0x0000000000007918 */ /* 0x000fc00000000000 */
        /* <DEDUP_REMOVED lines=9> */
.L_x_2298:


//--------------------- .text._ZN2at6native27unrolled_elementwise_kernelIZZZNS0_16conj_kernel_cudaERNS_18TensorIteratorBaseEENKUlvE0_clEvENKUlvE10_clEvEUlN3c107complexIfEEE_St5arrayIPcLm2EELi4E23TrivialOffsetCalculatorILi1EjESE_NS0_6memory12LoadWithCastILi1EEENSF_13StoreWithCastILi1EEEEEviT_T0_T2_T3_T4_T5_ --------------------------
	.section	.text._ZN2at6native27unrolled_elementwise_kernelIZZZNS0_16conj_kernel_cudaERNS_18TensorIteratorBaseEENKUlvE0_clEvENKUlvE10_clEvEUlN3c107complexIfEEE_St5arrayIPcLm2EELi4E23TrivialOffsetCalculatorILi1EjESE_NS0_6memory12LoadWithCastILi1EEENSF_13StoreWithCastILi1EEEEEviT_T0_T2_T3_T4_T5_,"ax",@progbits
	.align	128
        .global         _ZN2at6native27unrolled_elementwise_kernelIZZZNS0_16conj_kernel_cudaERNS_18TensorIteratorBaseEENKUlvE0_clEvENKUlvE10_clEvEUlN3c107complexIfEEE_St5arrayIPcLm2EELi4E23TrivialOffsetCalculatorILi1EjESE_NS0_6memory12LoadWithCastILi1EEENSF_13StoreWithCastILi1EEEEEviT_T0_T2_T3_T4_T5_
        .type           _ZN2at6native27unrolled_elementwise_kernelIZZZNS0_16conj_kernel_cudaERNS_18TensorIteratorBaseEENKUlvE0_clEvENKUlvE10_clEvEUlN3c107complexIfEEE_St5arrayIPcLm2EELi4E23TrivialOffsetCalculatorILi1EjESE_NS0_6memory12LoadWithCastILi1EEENSF_13StoreWithCastILi1EEEEEviT_T0_T2_T3_T4_T5_,@function
        .size           _ZN2at6native27unrolled_elementwise_kernelIZZZNS0_16conj_kernel_cudaERNS_18TensorIteratorBaseEENKUlvE0_clEvENKUlvE10_clEvEUlN3c107complexIfEEE_St5arrayIPcLm2EELi4E23TrivialOffsetCalculatorILi1EjESE_NS0_6memory12LoadWithCastILi1EEENSF_13StoreWithCastILi1EEEEEviT_T0_T2_T3_T4_T5_,(.L_x_2299 - _ZN2at6native27unrolled_elementwise_kernelIZZZNS0_16conj_kernel_cudaERNS_18TensorIteratorBaseEENKUlvE0_clEvENKUlvE10_clEvEUlN3c107complexIfEEE_St5arrayIPcLm2EELi4E23TrivialOffsetCalculatorILi1EjESE_NS0_6memory12LoadWithCastILi1EEENSF_13StoreWithCastILi1EEEEEviT_T0_T2_T3_T4_T5_)
        .other          _ZN2at6native27unrolled_elementwise_kernelIZZZNS0_16conj_kernel_cudaERNS_18TensorIteratorBaseEENKUlvE0_clEvENKUlvE10_clEvEUlN3c107complexIfEEE_St5arrayIPcLm2EELi4E23TrivialOffsetCalculatorILi1EjESE_NS0_6memory12LoadWithCastILi1EEENSF_13StoreWithCastILi1EEEEEviT_T0_T2_T3_T4_T5_,@"STO_CUDA_ENTRY STV_DEFAULT"
_ZN2at6native27unrolled_elementwise_kernelIZZZNS0_16conj_kernel_cudaERNS_18TensorIteratorBaseEENKUlvE0_clEvENKUlvE10_clEvEUlN3c107complexIfEEE_St5arrayIPcLm2EELi4E23TrivialOffsetCalculatorILi1EjESE_NS0_6memory12LoadWithCastILi1EEENSF_13StoreWithCastILi1EEEEEviT_T0_T2_T3_T4_T5_:
.text._ZN2at6native27unrolled_elementwise_kernelIZZZNS0_16conj_kernel_cudaERNS_18TensorIteratorBaseEENKUlvE0_clEvENKUlvE10_clEvEUlN3c107complexIfEEE_St5arrayIPcLm2EELi4E23TrivialOffsetCalculatorILi1EjESE_NS0_6memory12LoadWithCastILi1EEENSF_13StoreWithCastILi1EEEEEviT_T0_T2_T3_T4_T5_:
[----:B------:R-:W0:Y:S01]  /*0000*/  LDC R1, c[0x0][0x28] ;  /* 0x00000a00ff017b82 */ /* 0x000e220000000800 */
[----:B------:R-:W1:Y:S07]  /*0010*/  S2R R2, SR_CTAID.X ;  /* 0x0000000000027919 */ /* 0x000e6e0000002500 */
[----:B------:R-:W1:Y:S01]  /*0020*/  LDC R3, c[0x0][0x210] ;  /* 0x00008400ff037b82 */ /* 0x000e620000000800 */
[----:B------:R-:W-:Y:S01]  /*0030*/  ULDC.64 UR36, c[0x0][0x208] ;  /* 0x0000820000247ab9 */ /* 0x000fe20000000a00 */
[----:B------:R-:W-:Y:S01]  /*0040*/  BSSY B7, `(.L_x_266) ;  /* 0x0000104000077945 */ /* 0x000fe20003800000 */
[----:B------:R-:W2:Y:S01]  /*0050*/  S2R R29, SR_TID.X ;  /* 0x00000000001d7919 */ /* 0x000ea20000002100 */
[----:B------:R-:W-:Y:S01]  /*0060*/  IMAD.MOV.U32 R23, RZ, RZ, RZ ;  /* 0x000000ffff177224 */ /* 0x000fe200078e00ff */
[----:B------:R-:W-:-:S03]  /*0070*/  CS2R R18, SRZ ;  /* 0x0000000000127805 */ /* 0x000fc6000001ff00 */
[----:B------:R-:W3:Y:S01]  /*0080*/  LDC.U8 R27, c[0x0][0x22c] ;  /* 0x00008b00ff1b7b82 */ /* 0x000ee20000000000 */
[----:B-1----:R-:W-:-:S05]  /*0090*/  IMAD R26, R2, -0x200, R3 ;  /* 0xfffffe00021a7824 */ /* 0x002fca00078e0203 */
[----:B--2---:R-:W-:-:S13]  /*00a0*/  ISETP.GE.AND P0, PT, R29, R26, PT ;  /* 0x0000001a1d00720c */ /* 0x004fda0003f06270 */
[----:B0--3--:R-:W-:Y:S05]  /*00b0*/  @P0 BRA `(.L_x_267) ;  /* 0x0000000c00f00947 */ /* 0x009fea0003800000 */
[----:B------:R-:W0:Y:S01]  /*00c0*/  LDC.64 R4, c[0x0][0x220] ;  /* 0x00008800ff047b82 */ /* 0x000e220000000a00 */
[----:B------:R-:W-:Y:S01]  /*00d0*/  IMAD R0, R2, 0x200, R29 ;  /* 0x0000020002007824 */ /* 0x000fe200078e021d */
[----:B------:R-:W-:Y:S01]  /*00e0*/  PRMT R6, R27, 0x9910, RZ ;  /* 0x000099101b067816 */ /* 0x000fe200000000ff */
[----:B------:R-:W-:Y:S01]  /*00f0*/  ULDC UR4, c[0x0][0x230] ;  /* 0x00008c0000047ab9 */ /* 0x000fe20000000800 */
[----:B------:R-:W-:Y:S01]  /*0100*/  BSSY B6, `(.L_x_268) ;  /* 0x00000f6000067945 */ /* 0x000fe20003800000 */
[----:B------:R-:W-:Y:S02]  /*0110*/  IMAD R3, R0, UR4, RZ ;  /* 0x0000000400037c24 */ /* 0x000fe4000f8e02ff */
[----:B------:R-:W-:-:S05]  /*0120*/  IMAD.MOV.U32 R0, RZ, RZ, R6 ;  /* 0x000000ffff007224 */ /* 0x000fca00078e0006 */
[----:B------:R-:W-:Y:S02]  /*0130*/  ISETP.GT.AND P0, PT, R0, 0x9, PT ;  /* 0x000000090000780c */ /* 0x000fe40003f04270 */
[----:B0-----:R-:W-:-:S05]  /*0140*/  IADD3 R4, P1, R3, R4, RZ ;  /* 0x0000000403047210 */ /* 0x001fca0007f3e0ff */
[----:B------:R-:W-:-:S06]  /*0150*/  IMAD.X R5, RZ, RZ, R5, P1 ;  /* 0x000000ffff057224 */ /* 0x000fcc00008e0605 */
        /* <DEDUP_REMOVED lines=11> */
[----:B--2---:R4:W0:Y:S01]  /*0210*/  I2F.S16 R18, R4 ;  /* 0x0000000400127306 */ /* 0x0048220000101400 */
[----:B------:R-:W-:Y:S05]  /*0220*/  BRA `(.L_x_274) ;  /* 0x0000000c008c7947 */ /* 0x000fea0003800000 */
.L_x_272:
[----:B------:R-:W2:Y:S01]  /*0230*/  LDG.E.U8 R4, desc[UR36][R4.64] ;  /* 0x0000002404047981 */ /* 0x000ea2000c1e1100 */
[----:B------:R-:W-:Y:S01]  /*0240*/  IMAD.MOV.U32 R19, RZ, RZ, RZ ;  /* 0x000000ffff137224 */ /* 0x000fe200078e00ff */
[----:B--2---:R-:W-:Y:S01]  /*0250*/  I2FP.F32.U32 R18, R4 ;  /* 0x0000000400127245 */ /* 0x004fe20000201000 */
[----:B------:R-:W-:Y:S06]  /*0260*/  BRA `(.L_x_274) ;  /* 0x0000000c007c7947 */ /* 0x000fec0003800000 */
.L_x_271:
        /* <DEDUP_REMOVED lines=10> */
.L_x_276:
[----:B------:R-:W2:Y:S01]  /*0310*/  LDG.E R4, desc[UR36][R4.64] ;  /* 0x0000002404047981 */ /* 0x000ea2000c1e1900 */
[----:B------:R-:W-:Y:S01]  /*0320*/  IMAD.MOV.U32 R19, RZ, RZ, RZ ;  /* 0x000000ffff137224 */ /* 0x000fe200078e00ff */
[----:B--2---:R-:W-:Y:S01]  /*0330*/  I2FP.F32.S32 R18, R4 ;  /* 0x0000000400127245 */ /* 0x004fe20000201400 */
[----:B------:R-:W-:Y:S06]  /*0340*/  BRA `(.L_x_274) ;  /* 0x0000000c00447947 */ /* 0x000fec0003800000 */
.L_x_275:
[----:B------:R-:W2:Y:S01]  /*0350*/  LDG.E.U16 R4, desc[UR36][R4.64] ;  /* 0x0000002404047981 */ /* 0x000ea2000c1e1500 */
[----:B------:R-:W-:Y:S01]  /*0360*/  IMAD.MOV.U32 R19, RZ, RZ, RZ ;  /* 0x000000ffff137224 */ /* 0x000fe200078e00ff */
[----:B--2---:R2:W3:Y:S01]  /*0370*/  I2F.S16 R18, R4 ;  /* 0x0000000400127306 */ /* 0x0044e20000101400 */
[----:B------:R-:W-:Y:S05]  /*0380*/  BRA `(.L_x_274) ;  /* 0x0000000c00347947 */ /* 0x000fea0003800000 */
.L_x_270:
        /* <DEDUP_REMOVED lines=9> */
.L_x_278:
[----:B------:R-:W2:Y:S01]  /*0420*/  LDG.E.U16 R4, desc[UR36][R4.64] ;  /* 0x0000002404047981 */ /* 0x000ea2000c1e1500 */
[----:B------:R-:W-:Y:S02]  /*0430*/  IMAD.MOV.U32 R19, RZ, RZ, RZ ;  /* 0x000000ffff137224 */ /* 0x000fe400078e00ff */
[----:B--2---:R-:W-:Y:S01]  /*0440*/  HADD2.F32 R18, -RZ, R4.H0_H0 ;  /* 0x20000004ff127230 */ /* 0x004fe20000004100 */
[----:B------:R-:W-:Y:S06]  /*0450*/  BRA `(.L_x_274) ;  /* 0x0000000c00007947 */ /* 0x000fec0003800000 */
.L_x_277:
        /* <DEDUP_REMOVED lines=8> */
.L_x_280:
[----:B------:R-:W2:Y:S02]  /*04e0*/  LDG.E R4, desc[UR36][R4.64] ;  /* 0x0000002404047981 */ /* 0x000ea4000c1e1900 */
[--C-:B--2---:R-:W-:Y:S02]  /*04f0*/  HADD2.F32 R19, -RZ, R4.reuse.H1_H1 ;  /* 0x30000004ff137230 */ /* 0x104fe40000004100 */
[----:B------:R-:W-:Y:S01]  /*0500*/  HADD2.F32 R18, -RZ, R4.H0_H0 ;  /* 0x20000004ff127230 */ /* 0x000fe20000004100 */
[----:B------:R-:W-:Y:S06]  /*0510*/  BRA `(.L_x_274) ;  /* 0x0000000800d07947 */ /* 0x000fec0003800000 */
.L_x_279:
        /* <DEDUP_REMOVED lines=8> */
.L_x_269:
        /* <DEDUP_REMOVED lines=13> */
.L_x_283:
        /* <DEDUP_REMOVED lines=10> */
.L_x_282:
        /* <DEDUP_REMOVED lines=8> */
[----:B------:R-:W-:Y:S02]  /*0790*/  IMAD.MOV.U32 R19, RZ, RZ, RZ ;  /* 0x000000ffff137224 */ /* 0x000fe400078e00ff */
        /* <DEDUP_REMOVED lines=15> */
[----:B------:R-:W-:-:S04]  /*0890*/  LOP3.LUT R3, R6, R3, RZ, 0x30, !PT ;  /* 0x0000000306037212 */ /* 0x000fc800078e30ff */
[----:B------:R-:W-:Y:S01]  /*08a0*/  LOP3.LUT R18, R3, 0x80000000, R18, 0xf8, !PT ;  /* 0x8000000003127812 */ /* 0x000fe200078ef812 */
[----:B------:R-:W-:Y:S06]  /*08b0*/  BRA `(.L_x_274) ;  /* 0x0000000400e87947 */ /* 0x000fec0003800000 */
.L_x_285:
[----:B------:R-:W2:Y:S01]  /*08c0*/  LDG.E.U8 R4, desc[UR36][R4.64] ;  /* 0x0000002404047981 */ /* 0x000ea2000c1e1100 */
[----:B------:R-:W-:Y:S02]  /*08d0*/  IMAD.MOV.U32 R19, RZ, RZ, RZ ;  /* 0x000000ffff137224 */ /* 0x000fe400078e00ff */
[----:B--2---:R-:W-:-:S05]  /*08e0*/  IMAD.SHL.U32 R0, R4, 0x2000000, RZ ;  /* 0x0200000004007824 */ /* 0x004fca00078e00ff */
[----:B------:R-:W-:-:S13]  /*08f0*/  ISETP.GE.U32.AND P0, PT, R0, 0x8000000, PT ;  /* 0x080000000000780c */ /* 0x000fda0003f06070 */
[C---:B------:R-:W-:Y:S02]  /*0900*/  @!P0 IMAD.SHL.U32 R0, R4.reuse, 0x100, RZ ;  /* 0x0000010004008824 */ /* 0x040fe400078e00ff */
[----:B------:R-:W-:-:S03]  /*0910*/  @P0 IMAD.SHL.U32 R3, R4, 0x200000, RZ ;  /* 0x0020000004030824 */ /* 0x000fc600078e00ff */
[----:B------:R-:W-:Y:S02]  /*0920*/  @!P0 LOP3.LUT R0, R0, 0x7f00, RZ, 0xc0, !PT ;  /* 0x00007f0000008812 */ /* 0x000fe400078ec0ff */
[----:B------:R-:W-:Y:S02]  /*0930*/  @P0 LOP3.LUT R3, R3, 0x70000000, RZ, 0xfc, !PT ;  /* 0x7000000003030812 */ /* 0x000fe400078efcff */
[----:B------:R-:W-:-:S03]  /*0940*/  @!P0 LOP3.LUT R0, R0, 0x3f000000, RZ, 0xfc, !PT ;  /* 0x3f00000000008812 */ /* 0x000fc600078efcff */
[----:B------:R-:W-:Y:S01]  /*0950*/  @P0 FMUL.FTZ R18, R3, 1.9259299443872358531e-34 ;  /* 0x0780000003120820 */ /* 0x000fe20000410000 */
[----:B------:R-:W-:Y:S02]  /*0960*/  IMAD.SHL.U32 R3, R4, 0x1000000, RZ ;  /* 0x0100000004037824 */ /* 0x000fe400078e00ff */
[----:B------:R-:W-:-:S05]  /*0970*/  @!P0 FADD.FTZ R18, R0, -0.5 ;  /* 0xbf00000000128421 */ /* 0x000fca0000010000 */
[----:B------:R-:W-:Y:S01]  /*0980*/  LOP3.LUT R18, R18, 0x80000000, R3, 0xf8, !PT ;  /* 0x8000000012127812 */ /* 0x000fe200078ef803 */
[----:B------:R-:W-:Y:S06]  /*0990*/  BRA `(.L_x_274) ;  /* 0x0000000400b07947 */ /* 0x000fec0003800000 */
.L_x_284:
[----:B------:R-:W2:Y:S01]  /*09a0*/  LDG.E.U16 R4, desc[UR36][R4.64] ;  /* 0x0000002404047981 */ /* 0x000ea2000c1e1500 */
[----:B------:R-:W-:Y:S02]  /*09b0*/  IMAD.MOV.U32 R19, RZ, RZ, RZ ;  /* 0x000000ffff137224 */ /* 0x000fe400078e00ff */
[----:B--2---:R-:W-:Y:S01]  /*09c0*/  IMAD.U32 R18, R4, 0x10000, RZ ;  /* 0x0001000004127824 */ /* 0x004fe200078e00ff */
[----:B------:R-:W-:Y:S06]  /*09d0*/  BRA `(.L_x_274) ;  /* 0x0000000400a07947 */ /* 0x000fec0003800000 */
.L_x_281:
        /* <DEDUP_REMOVED lines=12> */
.L_x_288:
        /* <DEDUP_REMOVED lines=20> */
.L_x_290:
[----:B------:R-:W-:Y:S05]  /*0be0*/  BSYNC B0 ;  /* 0x0000000000007941 */ /* 0x000fea0003800000 */
.L_x_289:
[----:B------:R-:W-:Y:S01]  /*0bf0*/  IMAD.SHL.U32 R3, R3, 0x100000, RZ ;  /* 0x0010000003037824 */ /* 0x000fe200078e00ff */
[----:B------:R-:W-:-:S04]  /*0c00*/  LEA R5, R0, 0x3b800000, 0x17 ;  /* 0x3b80000000057811 */ /* 0x000fc800078eb8ff */
[----:B------:R-:W-:Y:S01]  /*0c10*/  LOP3.LUT R18, R5, R3, R18, 0xfe, !PT ;  /* 0x0000000305127212 */ /* 0x000fe200078efe12 */
[----:B------:R-:W-:Y:S06]  /*0c20*/  BRA `(.L_x_274) ;  /* 0x00000004000c7947 */ /* 0x000fec0003800000 */
.L_x_287:
        /* <DEDUP_REMOVED lines=20> */
.L_x_292:
[----:B------:R-:W-:Y:S05]  /*0d70*/  BSYNC B0 ;  /* 0x0000000000007941 */ /* 0x000fea0003800000 */
.L_x_291:
[----:B------:R-:W-:Y:S01]  /*0d80*/  IMAD.SHL.U32 R3, R3, 0x200000, RZ ;  /* 0x0020000003037824 */ /* 0x000fe200078e00ff */
[----:B------:R-:W-:-:S04]  /*0d90*/  LEA R5, R0, 0x37800000, 0x17 ;  /* 0x3780000000057811 */ /* 0x000fc800078eb8ff */
[----:B------:R-:W-:Y:S01]  /*0da0*/  LOP3.LUT R18, R5, R3, R18, 0xfe, !PT ;  /* 0x0000000305127212 */ /* 0x000fe200078efe12 */
[----:B------:R-:W-:Y:S06]  /*0db0*/  BRA `(.L_x_274) ;  /* 0x0000000000a87947 */ /* 0x000fec0003800000 */
.L_x_286:
        /* <DEDUP_REMOVED lines=14> */
.L_x_296:
[----:B------:R-:W-:Y:S05]  /*0ea0*/  BSYNC B0 ;  /* 0x0000000000007941 */ /* 0x000fea0003800000 */
.L_x_295:
[----:B------:R-:W-:Y:S01]  /*0eb0*/  IMAD.MOV.U32 R19, RZ, RZ, RZ ;  /* 0x000000ffff137224 */ /* 0x000fe200078e00ff */
[----:B------:R-:W-:Y:S06]  /*0ec0*/  BRA `(.L_x_274) ;  /* 0x0000000000647947 */ /* 0x000fec0003800000 */
.L_x_273:
        /* <DEDUP_REMOVED lines=16> */
.L_x_297:
[----:B------:R-:W-:Y:S01]  /*0fd0*/  CS2R R18, SRZ ;  /* 0x0000000000127805 */ /* 0x000fe2000001ff00 */
[----:B------:R-:W-:Y:S06]  /*0fe0*/  BRA `(.L_x_274) ;  /* 0x00000000001c7947 */ /* 0x000fec0003800000 */
.L_x_294:
[----:B------:R-:W2:Y:S01]  /*0ff0*/  LDG.E.64 R4, desc[UR36][R4.64] ;  /* 0x0000002404047981 */ /* 0x000ea2000c1e1b00 */
[----:B------:R-:W-:Y:S01]  /*1000*/  IMAD.MOV.U32 R19, RZ, RZ, RZ ;  /* 0x000000ffff137224 */ /* 0x000fe200078e00ff */
[----:B--2---:R0:W1:Y:S01]  /*1010*/  I2F.U64 R18, R4 ;  /* 0x0000000400127312 */ /* 0x0040620000301000 */
[----:B------:R-:W-:Y:S05]  /*1020*/  BRA `(.L_x_274) ;  /* 0x00000000000c7947 */ /* 0x000fea0003800000 */
.L_x_293:
[----:B------:R-:W2:Y:S01]  /*1030*/  LDG.E R4, desc[UR36][R4.64] ;  /* 0x0000002404047981 */ /* 0x000ea2000c1e1900 */
[----:B------:R-:W-:Y:S01]  /*1040*/  IMAD.MOV.U32 R19, RZ, RZ, RZ ;  /* 0x000000ffff137224 */ /* 0x000fe200078e00ff */
[----:B--2---:R-:W-:-:S07]  /*1050*/  I2FP.F32.U32 R18, R4 ;  /* 0x0000000400127245 */ /* 0x004fce0000201000 */
.L_x_274:
[----:B------:R-:W-:Y:S05]  /*1060*/  BSYNC B6 ;  /* 0x0000000000067941 */ /* 0x000fea0003800000 */
.L_x_268:
[----:B------:R-:W-:-:S07]  /*1070*/  VIADD R29, R29, 0x80 ;  /* 0x000000801d1d7836 */ /* 0x000fce0000000000 */
.L_x_267:
[----:B------:R-:W-:Y:S05]  /*1080*/  BSYNC B7 ;  /* 0x0000000000077941 */ /* 0x000fea0003800000 */
.L_x_266:
[----:B------:R-:W-:Y:S01]  /*1090*/  ISETP.GE.AND P0, PT, R29, R26, PT ;  /* 0x0000001a1d00720c */ /* 0x000fe20003f06270 */
[----:B------:R-:W-:Y:S01]  /*10a0*/  BSSY B7, `(.L_x_298) ;  /* 0x0000100000077945 */ /* 0x000fe20003800000 */
[----:B------:R-:W-:-:S11]  /*10b0*/  IMAD.MOV.U32 R22, RZ, RZ, RZ ;  /* 0x000000ffff167224 */ /* 0x000fd600078e00ff */
[----:B------:R-:W-:Y:S05]  /*10c0*/  @P0 BRA `(.L_x_299) ;  /* 0x0000000c00f40947 */ /* 0x000fea0003800000 */
[----:B0-2-4-:R-:W0:Y:S01]  /*10d0*/  LDC.64 R4, c[0x0][0x220] ;  /* 0x00008800ff047b82 */ /* 0x015e220000000a00 */
        /* <DEDUP_REMOVED lines=20> */
[----:B--2---:R0:W2:Y:S01]  /*1220*/  I2F.S16 R22, R4 ;  /* 0x0000000400167306 */ /* 0x0040a20000101400 */
[----:B------:R-:W-:Y:S05]  /*1230*/  BRA `(.L_x_306) ;  /* 0x0000000c00907947 */ /* 0x000fea0003800000 */
.L_x_304:
[----:B------:R-:W2:Y:S01]  /*1240*/  LDG.E.U8 R4, desc[UR36][R4.64] ;  /* 0x0000002404047981 */ /* 0x000ea2000c1e1100 */
[----:B------:R-:W-:Y:S01]  /*1250*/  IMAD.MOV.U32 R23, RZ, RZ, RZ ;  /* 0x000000ffff177224 */ /* 0x000fe200078e00ff */
[----:B--2---:R-:W-:Y:S01]  /*1260*/  I2FP.F32.U32 R22, R4 ;  /* 0x0000000400167245 */ /* 0x004fe20000201000 */
[----:B------:R-:W-:Y:S06]  /*1270*/  BRA `(.L_x_306) ;  /* 0x0000000c00807947 */ /* 0x000fec0003800000 */
.L_x_303:
        /* <DEDUP_REMOVED lines=8> */
[----:B--2---:R0:W2:Y:S01]  /*1300*/  I2F.S64 R22, R4 ;  /* 0x0000000400167312 */ /* 0x0040a20000301400 */
[----:B------:R-:W-:Y:S05]  /*1310*/  BRA `(.L_x_306) ;  /* 0x0000000c00587947 */ /* 0x000fea0003800000 */
.L_x_308:
[----:B------:R-:W2:Y:S01]  /*1320*/  LDG.E R4, desc[UR36][R4.64] ;  /* 0x0000002404047981 */ /* 0x000ea2000c1e1900 */
[----:B------:R-:W-:Y:S01]  /*1330*/  IMAD.MOV.U32 R23, RZ, RZ, RZ ;  /* 0x000000ffff177224 */ /* 0x000fe200078e00ff */
[----:B--2---:R-:W-:Y:S01]  /*1340*/  I2FP.F32.S32 R22, R4 ;  /* 0x0000000400167245 */ /* 0x004fe20000201400 */
[----:B------:R-:W-:Y:S06]  /*1350*/  BRA `(.L_x_306) ;  /* 0x0000000c00487947 */ /* 0x000fec0003800000 */
.L_x_307:
[----:B------:R-:W2:Y:S01]  /*1360*/  LDG.E.U16 R4, desc[UR36][R4.64] ;  /* 0x0000002404047981 */ /* 0x000ea2000c1e1500 */
[----:B------:R-:W-:Y:S01]  /*1370*/  IMAD.MOV.U32 R23, RZ, RZ, RZ ;  /* 0x000000ffff177224 */ /* 0x000fe200078e00ff */
[----:B--2---:R4:W0:Y:S01]  /*1380*/  I2F.S16 R22, R4 ;  /* 0x0000000400167306 */ /* 0x0048220000101400 */
[----:B------:R-:W-:Y:S05]  /*1390*/  BRA `(.L_x_306) ;  /* 0x0000000c00387947 */ /* 0x000fea0003800000 */
.L_x_302:
        /* <DEDUP_REMOVED lines=9> */
.L_x_310:
[----:B------:R-:W2:Y:S01]  /*1430*/  LDG.E.U16 R4, desc[UR36][R4.64] ;  /* 0x0000002404047981 */ /* 0x000ea2000c1e1500 */
[----:B------:R-:W-:Y:S02]  /*1440*/  IMAD.MOV.U32 R23, RZ, RZ, RZ ;  /* 0x000000ffff177224 */ /* 0x000fe400078e00ff */
[----:B--2---:R-:W-:Y:S01]  /*1450*/  HADD2.F32 R22, -RZ, R4.H0_H0 ;  /* 0x20000004ff167230 */ /* 0x004fe20000004100 */
[----:B------:R-:W-:Y:S06]  /*1460*/  BRA `(.L_x_306) ;  /* 0x0000000c00047947 */ /* 0x000fec0003800000 */
.L_x_309:
        /* <DEDUP_REMOVED lines=8> */
.L_x_312:
[----:B------:R-:W2:Y:S02]  /*14f0*/  LDG.E R4, desc[UR36][R4.64] ;  /* 0x0000002404047981 */ /* 0x000ea4000c1e1900 */
[--C-:B--2---:R-:W-:Y:S02]  /*1500*/  HADD2.F32 R23, -RZ, R4.reuse.H1_H1 ;  /* 0x30000004ff177230 */ /* 0x104fe40000004100 */
[----:B------:R-:W-:Y:S01]  /*1510*/  HADD2.F32 R22, -RZ, R4.H0_H0 ;  /* 0x20000004ff167230 */ /* 0x000fe20000004100 */
[----:B------:R-:W-:Y:S06]  /*1520*/  BRA `(.L_x_306) ;  /* 0x0000000800d47947 */ /* 0x000fec0003800000 */
.L_x_311:
        /* <DEDUP_REMOVED lines=8> */
.L_x_301:
        /* <DEDUP_REMOVED lines=13> */
.L_x_315:
[----:B------:R-:W2:Y:S01]  /*1680*/  LDG.E.128 R4, desc[UR36][R4.64] ;  /* 0x0000002404047981 */ /* 0x000ea2000c1e1d00 */
[----:B------:R-:W-:Y:S01]  /*1690*/  UMOV UR4, 0xf0000000 ;  /* 0xf000000000047882 */ /* 0x000fe20000000000 */
[----:B------:R-:W-:Y:S01]  /*16a0*/  UMOV UR5, 0x380fffff ;  /* 0x380fffff00057882 */ /* 0x000fe20000000000 */
[----:B--2---:R-:W0:Y:S01]  /*16b0*/  F2F.F32.F64 R23, R6 ;  /* 0x0000000600177310 */ /* 0x004e220000301000 */
[----:B------:R-:W-:Y:S02]  /*16c0*/  DSETP.GEU.AND P0, PT, |R6|, UR4, PT ;  /* 0x0000000406007e2a */ /* 0x000fe4000bf0e200 */
[----:B------:R-:W-:-:S05]  /*16d0*/  DSETP.GEU.AND P1, PT, |R4|, UR4, PT ;  /* 0x0000000404007e2a */ /* 0x000fca000bf2e200 */
[----:B------:R-:W2:Y:S07]  /*16e0*/  F2F.F32.F64 R22, R4 ;  /* 0x0000000400167310 */ /* 0x000eae0000301000 */
[----:B0-----:R-:W-:Y:S02]  /*16f0*/  @!P0 FMUL R23, R23, 1.175494350822287508e-38 ;  /* 0x0080000017178820 */ /* 0x001fe40000400000 */
[----:B--2---:R-:W-:Y:S01]  /*1700*/  @!P1 FMUL R22, R22, 1.175494350822287508e-38 ;  /* 0x0080000016169820 */ /* 0x004fe20000400000 */
[----:B------:R-:W-:Y:S06]  /*1710*/  BRA `(.L_x_306) ;  /* 0x0000000800587947 */ /* 0x000fec0003800000 */
.L_x_314:
        /* <DEDUP_REMOVED lines=27> */
.L_x_317:
[----:B------:R-:W2:Y:S01]  /*18d0*/  LDG.E.U8 R4, desc[UR36][R4.64] ;  /* 0x0000002404047981 */ /* 0x000ea2000c1e1100 */
[----:B------:R-:W-:Y:S02]  /*18e0*/  IMAD.MOV.U32 R23, RZ, RZ, RZ ;  /* 0x000000ffff177224 */ /* 0x000fe400078e00ff */
[----:B--2---:R-:W-:-:S05]  /*18f0*/  IMAD.SHL.U32 R0, R4, 0x2000000, RZ ;  /* 0x0200000004007824 */ /* 0x004fca00078e00ff */
[----:B------:R-:W-:-:S13]  /*1900*/  ISETP.GE.U32.AND P0, PT, R0, 0x8000000, PT ;  /* 0x080000000000780c */ /* 0x000fda0003f06070 */
[C---:B------:R-:W-:Y:S02]  /*1910*/  @P0 IMAD.SHL.U32 R3, R4.reuse, 0x200000, RZ ;  /* 0x0020000004030824 */ /* 0x040fe400078e00ff */
[----:B------:R-:W-:-:S03]  /*1920*/  @!P0 IMAD.SHL.U32 R0, R4, 0x100, RZ ;  /* 0x0000010004008824 */ /* 0x000fc600078e00ff */
[----:B------:R-:W-:Y:S02]  /*1930*/  @P0 LOP3.LUT R3, R3, 0xfe00000, RZ, 0xc0, !PT ;  /* 0x0fe0000003030812 */ /* 0x000fe400078ec0ff */
        /* <DEDUP_REMOVED lines=8> */
.L_x_316:
[----:B------:R-:W2:Y:S01]  /*19c0*/  LDG.E.U16 R4, desc[UR36][R4.64] ;  /* 0x0000002404047981 */ /* 0x000ea2000c1e1500 */
[----:B------:R-:W-:Y:S02]  /*19d0*/  IMAD.MOV.U32 R23, RZ, RZ, RZ ;  /* 0x000000ffff177224 */ /* 0x000fe400078e00ff */
[----:B--2---:R-:W-:Y:S01]  /*19e0*/  IMAD.U32 R22, R4, 0x10000, RZ ;  /* 0x0001000004167824 */ /* 0x004fe200078e00ff */
[----:B------:R-:W-:Y:S06]  /*19f0*/  BRA `(.L_x_306) ;  /* 0x0000000400a07947 */ /* 0x000fec0003800000 */
.L_x_313:
        /* <DEDUP_REMOVED lines=12> */
.L_x_320:
        /* <DEDUP_REMOVED lines=20> */
.L_x_322:
[----:B------:R-:W-:Y:S05]  /*1c00*/  BSYNC B0 ;  /* 0x0000000000007941 */ /* 0x000fea0003800000 */
.L_x_321:
[----:B------:R-:W-:Y:S01]  /*1c10*/  IMAD.SHL.U32 R3, R3, 0x100000, RZ ;  /* 0x0010000003037824 */ /* 0x000fe200078e00ff */
[----:B------:R-:W-:-:S04]  /*1c20*/  LEA R5, R0, 0x3b800000, 0x17 ;  /* 0x3b80000000057811 */ /* 0x000fc800078eb8ff */
[----:B------:R-:W-:Y:S01]  /*1c30*/  LOP3.LUT R22, R5, R3, R22, 0xfe, !PT ;  /* 0x0000000305167212 */ /* 0x000fe200078efe16 */
[----:B------:R-:W-:Y:S06]  /*1c40*/  BRA `(.L_x_306) ;  /* 0x00000004000c7947 */ /* 0x000fec0003800000 */
.L_x_319:
        /* <DEDUP_REMOVED lines=20> */
.L_x_324:
[----:B------:R-:W-:Y:S05]  /*1d90*/  BSYNC B0 ;  /* 0x0000000000007941 */ /* 0x000fea0003800000 */
.L_x_323:
[----:B------:R-:W-:Y:S01]  /*1da0*/  IMAD.SHL.U32 R3, R3, 0x200000, RZ ;  /* 0x0020000003037824 */ /* 0x000fe200078e00ff */
[----:B------:R-:W-:-:S04]  /*1db0*/  LEA R5, R0, 0x37800000, 0x17 ;  /* 0x3780000000057811 */ /* 0x000fc800078eb8ff */
[----:B------:R-:W-:Y:S01]  /*1dc0*/  LOP3.LUT R22, R5, R3, R22, 0xfe, !PT ;  /* 0x0000000305167212 */ /* 0x000fe200078efe16 */
[----:B------:R-:W-:Y:S06]  /*1dd0*/  BRA `(.L_x_306) ;  /* 0x0000000000a87947 */ /* 0x000fec0003800000 */
.L_x_318:
        /* <DEDUP_REMOVED lines=14> */
.L_x_328:
[----:B------:R-:W-:Y:S05]  /*1ec0*/  BSYNC B0 ;  /* 0x0000000000007941 */ /* 0x000fea0003800000 */
.L_x_327:
[----:B------:R-:W-:Y:S01]  /*1ed0*/  IMAD.MOV.U32 R23, RZ, RZ, RZ ;  /* 0x000000ffff177224 */ /* 0x000fe200078e00ff */
[----:B------:R-:W-:Y:S06]  /*1ee0*/  BRA `(.L_x_306) ;  /* 0x0000000000647947 */ /* 0x000fec0003800000 */
.L_x_305:
        /* <DEDUP_REMOVED lines=15> */
[----:B01-3-5:R-:W-:Y:S05]  /*1fe0*/  CALL.ABS.NOINC R14 ;  /* 0x000000000e007343 */ /* 0x02bfea0003c00000 */
.L_x_329:
[----:B------:R-:W-:Y:S01]  /*1ff0*/  CS2R R22, SRZ ;  /* 0x0000000000167805 */ /* 0x000fe2000001ff00 */
[----:B------:R-:W-:Y:S06]  /*2000*/  BRA `(.L_x_306) ;  /* 0x00000000001c7947 */ /* 0x000fec0003800000 */
.L_x_326:
[----:B------:R-:W2:Y:S01]  /*2010*/  LDG.E.64 R4, desc[UR36][R4.64] ;  /* 0x0000002404047981 */ /* 0x000ea2000c1e1b00 */
[----:B------:R-:W-:Y:S01]  /*2020*/  IMAD.MOV.U32 R23, RZ, RZ, RZ ;  /* 0x000000ffff177224 */ /* 0x000fe200078e00ff */
[----:B--2---:R0:W2:Y:S01]  /*2030*/  I2F.U64 R22, R4 ;  /* 0x0000000400167312 */ /* 0x0040a20000301000 */
[----:B------:R-:W-:Y:S05]  /*2040*/  BRA `(.L_x_306) ;  /* 0x00000000000c7947 */ /* 0x000fea0003800000 */
.L_x_325:
[----:B------:R-:W2:Y:S01]  /*2050*/  LDG.E R4, desc[UR36][R4.64] ;  /* 0x0000002404047981 */ /* 0x000ea2000c1e1900 */
[----:B------:R-:W-:Y:S01]  /*2060*/  IMAD.MOV.U32 R23, RZ, RZ, RZ ;  /* 0x000000ffff177224 */ /* 0x000fe200078e00ff */
[----:B--2---:R-:W-:-:S07]  /*2070*/  I2FP.F32.U32 R22, R4 ;  /* 0x0000000400167245 */ /* 0x004fce0000201000 */
.L_x_306:
[----:B------:R-:W-:Y:S05]  /*2080*/  BSYNC B6 ;  /* 0x0000000000067941 */ /* 0x000fea0003800000 */
.L_x_300:
[----:B------:R-:W-:-:S07]  /*2090*/  VIADD R29, R29, 0x80 ;  /* 0x000000801d1d7836 */ /* 0x000fce0000000000 */
.L_x_299:
[----:B------:R-:W-:Y:S05]  /*20a0*/  BSYNC B7 ;  /* 0x0000000000077941 */ /* 0x000fea0003800000 */
.L_x_298:
[----:B------:R-:W-:Y:S01]  /*20b0*/  ISETP.GE.AND P0, PT, R29, R26, PT ;  /* 0x0000001a1d00720c */ /* 0x000fe20003f06270 */
[----:B------:R-:W-:Y:S01]  /*20c0*/  BSSY B7, `(.L_x_330) ;  /* 0x0000100000077945 */ /* 0x000fe20003800000 */
[----:B------:R-:W-:Y:S01]  /*20d0*/  IMAD.MOV.U32 R25, RZ, RZ, RZ ;  /* 0x000000ffff197224 */ /* 0x000fe200078e00ff */
[----:B------:R-:W-:-:S10]  /*20e0*/  CS2R R16, SRZ ;  /* 0x0000000000107805 */ /* 0x000fd4000001ff00 */
        /* <DEDUP_REMOVED lines=24> */
.L_x_336:
[----:B------:R-:W2:Y:S01]  /*2270*/  LDG.E.U8 R4, desc[UR36][R4.64] ;  /* 0x0000002404047981 */ /* 0x000ea2000c1e1100 */
[----:B------:R-:W-:Y:S01]  /*2280*/  IMAD.MOV.U32 R17, RZ, RZ, RZ ;  /* 0x000000ffff117224 */ /* 0x000fe200078e00ff */
[----:B--2---:R-:W-:Y:S01]  /*2290*/  I2FP.F32.U32 R16, R4 ;  /* 0x0000000400107245 */ /* 0x004fe20000201000 */
[----:B------:R-:W-:Y:S06]  /*22a0*/  BRA `(.L_x_338) ;  /* 0x0000000c007c7947 */ /* 0x000fec0003800000 */
.L_x_335:
        /* <DEDUP_REMOVED lines=10> */
.L_x_340:
[----:B------:R-:W2:Y:S01]  /*2350*/  LDG.E R4, desc[UR36][R4.64] ;  /* 0x0000002404047981 */ /* 0x000ea2000c1e1900 */
[----:B------:R-:W-:Y:S01]  /*2360*/  IMAD.MOV.U32 R17, RZ, RZ, RZ ;  /* 0x000000ffff117224 */ /* 0x000fe200078e00ff */
[----:B--2---:R-:W-:Y:S01]  /*2370*/  I2FP.F32.S32 R16, R4 ;  /* 0x0000000400107245 */ /* 0x004fe20000201400 */
[----:B------:R-:W-:Y:S06]  /*2380*/  BRA `(.L_x_338) ;  /* 0x0000000c00447947 */ /* 0x000fec0003800000 */
.L_x_339:
[----:B------:R-:W2:Y:S01]  /*2390*/  LDG.E.U16 R4, desc[UR36][R4.64] ;  /* 0x0000002404047981 */ /* 0x000ea2000c1e1500 */
[----:B------:R-:W-:Y:S01]  /*23a0*/  IMAD.MOV.U32 R17, RZ, RZ, RZ ;  /* 0x000000ffff117224 */ /* 0x000fe200078e00ff */
[----:B--2---:R0:W2:Y:S01]  /*23b0*/  I2F.S16 R16, R4 ;  /* 0x0000000400107306 */ /* 0x0040a20000101400 */
[----:B------:R-:W-:Y:S05]  /*23c0*/  BRA `(.L_x_338) ;  /* 0x0000000c00347947 */ /* 0x000fea0003800000 */
.L_x_334:
        /* <DEDUP_REMOVED lines=9> */
.L_x_342:
[----:B------:R-:W2:Y:S01]  /*2460*/  LDG.E.U16 R4, desc[UR36][R4.64] ;  /* 0x0000002404047981 */ /* 0x000ea2000c1e1500 */
[----:B------:R-:W-:Y:S02]  /*2470*/  IMAD.MOV.U32 R17, RZ, RZ, RZ ;  /* 0x000000ffff117224 */ /* 0x000fe400078e00ff */
[----:B--2---:R-:W-:Y:S01]  /*2480*/  HADD2.F32 R16, -RZ, R4.H0_H0 ;  /* 0x20000004ff107230 */ /* 0x004fe20000004100 */
[----:B------:R-:W-:Y:S06]  /*2490*/  BRA `(.L_x_338) ;  /* 0x0000000c00007947 */ /* 0x000fec0003800000 */
.L_x_341:
        /* <DEDUP_REMOVED lines=8> */
.L_x_344:
[----:B------:R-:W2:Y:S02]  /*2520*/  LDG.E R4, desc[UR36][R4.64] ;  /* 0x0000002404047981 */ /* 0x000ea4000c1e1900 */
[--C-:B--2---:R-:W-:Y:S02]  /*2530*/  HADD2.F32 R17, -RZ, R4.reuse.H1_H1 ;  /* 0x30000004ff117230 */ /* 0x104fe40000004100 */
[----:B------:R-:W-:Y:S01]  /*2540*/  HADD2.F32 R16, -RZ, R4.H0_H0 ;  /* 0x20000004ff107230 */ /* 0x000fe20000004100 */
[----:B------:R-:W-:Y:S06]  /*2550*/  BRA `(.L_x_338) ;  /* 0x0000000800d07947 */ /* 0x000fec0003800000 */
.L_x_343:
        /* <DEDUP_REMOVED lines=8> */
.L_x_333:
        /* <DEDUP_REMOVED lines=13> */
.L_x_347:
        /* <DEDUP_REMOVED lines=10> */
.L_x_346:
        /* <DEDUP_REMOVED lines=27> */
.L_x_349:
        /* <DEDUP_REMOVED lines=14> */
.L_x_348:
[----:B------:R-:W2:Y:S01]  /*29e0*/  LDG.E.U16 R4, desc[UR36][R4.64] ;  /* 0x0000002404047981 */ /* 0x000ea2000c1e1500 */
[----:B------:R-:W-:Y:S02]  /*29f0*/  IMAD.MOV.U32 R17, RZ, RZ, RZ ;  /* 0x000000ffff117224 */ /* 0x000fe400078e00ff */
[----:B--2---:R-:W-:Y:S01]  /*2a00*/  IMAD.U32 R16, R4, 0x10000, RZ ;  /* 0x0001000004107824 */ /* 0x004fe200078e00ff */
[----:B------:R-:W-:Y:S06]  /*2a10*/  BRA `(.L_x_338) ;  /* 0x0000000400a07947 */ /* 0x000fec0003800000 */
.L_x_345:
        /* <DEDUP_REMOVED lines=12> */
.L_x_352:
        /* <DEDUP_REMOVED lines=20> */
.L_x_354:
[----:B------:R-:W-:Y:S05]  /*2c20*/  BSYNC B0 ;  /* 0x0000000000007941 */ /* 0x000fea0003800000 */
.L_x_353:
[----:B------:R-:W-:Y:S01]  /*2c30*/  IMAD.SHL.U32 R3, R3, 0x100000, RZ ;  /* 0x0010000003037824 */ /* 0x000fe200078e00ff */
[----:B------:R-:W-:-:S04]  /*2c40*/  LEA R5, R0, 0x3b800000, 0x17 ;  /* 0x3b80000000057811 */ /* 0x000fc800078eb8ff */
[----:B------:R-:W-:Y:S01]  /*2c50*/  LOP3.LUT R16, R5, R3, R16, 0xfe, !PT ;  /* 0x0000000305107212 */ /* 0x000fe200078efe10 */
[----:B------:R-:W-:Y:S06]  /*2c60*/  BRA `(.L_x_338) ;  /* 0x00000004000c7947 */ /* 0x000fec0003800000 */
.L_x_351:
        /* <DEDUP_REMOVED lines=20> */
.L_x_356:
[----:B------:R-:W-:Y:S05]  /*2db0*/  BSYNC B0 ;  /* 0x0000000000007941 */ /* 0x000fea0003800000 */
.L_x_355:
[----:B------:R-:W-:Y:S01]  /*2dc0*/  IMAD.SHL.U32 R3, R3, 0x200000, RZ ;  /* 0x0020000003037824 */ /* 0x000fe200078e00ff */
[----:B------:R-:W-:-:S04]  /*2dd0*/  LEA R5, R0, 0x37800000, 0x17 ;  /* 0x3780000000057811 */ /* 0x000fc800078eb8ff */
[----:B------:R-:W-:Y:S01]  /*2de0*/  LOP3.LUT R16, R5, R3, R16, 0xfe, !PT ;  /* 0x0000000305107212 */ /* 0x000fe200078efe10 */
[----:B------:R-:W-:Y:S06]  /*2df0*/  BRA `(.L_x_338) ;  /* 0x0000000000a87947 */ /* 0x000fec0003800000 */
.L_x_350:
        /* <DEDUP_REMOVED lines=14> */
.L_x_360:
[----:B------:R-:W-:Y:S05]  /*2ee0*/  BSYNC B0 ;  /* 0x0000000000007941 */ /* 0x000fea0003800000 */
.L_x_359:
[----:B------:R-:W-:Y:S01]  /*2ef0*/  IMAD.MOV.U32 R17, RZ, RZ, RZ ;  /* 0x000000ffff117224 */ /* 0x000fe200078e00ff */
[----:B------:R-:W-:Y:S06]  /*2f00*/  BRA `(.L_x_338) ;  /* 0x0000000000647947 */ /* 0x000fec0003800000 */
.L_x_337:
        /* <DEDUP_REMOVED lines=16> */
.L_x_361:
[----:B------:R-:W-:Y:S01]  /*3010*/  CS2R R16, SRZ ;  /* 0x0000000000107805 */ /* 0x000fe2000001ff00 */
[----:B------:R-:W-:Y:S06]  /*3020*/  BRA `(.L_x_338) ;  /* 0x00000000001c7947 */ /* 0x000fec0003800000 */
.L_x_358:
[----:B------:R-:W2:Y:S01]  /*3030*/  LDG.E.64 R4, desc[UR36][R4.64] ;  /* 0x0000002404047981 */ /* 0x000ea2000c1e1b00 */
[----:B------:R-:W-:Y:S01]  /*3040*/  IMAD.MOV.U32 R17, RZ, RZ, RZ ;  /* 0x000000ffff117224 */ /* 0x000fe200078e00ff */
[----:B--2---:R0:W2:Y:S01]  /*3050*/  I2F.U64 R16, R4 ;  /* 0x0000000400107312 */ /* 0x0040a20000301000 */
[----:B------:R-:W-:Y:S05]  /*3060*/  BRA `(.L_x_338) ;  /* 0x00000000000c7947 */ /* 0x000fea0003800000 */
.L_x_357:
[----:B------:R-:W2:Y:S01]  /*3070*/  LDG.E R4, desc[UR36][R4.64] ;  /* 0x0000002404047981 */ /* 0x000ea2000c1e1900 */
[----:B------:R-:W-:Y:S01]  /*3080*/  IMAD.MOV.U32 R17, RZ, RZ, RZ ;  /* 0x000000ffff117224 */ /* 0x000fe200078e00ff */
[----:B--2---:R-:W-:-:S07]  /*3090*/  I2FP.F32.U32 R16, R4 ;  /* 0x0000000400107245 */ /* 0x004fce0000201000 */
.L_x_338:
[----:B------:R-:W-:Y:S05]  /*30a0*/  BSYNC B6 ;  /* 0x0000000000067941 */ /* 0x000fea0003800000 */
.L_x_332:
[----:B------:R-:W-:-:S07]  /*30b0*/  VIADD R29, R29, 0x80 ;  /* 0x000000801d1d7836 */ /* 0x000fce0000000000 */
.L_x_331:
[----:B------:R-:W-:Y:S05]  /*30c0*/  BSYNC B7 ;  /* 0x0000000000077941 */ /* 0x000fea0003800000 */
.L_x_330:
[----:B------:R-:W-:Y:S01]  /*30d0*/  ISETP.GE.AND P0, PT, R29, R26, PT ;  /* 0x0000001a1d00720c */ /* 0x000fe20003f06270 */
[----:B------:R-:W-:Y:S01]  /*30e0*/  BSSY B6, `(.L_x_362) ;  /* 0x00000fb000067945 */ /* 0x000fe20003800000 */
[----:B------:R-:W-:-:S11]  /*30f0*/  IMAD.MOV.U32 R24, RZ, RZ, RZ ;  /* 0x000000ffff187224 */ /* 0x000fd600078e00ff */
[----:B------:R-:W-:Y:S05]  /*3100*/  @P0 BRA `(.L_x_363) ;  /* 0x0000000c00e00947 */ /* 0x000fea0003800000 */
[----:B0-2-4-:R-:W0:Y:S01]  /*3110*/  LDC.64 R4, c[0x0][0x220] ;  /* 0x00008800ff047b82 */ /* 0x015e220000000a00 */
[----:B------:R-:W-:Y:S01]  /*3120*/  PRMT R0, R27, 0x9910, RZ ;  /* 0x000099101b007816 */ /* 0x000fe200000000ff */
[----:B------:R-:W-:Y:S01]  /*3130*/  IMAD R29, R2, 0x200, R29 ;  /* 0x00000200021d7824 */ /* 0x000fe200078e021d */
[----:B------:R-:W-:Y:S02]  /*3140*/  ULDC UR4, c[0x0][0x230] ;  /* 0x00008c0000047ab9 */ /* 0x000fe40000000800 */
[----:B------:R-:W-:Y:S01]  /*3150*/  ISETP.GT.AND P1, PT, R0, 0x9, PT ;  /* 0x000000090000780c */ /* 0x000fe20003f24270 */
[----:B------:R-:W-:-:S05]  /*3160*/  IMAD R29, R29, UR4, RZ ;  /* 0x000000041d1d7c24 */ /* 0x000fca000f8e02ff */
[----:B0-----:R-:W-:-:S05]  /*3170*/  IADD3 R4, P0, R29, R4, RZ ;  /* 0x000000041d047210 */ /* 0x001fca0007f1e0ff */
[----:B------:R-:W-:Y:S02]  /*3180*/  IMAD.X R5, RZ, RZ, R5, P0 ;  /* 0x000000ffff057224 */ /* 0x000fe400000e0605 */
[----:B------:R-:W-:Y:S06]  /*3190*/  @P1 BRA `(.L_x_364) ;  /* 0x00000004000c1947 */ /* 0x000fec0003800000 */
        /* <DEDUP_REMOVED lines=12> */
.L_x_367:
[----:B------:R-:W2:Y:S01]  /*3260*/  LDG.E.U8 R4, desc[UR36][R4.64] ;  /* 0x0000002404047981 */ /* 0x000ea2000c1e1100 */
[----:B------:R-:W-:Y:S01]  /*3270*/  IMAD.MOV.U32 R25, RZ, RZ, RZ ;  /* 0x000000ffff197224 */ /* 0x000fe200078e00ff */
[----:B--2---:R-:W-:Y:S01]  /*3280*/  I2FP.F32.U32 R24, R4 ;  /* 0x0000000400187245 */ /* 0x004fe20000201000 */
[----:B------:R-:W-:Y:S06]  /*3290*/  BRA `(.L_x_363) ;  /* 0x0000000c007c7947 */ /* 0x000fec0003800000 */
.L_x_366:
        /* <DEDUP_REMOVED lines=10> */
.L_x_370:
[----:B------:R-:W2:Y:S01]  /*3340*/  LDG.E R4, desc[UR36][R4.64] ;  /* 0x0000002404047981 */ /* 0x000ea2000c1e1900 */
[----:B------:R-:W-:Y:S01]  /*3350*/  IMAD.MOV.U32 R25, RZ, RZ, RZ ;  /* 0x000000ffff197224 */ /* 0x000fe200078e00ff */
[----:B--2---:R-:W-:Y:S01]  /*3360*/  I2FP.F32.S32 R24, R4 ;  /* 0x0000000400187245 */ /* 0x004fe20000201400 */
[----:B------:R-:W-:Y:S06]  /*3370*/  BRA `(.L_x_363) ;  /* 0x0000000c00447947 */ /* 0x000fec0003800000 */
.L_x_369:
[----:B------:R-:W2:Y:S01]  /*3380*/  LDG.E.U16 R4, desc[UR36][R4.64] ;  /* 0x0000002404047981 */ /* 0x000ea2000c1e1500 */
[----:B------:R-:W-:Y:S01]  /*3390*/  IMAD.MOV.U32 R25, RZ, RZ, RZ ;  /* 0x000000ffff197224 */ /* 0x000fe200078e00ff */
[----:B--2---:R0:W2:Y:S01]  /*33a0*/  I2F.S16 R24, R4 ;  /* 0x0000000400187306 */ /* 0x0040a20000101400 */
[----:B------:R-:W-:Y:S05]  /*33b0*/  BRA `(.L_x_363) ;  /* 0x0000000c00347947 */ /* 0x000fea0003800000 */
.L_x_365:
        /* <DEDUP_REMOVED lines=9> */
.L_x_372:
[----:B------:R-:W2:Y:S01]  /*3450*/  LDG.E.U16 R4, desc[UR36][R4.64] ;  /* 0x0000002404047981 */ /* 0x000ea2000c1e1500 */
[----:B------:R-:W-:Y:S02]  /*3460*/  IMAD.MOV.U32 R25, RZ, RZ, RZ ;  /* 0x000000ffff197224 */ /* 0x000fe400078e00ff */
[----:B--2---:R-:W-:Y:S01]  /*3470*/  HADD2.F32 R24, -RZ, R4.H0_H0 ;  /* 0x20000004ff187230 */ /* 0x004fe20000004100 */
[----:B------:R-:W-:Y:S06]  /*3480*/  BRA `(.L_x_363) ;  /* 0x0000000c00007947 */ /* 0x000fec0003800000 */
.L_x_371:
        /* <DEDUP_REMOVED lines=8> */
.L_x_374:
[----:B------:R-:W2:Y:S02]  /*3510*/  LDG.E R4, desc[UR36][R4.64] ;  /* 0x0000002404047981 */ /* 0x000ea4000c1e1900 */
[--C-:B--2---:R-:W-:Y:S02]  /*3520*/  HADD2.F32 R25, -RZ, R4.reuse.H1_H1 ;  /* 0x30000004ff197230 */ /* 0x104fe40000004100 */
[----:B------:R-:W-:Y:S01]  /*3530*/  HADD2.F32 R24, -RZ, R4.H0_H0 ;  /* 0x20000004ff187230 */ /* 0x000fe20000004100 */
[----:B------:R-:W-:Y:S06]  /*3540*/  BRA `(.L_x_363) ;  /* 0x0000000800d07947 */ /* 0x000fec0003800000 */
.L_x_373:
        /* <DEDUP_REMOVED lines=8> */
.L_x_364:
        /* <DEDUP_REMOVED lines=13> */
.L_x_377:
        /* <DEDUP_REMOVED lines=10> */
.L_x_376:
        /* <DEDUP_REMOVED lines=27> */
.L_x_379:
        /* <DEDUP_REMOVED lines=14> */
.L_x_378:
[----:B------:R-:W2:Y:S01]  /*39d0*/  LDG.E.U16 R4, desc[UR36][R4.64] ;  /* 0x0000002404047981 */ /* 0x000ea2000c1e1500 */
[----:B------:R-:W-:Y:S02]  /*39e0*/  IMAD.MOV.U32 R25, RZ, RZ, RZ ;  /* 0x000000ffff197224 */ /* 0x000fe400078e00ff */
[----:B--2---:R-:W-:Y:S01]  /*39f0*/  IMAD.U32 R24, R4, 0x10000, RZ ;  /* 0x0001000004187824 */ /* 0x004fe200078e00ff */
[----:B------:R-:W-:Y:S06]  /*3a00*/  BRA `(.L_x_363) ;  /* 0x0000000400a07947 */ /* 0x000fec0003800000 */
.L_x_375:
        /* <DEDUP_REMOVED lines=12> */
.L_x_382:
        /* <DEDUP_REMOVED lines=20> */
.L_x_384:
[----:B------:R-:W-:Y:S05]  /*3c10*/  BSYNC B0 ;  /* 0x0000000000007941 */ /* 0x000fea0003800000 */
.L_x_383:
[----:B------:R-:W-:Y:S01]  /*3c20*/  IMAD.SHL.U32 R3, R3, 0x100000, RZ ;  /* 0x0010000003037824 */ /* 0x000fe200078e00ff */
[----:B------:R-:W-:-:S04]  /*3c30*/  LEA R5, R0, 0x3b800000, 0x17 ;  /* 0x3b80000000057811 */ /* 0x000fc800078eb8ff */
[----:B------:R-:W-:Y:S01]  /*3c40*/  LOP3.LUT R24, R5, R3, R24, 0xfe, !PT ;  /* 0x0000000305187212 */ /* 0x000fe200078efe18 */
[----:B------:R-:W-:Y:S06]  /*3c50*/  BRA `(.L_x_363) ;  /* 0x00000004000c7947 */ /* 0x000fec0003800000 */
.L_x_381:
        /* <DEDUP_REMOVED lines=20> */
.L_x_386:
[----:B------:R-:W-:Y:S05]  /*3da0*/  BSYNC B0 ;  /* 0x0000000000007941 */ /* 0x000fea0003800000 */
.L_x_385:
[----:B------:R-:W-:Y:S01]  /*3db0*/  IMAD.SHL.U32 R3, R3, 0x200000, RZ ;  /* 0x0020000003037824 */ /* 0x000fe200078e00ff */
[----:B------:R-:W-:-:S04]  /*3dc0*/  LEA R5, R0, 0x37800000, 0x17 ;  /* 0x3780000000057811 */ /* 0x000fc800078eb8ff */
[----:B------:R-:W-:Y:S01]  /*3dd0*/  LOP3.LUT R24, R5, R3, R24, 0xfe, !PT ;  /* 0x0000000305187212 */ /* 0x000fe200078efe18 */
[----:B------:R-:W-:Y:S06]  /*3de0*/  BRA `(.L_x_363) ;  /* 0x0000000000a87947 */ /* 0x000fec0003800000 */
.L_x_380:
        /* <DEDUP_REMOVED lines=14> */
.L_x_390:
[----:B------:R-:W-:Y:S05]  /*3ed0*/  BSYNC B0 ;  /* 0x0000000000007941 */ /* 0x000fea0003800000 */
.L_x_389:
[----:B------:R-:W-:Y:S01]  /*3ee0*/  IMAD.MOV.U32 R25, RZ, RZ, RZ ;  /* 0x000000ffff197224 */ /* 0x000fe200078e00ff */
[----:B------:R-:W-:Y:S06]  /*3ef0*/  BRA `(.L_x_363) ;  /* 0x0000000000647947 */ /* 0x000fec0003800000 */
.L_x_368:
        /* <DEDUP_REMOVED lines=16> */
.L_x_391:
[----:B------:R-:W-:Y:S01]  /*4000*/  CS2R R24, SRZ ;  /* 0x0000000000187805 */ /* 0x000fe2000001ff00 */
[----:B------:R-:W-:Y:S06]  /*4010*/  BRA `(.L_x_363) ;  /* 0x00000000001c7947 */ /* 0x000fec0003800000 */
.L_x_388:
[----:B------:R-:W2:Y:S01]  /*4020*/  LDG.E.64 R4, desc[UR36][R4.64] ;  /* 0x0000002404047981 */ /* 0x000ea2000c1e1b00 */
[----:B------:R-:W-:Y:S01]  /*4030*/  IMAD.MOV.U32 R25, RZ, RZ, RZ ;  /* 0x000000ffff197224 */ /* 0x000fe200078e00ff */
[----:B--2---:R0:W2:Y:S01]  /*4040*/  I2F.U64 R24, R4 ;  /* 0x0000000400187312 */ /* 0x0040a20000301000 */
[----:B------:R-:W-:Y:S05]  /*4050*/  BRA `(.L_x_363) ;  /* 0x00000000000c7947 */ /* 0x000fea0003800000 */
.L_x_387:
[----:B------:R-:W2:Y:S01]  /*4060*/  LDG.E R4, desc[UR36][R4.64] ;  /* 0x0000002404047981 */ /* 0x000ea2000c1e1900 */
[----:B------:R-:W-:Y:S01]  /*4070*/  IMAD.MOV.U32 R25, RZ, RZ, RZ ;  /* 0x000000ffff197224 */ /* 0x000fe200078e00ff */
[----:B--2---:R-:W-:-:S07]  /*4080*/  I2FP.F32.U32 R24, R4 ;  /* 0x0000000400187245 */ /* 0x004fce0000201000 */
.L_x_363:
[----:B------:R-:W-:Y:S05]  /*4090*/  BSYNC B6 ;  /* 0x0000000000067941 */ /* 0x000fea0003800000 */
.L_x_362:
[----:B------:R-:W0:Y:S01]  /*40a0*/  S2R R7, SR_TID.X ;  /* 0x0000000000077919 */ /* 0x000e220000002100 */
[----:B------:R-:W1:Y:S01]  /*40b0*/  LDC.U8 R27, c[0x0][0x234] ;  /* 0x00008d00ff1b7b82 */ /* 0x000e620000000000 */
[----:B-----5:R-:W-:Y:S01]  /*40c0*/  FADD.FTZ R23, -R23, -RZ ;  /* 0x800000ff17177221 */ /* 0x020fe20000010100 */
[----:B------:R-:W-:Y:S01]  /*40d0*/  FADD.FTZ R17, -R17, -RZ ;  /* 0x800000ff11117221 */ /* 0x000fe20000010100 */
[----:B------:R-:W-:Y:S01]  /*40e0*/  FADD.FTZ R25, -R25, -RZ ;  /* 0x800000ff19197221 */ /* 0x000fe20000010100 */
[----:B------:R-:W-:Y:S01]  /*40f0*/  BSSY B6, `(.L_x_392) ;  /* 0x0000114000067945 */ /* 0x000fe20003800000 */
[CC--:B0-----:R-:W-:Y:S01]  /*4100*/  ISETP.GE.AND P4, PT, R7.reuse, R26.reuse, PT ;  /* 0x0000001a0700720c */ /* 0x0c1fe20003f86270 */
[C---:B--2---:R-:W-:Y:S01]  /*4110*/  VIADD R5, R7.reuse, 0x180 ;  /* 0x0000018007057836 */ /* 0x044fe20000000000 */
[CC--:B------:R-:W-:Y:S01]  /*4120*/  ISETP.GE.AND P0, PT, R7.reuse, R26.reuse, PT ;  /* 0x0000001a0700720c */ /* 0x0c0fe20003f06270 */
[C---:B------:R-:W-:Y:S02]  /*4130*/  VIADD R3, R7.reuse, 0x100 ;  /* 0x0000010007037836 */ /* 0x040fe40000000000 */
[----:B------:R-:W-:Y:S01]  /*4140*/  VIADD R29, R7, 0x80 ;  /* 0x00000080071d7836 */ /* 0x000fe20000000000 */
[-C--:B------:R-:W-:Y:S01]  /*4150*/  ISETP.GE.AND P3, PT, R5, R26.reuse, PT ;  /* 0x0000001a0500720c */ /* 0x080fe20003f66270 */
[----:B------:R-:W-:Y:S01]  /*4160*/  FADD.FTZ R5, -R19, -RZ ;  /* 0x800000ff13057221 */ /* 0x000fe20000010100 */
[-C--:B------:R-:W-:Y:S01]  /*4170*/  ISETP.GE.AND P2, PT, R3, R26.reuse, PT ;  /* 0x0000001a0300720c */ /* 0x080fe20003f46270 */
[----:B------:R-:W-:Y:S01]  /*4180*/  IMAD.MOV.U32 R19, RZ, RZ, R7 ;  /* 0x000000ffff137224 */ /* 0x000fe200078e0007 */
[----:B------:R-:W-:-:S02]  /*4190*/  ISETP.GE.AND P1, PT, R29, R26, PT ;  /* 0x0000001a1d00720c */ /* 0x000fc40003f26270 */
[----:B-1-34-:R-:W-:Y:S02]  /*41a0*/  FSEL R4, R18, RZ, !P0 ;  /* 0x000000ff12047208 */ /* 0x01afe40004000000 */
[----:B------:R-:W-:Y:S02]  /*41b0*/  FSEL R5, R5, RZ, !P0 ;  /* 0x000000ff05057208 */ /* 0x000fe40004000000 */
[----:B------:R-:W-:Y:S02]  /*41c0*/  FSEL R17, R17, RZ, !P2 ;  /* 0x000000ff11117208 */ /* 0x000fe40005000000 */
[----:B------:R-:W-:Y:S02]  /*41d0*/  FSEL R16, R16, RZ, !P2 ;  /* 0x000000ff10107208 */ /* 0x000fe40005000000 */
[----:B------:R-:W-:Y:S02]  /*41e0*/  FSEL R25, R25, RZ, !P3 ;  /* 0x000000ff19197208 */ /* 0x000fe40005800000 */
[----:B------:R-:W-:-:S02]  /*41f0*/  FSEL R24, R24, RZ, !P3 ;  /* 0x000000ff18187208 */ /* 0x000fc40005800000 */
[----:B------:R-:W-:Y:S02]  /*4200*/  FSEL R23, R23, RZ, !P1 ;  /* 0x000000ff17177208 */ /* 0x000fe40004800000 */
[----:B------:R-:W-:Y:S01]  /*4210*/  FSEL R22, R22, RZ, !P1 ;  /* 0x000000ff16167208 */ /* 0x000fe20004800000 */
[----:B------:R-:W-:Y:S06]  /*4220*/  @P4 BRA `(.L_x_393) ;  /* 0x0000001000004947 */ /* 0x000fec0003800000 */
[----:B------:R-:W0:Y:S01]  /*4230*/  LDC.64 R8, c[0x0][0x218] ;  /* 0x00008600ff087b82 */ /* 0x000e220000000a00 */
[----:B------:R-:W-:Y:S01]  /*4240*/  IMAD R0, R2, 0x200, R7 ;  /* 0x0000020002007824 */ /* 0x000fe200078e0207 */
[----:B------:R-:W-:Y:S01]  /*4250*/  PRMT R6, R27, 0x9910, RZ ;  /* 0x000099101b067816 */ /* 0x000fe200000000ff */
[----:B------:R-:W-:Y:S02]  /*4260*/  ULDC UR4, c[0x0][0x238] ;  /* 0x00008e0000047ab9 */ /* 0x000fe40000000800 */
        /* <DEDUP_REMOVED lines=14> */
[----:B------:R-:W0:Y:S01]  /*4350*/  F2I.FTZ.TRUNC.NTZ R3, R4 ;  /* 0x0000000400037305 */ /* 0x000e22000021f100 */
[----:B------:R-:W-:Y:S01]  /*4360*/  IMAD.MOV.U32 R19, RZ, RZ, R29 ;  /* 0x000000ffff137224 */ /* 0x000fe200078e001d */
[----:B0-----:R0:W-:Y:S01]  /*4370*/  STG.E.U8 desc[UR36][R8.64], R3 ;  /* 0x0000000308007986 */ /* 0x0011e2000c101124 */
[----:B------:R-:W-:Y:S05]  /*4380*/  BRA `(.L_x_393) ;  /* 0x0000000c00a87947 */ /* 0x000fea0003800000 */
.L_x_397:
[----:B------:R-:W0:Y:S01]  /*4390*/  F2I.S64.TRUNC R4, R4 ;  /* 0x0000000400047311 */ /* 0x000e22000020d900 */
[----:B------:R-:W-:Y:S02]  /*43a0*/  IMAD.MOV.U32 R19, RZ, RZ, R29 ;  /* 0x000000ffff137224 */ /* 0x000fe400078e001d */
[----:B0-----:R-:W-:-:S05]  /*43b0*/  IMAD.MOV.U32 R3, RZ, RZ, R4 ;  /* 0x000000ffff037224 */ /* 0x001fca00078e0004 */
[----:B------:R0:W-:Y:S01]  /*43c0*/  STG.E.U8 desc[UR36][R8.64], R3 ;  /* 0x0000000308007986 */ /* 0x0001e2000c101124 */
[----:B------:R-:W-:Y:S05]  /*43d0*/  BRA `(.L_x_393) ;  /* 0x0000000c00947947 */ /* 0x000fea0003800000 */
.L_x_396:
[----:B------:R-:W-:-:S13]  /*43e0*/  ISETP.NE.AND P0, PT, R0, 0x2, PT ;  /* 0x000000020000780c */ /* 0x000fda0003f05270 */
[----:B------:R-:W-:Y:S05]  /*43f0*/  @!P0 BRA `(.L_x_399) ;  /* 0x0000000000308947 */ /* 0x000fea0003800000 */
[----:B------:R-:W-:-:S13]  /*4400*/  ISETP.NE.AND P0, PT, R0, 0x3, PT ;  /* 0x000000030000780c */ /* 0x000fda0003f05270 */
[----:B------:R-:W-:Y:S05]  /*4410*/  @!P0 BRA `(.L_x_400) ;  /* 0x0000000000188947 */ /* 0x000fea0003800000 */
[----:B------:R-:W-:-:S13]  /*4420*/  ISETP.NE.AND P0, PT, R0, 0x4, PT ;  /* 0x000000040000780c */ /* 0x000fda0003f05270 */
[----:B------:R-:W-:Y:S05]  /*4430*/  @P0 BRA `(.L_x_398) ;  /* 0x0000000c00180947 */ /* 0x000fea0003800000 */
[----:B------:R-:W0:Y:S01]  /*4440*/  F2I.S64.TRUNC R4, R4 ;  /* 0x0000000400047311 */ /* 0x000e22000020d900 */
[----:B------:R-:W-:Y:S01]  /*4450*/  IMAD.MOV.U32 R19, RZ, RZ, R29 ;  /* 0x000000ffff137224 */ /* 0x000fe200078e001d */
[----:B0-----:R0:W-:Y:S01]  /*4460*/  STG.E.64 desc[UR36][R8.64], R4 ;  /* 0x0000000408007986 */ /* 0x0011e2000c101b24 */
[----:B------:R-:W-:Y:S05]  /*4470*/  BRA `(.L_x_393) ;  /* 0x0000000c006c7947 */ /* 0x000fea0003800000 */
.L_x_400:
[----:B------:R-:W0:Y:S01]  /*4480*/  F2I.FTZ.TRUNC.NTZ R3, R4 ;  /* 0x0000000400037305 */ /* 0x000e22000021f100 */
[----:B------:R-:W-:Y:S01]  /*4490*/  IMAD.MOV.U32 R19, RZ, RZ, R29 ;  /* 0x000000ffff137224 */ /* 0x000fe200078e001d */
[----:B0-----:R0:W-:Y:S01]  /*44a0*/  STG.E desc[UR36][R8.64], R3 ;  /* 0x0000000308007986 */ /* 0x0011e2000c101924 */
[----:B------:R-:W-:Y:S05]  /*44b0*/  BRA `(.L_x_393) ;  /* 0x0000000c005c7947 */ /* 0x000fea0003800000 */
.L_x_399:
[----:B------:R-:W0:Y:S01]  /*44c0*/  F2I.FTZ.TRUNC.NTZ R3, R4 ;  /* 0x0000000400037305 */ /* 0x000e22000021f100 */
[----:B------:R-:W-:Y:S01]  /*44d0*/  IMAD.MOV.U32 R19, RZ, RZ, R29 ;  /* 0x000000ffff137224 */ /* 0x000fe200078e001d */
[----:B0-----:R0:W-:Y:S01]  /*44e0*/  STG.E.U16 desc[UR36][R8.64], R3 ;  /* 0x0000000308007986 */ /* 0x0011e2000c101524 */
[----:B------:R-:W-:Y:S05]  /*44f0*/  BRA `(.L_x_393) ;  /* 0x0000000c004c7947 */ /* 0x000fea0003800000 */
.L_x_395:
[----:B------:R-:W-:-:S13]  /*4500*/  ISETP.GT.AND P0, PT, R0, 0x6, PT ;  /* 0x000000060000780c */ /* 0x000fda0003f04270 */
[----:B------:R-:W-:Y:S05]  /*4510*/  @P0 BRA `(.L_x_401) ;  /* 0x00000000002c0947 */ /* 0x000fea0003800000 */
[----:B------:R-:W-:-:S13]  /*4520*/  ISETP.NE.AND P0, PT, R0, 0x5, PT ;  /* 0x000000050000780c */ /* 0x000fda0003f05270 */
[----:B------:R-:W-:Y:S05]  /*4530*/  @!P0 BRA `(.L_x_402) ;  /* 0x0000000000148947 */ /* 0x000fea0003800000 */
[----:B------:R-:W-:-:S13]  /*4540*/  ISETP.NE.AND P0, PT, R0, 0x6, PT ;  /* 0x000000060000780c */ /* 0x000fda0003f05270 */
[----:B------:R-:W-:Y:S05]  /*4550*/  @P0 BRA `(.L_x_398) ;  /* 0x0000000800d00947 */ /* 0x000fea0003800000 */
[----:B------:R0:W-:Y:S01]  /*4560*/  STG.E desc[UR36][R8.64], R4 ;  /* 0x0000000408007986 */ /* 0x0001e2000c101924 */
[----:B------:R-:W-:Y:S01]  /*4570*/  IMAD.MOV.U32 R19, RZ, RZ, R29 ;  /* 0x000000ffff137224 */ /* 0x000fe200078e001d */
[----:B------:R-:W-:Y:S06]  /*4580*/  BRA `(.L_x_393) ;  /* 0x0000000c00287947 */ /* 0x000fec0003800000 */
.L_x_402:
[----:B------:R-:W-:Y:S01]  /*4590*/  F2FP.F16.F32.PACK_AB R4, RZ, R4 ;  /* 0x00000004ff04723e */ /* 0x000fe200000000ff */
[----:B------:R-:W-:-:S04]  /*45a0*/  IMAD.MOV.U32 R19, RZ, RZ, R29 ;  /* 0x000000ffff137224 */ /* 0x000fc800078e001d */
[----:B------:R0:W-:Y:S01]  /*45b0*/  STG.E.U16 desc[UR36][R8.64], R4 ;  /* 0x0000000408007986 */ /* 0x0001e2000c101524 */
[----:B------:R-:W-:Y:S05]  /*45c0*/  BRA `(.L_x_393) ;  /* 0x0000000c00187947 */ /* 0x000fea0003800000 */
.L_x_401:
[----:B------:R-:W-:-:S13]  /*45d0*/  ISETP.NE.AND P0, PT, R0, 0x7, PT ;  /* 0x000000070000780c */ /* 0x000fda0003f05270 */
[----:B------:R-:W-:Y:S05]  /*45e0*/  @!P0 BRA `(.L_x_403) ;  /* 0x00000000002c8947 */ /* 0x000fea0003800000 */
[----:B------:R-:W-:-:S13]  /*45f0*/  ISETP.NE.AND P0, PT, R0, 0x8, PT ;  /* 0x000000080000780c */ /* 0x000fda0003f05270 */
[----:B------:R-:W-:Y:S05]  /*4600*/  @!P0 BRA `(.L_x_404) ;  /* 0x0000000000148947 */ /* 0x000fea0003800000 */
[----:B------:R-:W-:-:S13]  /*4610*/  ISETP.NE.AND P0, PT, R0, 0x9, PT ;  /* 0x000000090000780c */ /* 0x000fda0003f05270 */
[----:B------:R-:W-:Y:S05]  /*4620*/  @P0 BRA `(.L_x_398) ;  /* 0x00000008009c0947 */ /* 0x000fea0003800000 */
[----:B------:R0:W-:Y:S01]  /*4630*/  STG.E.64 desc[UR36][R8.64], R4 ;  /* 0x0000000408007986 */ /* 0x0001e2000c101b24 */
[----:B------:R-:W-:Y:S01]  /*4640*/  IMAD.MOV.U32 R19, RZ, RZ, R29 ;  /* 0x000000ffff137224 */ /* 0x000fe200078e001d */
[----:B------:R-:W-:Y:S06]  /*4650*/  BRA `(.L_x_393) ;  /* 0x0000000800f47947 */ /* 0x000fec0003800000 */
.L_x_404:
[----:B------:R-:W-:Y:S01]  /*4660*/  F2FP.F16.F32.PACK_AB R5, R5, R4 ;  /* 0x000000040505723e */ /* 0x000fe200000000ff */
[----:B------:R-:W-:-:S04]  /*4670*/  IMAD.MOV.U32 R19, RZ, RZ, R29 ;  /* 0x000000ffff137224 */ /* 0x000fc800078e001d */
[----:B------:R0:W-:Y:S01]  /*4680*/  STG.E desc[UR36][R8.64], R5 ;  /* 0x0000000508007986 */ /* 0x0001e2000c101924 */
[----:B------:R-:W-:Y:S05]  /*4690*/  BRA `(.L_x_393) ;  /* 0x0000000800e47947 */ /* 0x000fea0003800000 */
.L_x_403:
[----:B------:R-:W-:Y:S01]  /*46a0*/  FMUL.FTZ R4, R4, 1 ;  /* 0x3f80000004047820 */ /* 0x000fe20000410000 */
[----:B------:R-:W-:-:S05]  /*46b0*/  IMAD.MOV.U32 R19, RZ, RZ, R29 ;  /* 0x000000ffff137224 */ /* 0x000fca00078e001d */
[----:B------:R-:W0:Y:S02]  /*46c0*/  F2F.F64.F32 R4, R4 ;  /* 0x0000000400047310 */ /* 0x000e240000201800 */
[----:B0-----:R0:W-:Y:S01]  /*46d0*/  STG.E.64 desc[UR36][R8.64], R4 ;  /* 0x0000000408007986 */ /* 0x0011e2000c101b24 */
[----:B------:R-:W-:Y:S05]  /*46e0*/  BRA `(.L_x_393) ;  /* 0x0000000800d07947 */ /* 0x000fea0003800000 */
.L_x_394:
        /* <DEDUP_REMOVED lines=8> */
[----:B------:R-:W-:Y:S01]  /*4770*/  FSETP.NEU.FTZ.AND P0, PT, R4, RZ, PT ;  /* 0x000000ff0400720b */ /* 0x000fe20003f1d000 */
[----:B------:R-:W-:Y:S01]  /*4780*/  IMAD.MOV.U32 R19, RZ, RZ, R29 ;  /* 0x000000ffff137224 */ /* 0x000fe200078e001d */
[----:B------:R-:W-:-:S04]  /*4790*/  FSETP.NEU.FTZ.AND P1, PT, R5, RZ, PT ;  /* 0x000000ff0500720b */ /* 0x000fc80003f3d000 */
[----:B------:R-:W-:-:S04]  /*47a0*/  PLOP3.LUT P0, PT, P0, P1, PT, 0xa8, 0x0 ;  /* 0x000000000000781c */ /* 0x000fc80000703570 */
[----:B------:R-:W-:-:S05]  /*47b0*/  SEL R3, RZ, 0x1, !P0 ;  /* 0x00000001ff037807 */ /* 0x000fca0004000000 */
[----:B------:R0:W-:Y:S01]  /*47c0*/  STG.E.U8 desc[UR36][R8.64], R3 ;  /* 0x0000000308007986 */ /* 0x0001e2000c101124 */
[----:B------:R-:W-:Y:S05]  /*47d0*/  BRA `(.L_x_393) ;  /* 0x0000000800947947 */ /* 0x000fea0003800000 */
.L_x_407:
[----:B------:R-:W-:Y:S01]  /*47e0*/  FMUL.FTZ R6, R5, 1 ;  /* 0x3f80000005067820 */ /* 0x000fe20000410000 */
[----:B------:R-:W-:Y:S01]  /*47f0*/  FMUL.FTZ R4, R4, 1 ;  /* 0x3f80000004047820 */ /* 0x000fe20000410000 */
[----:B------:R-:W-:-:S04]  /*4800*/  IMAD.MOV.U32 R19, RZ, RZ, R29 ;  /* 0x000000ffff137224 */ /* 0x000fc800078e001d */
[----:B------:R-:W-:Y:S08]  /*4810*/  F2F.F64.F32 R6, R6 ;  /* 0x0000000600067310 */ /* 0x000ff00000201800 */
[----:B------:R-:W0:Y:S02]  /*4820*/  F2F.F64.F32 R4, R4 ;  /* 0x0000000400047310 */ /* 0x000e240000201800 */
[----:B0-----:R0:W-:Y:S01]  /*4830*/  STG.E.128 desc[UR36][R8.64], R4 ;  /* 0x0000000408007986 */ /* 0x0011e2000c101d24 */
[----:B------:R-:W-:Y:S05]  /*4840*/  BRA `(.L_x_393) ;  /* 0x0000000800787947 */ /* 0x000fea0003800000 */
.L_x_406:
[----:B------:R-:W-:-:S13]  /*4850*/  ISETP.NE.AND P0, PT, R0, 0xf, PT ;  /* 0x0000000f0000780c */ /* 0x000fda0003f05270 */
[----:B------:R-:W-:Y:S05]  /*4860*/  @!P0 BRA `(.L_x_408) ;  /* 0x0000000000b48947 */ /* 0x000fea0003800000 */
[----:B------:R-:W-:-:S13]  /*4870*/  ISETP.NE.AND P0, PT, R0, 0x17, PT ;  /* 0x000000170000780c */ /* 0x000fda0003f05270 */
[----:B------:R-:W-:Y:S05]  /*4880*/  @!P0 BRA `(.L_x_409) ;  /* 0x0000000000548947 */ /* 0x000fea0003800000 */
[----:B------:R-:W-:-:S13]  /*4890*/  ISETP.NE.AND P0, PT, R0, 0x18, PT ;  /* 0x000000180000780c */ /* 0x000fda0003f05270 */
[----:B------:R-:W-:Y:S05]  /*48a0*/  @P0 BRA `(.L_x_398) ;  /* 0x0000000400fc0947 */ /* 0x000fea0003800000 */
[C---:B------:R-:W-:Y:S01]  /*48b0*/  LOP3.LUT R6, R4.reuse, 0x7fffffff, RZ, 0xc0, !PT ;  /* 0x7fffffff04067812 */ /* 0x040fe200078ec0ff */
        /* <DEDUP_REMOVED lines=13> */
.L_x_411:
[----:B------:R-:W-:Y:S05]  /*4990*/  BSYNC B0 ;  /* 0x0000000000007941 */ /* 0x000fea0003800000 */
.L_x_410:
[----:B------:R-:W-:Y:S01]  /*49a0*/  LOP3.LUT R5, R0, R5, RZ, 0xfc, !PT ;  /* 0x0000000500057212 */ /* 0x000fe200078efcff */
[----:B------:R-:W-:-:S04]  /*49b0*/  IMAD.MOV.U32 R19, RZ, RZ, R29 ;  /* 0x000000ffff137224 */ /* 0x000fc800078e001d */
[----:B------:R0:W-:Y:S01]  /*49c0*/  STG.E.U8 desc[UR36][R8.64], R5 ;  /* 0x0000000508007986 */ /* 0x0001e2000c101124 */
[----:B------:R-:W-:Y:S05]  /*49d0*/  BRA `(.L_x_393) ;  /* 0x0000000800147947 */ /* 0x000fea0003800000 */
.L_x_409:
[----:B------:R-:W-:Y:S01]  /*49e0*/  LOP3.LUT R5, R4, 0x7fffffff, RZ, 0xc0, !PT ;  /* 0x7fffffff04057812 */ /* 0x000fe200078ec0ff */
        /* <DEDUP_REMOVED lines=11> */
.L_x_413:
[----:B------:R-:W-:Y:S01]  /*4aa0*/  IMAD.MOV.U32 R0, RZ, RZ, 0x7f ;  /* 0x0000007fff007424 */ /* 0x000fe200078e00ff */
[----:B------:R-:W-:-:S04]  /*4ab0*/  ISETP.GT.U32.AND P0, PT, R5, 0x7f800000, PT ;  /* 0x7f8000000500780c */ /* 0x000fc80003f04070 */
[----:B------:R-:W-:-:S09]  /*4ac0*/  SEL R0, R0, 0x7c, P0 ;  /* 0x0000007c00007807 */ /* 0x000fd20000000000 */
.L_x_414:
[----:B------:R-:W-:Y:S05]  /*4ad0*/  BSYNC B0 ;  /* 0x0000000000007941 */ /* 0x000fea0003800000 */
.L_x_412:
[----:B------:R-:W-:Y:S01]  /*4ae0*/  LOP3.LUT R4, R4, 0x80000000, RZ, 0xc0, !PT ;  /* 0x8000000004047812 */ /* 0x000fe200078ec0ff */
[----:B------:R-:W-:-:S03]  /*4af0*/  IMAD.MOV.U32 R19, RZ, RZ, R29 ;  /* 0x000000ffff137224 */ /* 0x000fc600078e001d */
[----:B------:R-:W-:-:S04]  /*4b00*/  SHF.R.U32.HI R3, RZ, 0x18, R4 ;  /* 0x00000018ff037819 */ /* 0x000fc80000011604 */
[----:B------:R-:W-:-:S05]  /*4b10*/  LOP3.LUT R3, R0, R3, RZ, 0xfc, !PT ;  /* 0x0000000300037212 */ /* 0x000fca00078efcff */
[----:B------:R0:W-:Y:S01]  /*4b20*/  STG.E.U8 desc[UR36][R8.64], R3 ;  /* 0x0000000308007986 */ /* 0x0001e2000c101124 */
[----:B------:R-:W-:Y:S05]  /*4b30*/  BRA `(.L_x_393) ;  /* 0x0000000400bc7947 */ /* 0x000fea0003800000 */
.L_x_408:
[----:B------:R-:W-:Y:S01]  /*4b40*/  F2FP.BF16.F32.PACK_AB R4, RZ, R4 ;  /* 0x00000004ff04723e */ /* 0x000fe200000010ff */
[----:B------:R-:W-:-:S04]  /*4b50*/  IMAD.MOV.U32 R19, RZ, RZ, R29 ;  /* 0x000000ffff137224 */ /* 0x000fc800078e001d */
[----:B------:R0:W-:Y:S01]  /*4b60*/  STG.E.U16 desc[UR36][R8.64], R4 ;  /* 0x0000000408007986 */ /* 0x0001e2000c101524 */
[----:B------:R-:W-:Y:S05]  /*4b70*/  BRA `(.L_x_393) ;  /* 0x0000000400ac7947 */ /* 0x000fea0003800000 */
.L_x_405:
        /* <DEDUP_REMOVED lines=8> */
[----:B------:R-:W0:Y:S01]  /*4c00*/  F2I.FTZ.U32.TRUNC.NTZ R3, R4 ;  /* 0x0000000400037305 */ /* 0x000e22000021f000 */
[----:B------:R-:W-:Y:S01]  /*4c10*/  IMAD.MOV.U32 R19, RZ, RZ, R29 ;  /* 0x000000ffff137224 */ /* 0x000fe200078e001d */
[----:B0-----:R4:W-:Y:S01]  /*4c20*/  STG.E.U16 desc[UR36][R8.64], R3 ;  /* 0x0000000308007986 */ /* 0x0019e2000c101524 */
[----:B------:R-:W-:Y:S05]  /*4c30*/  BRA `(.L_x_393) ;  /* 0x00000004007c7947 */ /* 0x000fea0003800000 */
.L_x_417:
[----:B------:R-:W-:Y:S01]  /*4c40*/  LOP3.LUT R5, R4, 0x7fffffff, RZ, 0xc0, !PT ;  /* 0x7fffffff04057812 */ /* 0x000fe200078ec0ff */
        /* <DEDUP_REMOVED lines=11> */
[----:B------:R-:W-:-:S05]  /*4d00*/  FADD.FTZ R0, R5, 8192 ;  /* 0x4600000005007421 */ /* 0x000fca0000010000 */
[----:B------:R-:W-:Y:S02]  /*4d10*/  LOP3.LUT P0, R3, R0, 0xff, RZ, 0xc0, !PT ;  /* 0x000000ff00037812 */ /* 0x000fe4000780c0ff */
[----:B------:R-:W-:-:S11]  /*4d20*/  PRMT R0, RZ, 0x7610, R0 ;  /* 0x00007610ff007816 */ /* 0x000fd60000000000 */
[----:B------:R-:W-:Y:S05]  /*4d30*/  @!P0 BRA `(.L_x_419) ;  /* 0x0000000000108947 */ /* 0x000fea0003800000 */
.L_x_420:
[----:B------:R-:W-:-:S04]  /*4d40*/  LOP3.LUT R4, R4, 0x80000000, RZ, 0xc0, !PT ;  /* 0x8000000004047812 */ /* 0x000fc800078ec0ff */
[----:B------:R-:W-:-:S04]  /*4d50*/  SHF.R.U32.HI R4, RZ, 0x18, R4 ;  /* 0x00000018ff047819 */ /* 0x000fc80000011604 */
[----:B------:R-:W-:-:S04]  /*4d60*/  LOP3.LUT R3, R3, R4, RZ, 0xfc, !PT ;  /* 0x0000000403037212 */ /* 0x000fc800078efcff */
[----:B------:R-:W-:-:S07]  /*4d70*/  PRMT R0, R3, 0x7610, R0 ;  /* 0x0000761003007816 */ /* 0x000fce0000000000 */
.L_x_419:
[----:B------:R-:W-:Y:S05]  /*4d80*/  BSYNC B0 ;  /* 0x0000000000007941 */ /* 0x000fea0003800000 */
.L_x_418:
[----:B------:R3:W-:Y:S01]  /*4d90*/  STG.E.U8 desc[UR36][R8.64], R0 ;  /* 0x0000000008007986 */ /* 0x0007e2000c101124 */
[----:B------:R-:W-:Y:S01]  /*4da0*/  IMAD.MOV.U32 R19, RZ, RZ, R29 ;  /* 0x000000ffff137224 */ /* 0x000fe200078e001d */
[----:B------:R-:W-:Y:S06]  /*4db0*/  BRA `(.L_x_393) ;  /* 0x00000004001c7947 */ /* 0x000fec0003800000 */
.L_x_416:
        /* <DEDUP_REMOVED lines=16> */
.L_x_423:
[----:B------:R-:W-:-:S04]  /*4ec0*/  LOP3.LUT R4, R4, 0x80000000, RZ, 0xc0, !PT ;  /* 0x8000000004047812 */ /* 0x000fc800078ec0ff */
[----:B------:R-:W-:-:S04]  /*4ed0*/  SHF.R.U32.HI R4, RZ, 0x18, R4 ;  /* 0x00000018ff047819 */ /* 0x000fc80000011604 */
[----:B------:R-:W-:-:S04]  /*4ee0*/  LOP3.LUT R3, R3, R4, RZ, 0xfc, !PT ;  /* 0x0000000403037212 */ /* 0x000fc800078efcff */
[----:B------:R-:W-:-:S07]  /*4ef0*/  PRMT R0, R3, 0x7610, R0 ;  /* 0x0000761003007816 */ /* 0x000fce0000000000 */
.L_x_422:
[----:B------:R-:W-:Y:S05]  /*4f00*/  BSYNC B0 ;  /* 0x0000000000007941 */ /* 0x000fea0003800000 */
.L_x_421:
[----:B------:R0:W-:Y:S01]  /*4f10*/  STG.E.U8 desc[UR36][R8.64], R0 ;  /* 0x0000000008007986 */ /* 0x0001e2000c101124 */
[----:B------:R-:W-:Y:S01]  /*4f20*/  IMAD.MOV.U32 R19, RZ, RZ, R29 ;  /* 0x000000ffff137224 */ /* 0x000fe200078e001d */
[----:B------:R-:W-:Y:S06]  /*4f30*/  BRA `(.L_x_393) ;  /* 0x0000000000bc7947 */ /* 0x000fec0003800000 */
.L_x_415:
[----:B------:R-:W-:-:S13]  /*4f40*/  ISETP.NE.AND P0, PT, R0, 0x1c, PT ;  /* 0x0000001c0000780c */ /* 0x000fda0003f05270 */
[----:B------:R-:W-:Y:S05]  /*4f50*/  @!P0 BRA `(.L_x_424) ;  /* 0x0000000000a88947 */ /* 0x000fea0003800000 */
[----:B------:R-:W-:-:S13]  /*4f60*/  ISETP.NE.AND P0, PT, R0, 0x1d, PT ;  /* 0x0000001d0000780c */ /* 0x000fda0003f05270 */
[----:B------:R-:W-:Y:S05]  /*4f70*/  @!P0 BRA `(.L_x_425) ;  /* 0x0000000000908947 */ /* 0x000fea0003800000 */
[----:B------:R-:W-:-:S13]  /*4f80*/  ISETP.NE.AND P0, PT, R0, 0x2c, PT ;  /* 0x0000002c0000780c */ /* 0x000fda0003f05270 */
[----:B------:R-:W-:Y:S05]  /*4f90*/  @P0 BRA `(.L_x_398) ;  /* 0x0000000000400947 */ /* 0x000fea0003800000 */
[----:B------:R-:W-:Y:S01]  /*4fa0*/  SHF.R.U32.HI R5, RZ, 0x17, R4 ;  /* 0x00000017ff057819 */ /* 0x000fe20000011604 */
[----:B------:R-:W-:-:S03]  /*4fb0*/  IMAD.MOV.U32 R19, RZ, RZ, R29 ;  /* 0x000000ffff137224 */ /* 0x000fc600078e001d */
        /* <DEDUP_REMOVED lines=14> */
.L_x_398:
        /* <DEDUP_REMOVED lines=16> */
.L_x_426:
[----:B------:R-:W-:Y:S01]  /*51a0*/  IMAD.MOV.U32 R19, RZ, RZ, R29 ;  /* 0x000000ffff137224 */ /* 0x000fe200078e001d */
[----:B------:R-:W-:Y:S06]  /*51b0*/  BRA `(.L_x_393) ;  /* 0x00000000001c7947 */ /* 0x000fec0003800000 */
.L_x_425:
[----:B------:R-:W0:Y:S01]  /*51c0*/  F2I.U64.TRUNC R4, R4 ;  /* 0x0000000400047311 */ /* 0x000e22000020d800 */
[----:B------:R-:W-:Y:S01]  /*51d0*/  IMAD.MOV.U32 R19, RZ, RZ, R29 ;  /* 0x000000ffff137224 */ /* 0x000fe200078e001d */
[----:B0-----:R2:W-:Y:S01]  /*51e0*/  STG.E.64 desc[UR36][R8.64], R4 ;  /* 0x0000000408007986 */ /* 0x0015e2000c101b24 */
[----:B------:R-:W-:Y:S05]  /*51f0*/  BRA `(.L_x_393) ;  /* 0x00000000000c7947 */ /* 0x000fea0003800000 */
.L_x_424:
[----:B------:R-:W0:Y:S01]  /*5200*/  F2I.FTZ.U32.TRUNC.NTZ R3, R4 ;  /* 0x0000000400037305 */ /* 0x000e22000021f000 */
[----:B------:R-:W-:Y:S01]  /*5210*/  IMAD.MOV.U32 R19, RZ, RZ, R29 ;  /* 0x000000ffff137224 */ /* 0x000fe200078e001d */
[----:B0-----:R0:W-:Y:S06]  /*5220*/  STG.E desc[UR36][R8.64], R3 ;  /* 0x0000000308007986 */ /* 0x0011ec000c101924 */
.L_x_393:
[----:B------:R-:W-:Y:S05]  /*5230*/  BSYNC B6 ;  /* 0x0000000000067941 */ /* 0x000fea0003800000 */
.L_x_392:
[----:B------:R-:W-:Y:S01]  /*5240*/  ISETP.GE.AND P0, PT, R19, R26, PT ;  /* 0x0000001a1300720c */ /* 0x000fe20003f06270 */
[----:B------:R-:W-:-:S12]  /*5250*/  BSSY B6, `(.L_x_427) ;  /* 0x00001da000067945 */ /* 0x000fd80003800000 */
[----:B------:R-:W-:Y:S05]  /*5260*/  @P0 BRA `(.L_x_428) ;  /* 0x0000001c00600947 */ /* 0x000fea0003800000 */
[----:B01234-:R-:W0:Y:S01]  /*5270*/  LDC.64 R8, c[0x0][0x218] ;  /* 0x00008600ff087b82 */ /* 0x01fe220000000a00 */
        /* <DEDUP_REMOVED lines=17> */
[----:B------:R-:W0:Y:S02]  /*5390*/  F2I.FTZ.TRUNC.NTZ R3, R22 ;  /* 0x0000001600037305 */ /* 0x000e24000021f100 */
[----:B0-----:R0:W-:Y:S01]  /*53a0*/  STG.E.U8 desc[UR36][R8.64], R3 ;  /* 0x0000000308007986 */ /* 0x0011e2000c101124 */
[----:B------:R-:W-:Y:S05]  /*53b0*/  BRA `(.L_x_434) ;  /* 0x0000000c00547947 */ /* 0x000fea0003800000 */
.L_x_432:
[----:B------:R-:W0:Y:S02]  /*53c0*/  F2I.S64.TRUNC R22, R22 ;  /* 0x0000001600167311 */ /* 0x000e24000020d900 */
[----:B0-----:R-:W-:-:S05]  /*53d0*/  IMAD.MOV.U32 R3, RZ, RZ, R22 ;  /* 0x000000ffff037224 */ /* 0x001fca00078e0016 */
[----:B------:R0:W-:Y:S01]  /*53e0*/  STG.E.U8 desc[UR36][R8.64], R3 ;  /* 0x0000000308007986 */ /* 0x0001e2000c101124 */
[----:B------:R-:W-:Y:S05]  /*53f0*/  BRA `(.L_x_434) ;  /* 0x0000000c00447947 */ /* 0x000fea0003800000 */
.L_x_431:
[----:B------:R-:W-:-:S13]  /*5400*/  ISETP.NE.AND P0, PT, R0, 0x2, PT ;  /* 0x000000020000780c */ /* 0x000fda0003f05270 */
[----:B------:R-:W-:Y:S05]  /*5410*/  @!P0 BRA `(.L_x_435) ;  /* 0x0000000000288947 */ /* 0x000fea0003800000 */
[----:B------:R-:W-:-:S13]  /*5420*/  ISETP.NE.AND P0, PT, R0, 0x3, PT ;  /* 0x000000030000780c */ /* 0x000fda0003f05270 */
[----:B------:R-:W-:Y:S05]  /*5430*/  @!P0 BRA `(.L_x_436) ;  /* 0x0000000000148947 */ /* 0x000fea0003800000 */
[----:B------:R-:W-:-:S13]  /*5440*/  ISETP.NE.AND P0, PT, R0, 0x4, PT ;  /* 0x000000040000780c */ /* 0x000fda0003f05270 */
[----:B------:R-:W-:Y:S05]  /*5450*/  @P0 BRA `(.L_x_433) ;  /* 0x0000000800d40947 */ /* 0x000fea0003800000 */
[----:B------:R-:W0:Y:S02]  /*5460*/  F2I.S64.TRUNC R22, R22 ;  /* 0x0000001600167311 */ /* 0x000e24000020d900 */
[----:B0-----:R0:W-:Y:S01]  /*5470*/  STG.E.64 desc[UR36][R8.64], R22 ;  /* 0x0000001608007986 */ /* 0x0011e2000c101b24 */
[----:B------:R-:W-:Y:S05]  /*5480*/  BRA `(.L_x_434) ;  /* 0x0000000c00207947 */ /* 0x000fea0003800000 */
.L_x_436:
[----:B------:R-:W0:Y:S02]  /*5490*/  F2I.FTZ.TRUNC.NTZ R3, R22 ;  /* 0x0000001600037305 */ /* 0x000e24000021f100 */
[----:B0-----:R0:W-:Y:S01]  /*54a0*/  STG.E desc[UR36][R8.64], R3 ;  /* 0x0000000308007986 */ /* 0x0011e2000c101924 */
[----:B------:R-:W-:Y:S05]  /*54b0*/  BRA `(.L_x_434) ;  /* 0x0000000c00147947 */ /* 0x000fea0003800000 */
.L_x_435:
[----:B------:R-:W0:Y:S02]  /*54c0*/  F2I.FTZ.TRUNC.NTZ R3, R22 ;  /* 0x0000001600037305 */ /* 0x000e24000021f100 */
[----:B0-----:R0:W-:Y:S01]  /*54d0*/  STG.E.U16 desc[UR36][R8.64], R3 ;  /* 0x0000000308007986 */ /* 0x0011e2000c101524 */
[----:B------:R-:W-:Y:S05]  /*54e0*/  BRA `(.L_x_434) ;  /* 0x0000000c00087947 */ /* 0x000fea0003800000 */
.L_x_430:
[----:B------:R-:W-:-:S13]  /*54f0*/  ISETP.GT.AND P0, PT, R0, 0x6, PT ;  /* 0x000000060000780c */ /* 0x000fda0003f04270 */
[----:B------:R-:W-:Y:S05]  /*5500*/  @P0 BRA `(.L_x_437) ;  /* 0x0000000000240947 */ /* 0x000fea0003800000 */
[----:B------:R-:W-:-:S13]  /*5510*/  ISETP.NE.AND P0, PT, R0, 0x5, PT ;  /* 0x000000050000780c */ /* 0x000fda0003f05270 */
[----:B------:R-:W-:Y:S05]  /*5520*/  @!P0 BRA `(.L_x_438) ;  /* 0x0000000000108947 */ /* 0x000fea0003800000 */
[----:B------:R-:W-:-:S13]  /*5530*/  ISETP.NE.AND P0, PT, R0, 0x6, PT ;  /* 0x000000060000780c */ /* 0x000fda0003f05270 */
[----:B------:R-:W-:Y:S05]  /*5540*/  @P0 BRA `(.L_x_433) ;  /* 0x0000000800980947 */ /* 0x000fea0003800000 */
[----:B------:R0:W-:Y:S01]  /*5550*/  STG.E desc[UR36][R8.64], R22 ;  /* 0x0000001608007986 */ /* 0x0001e2000c101924 */
[----:B------:R-:W-:Y:S05]  /*5560*/  BRA `(.L_x_434) ;  /* 0x0000000800e87947 */ /* 0x000fea0003800000 */
.L_x_438:
[----:B------:R-:W-:-:S05]  /*5570*/  F2FP.F16.F32.PACK_AB R22, RZ, R22 ;  /* 0x00000016ff16723e */ /* 0x000fca00000000ff */
[----:B------:R0:W-:Y:S01]  /*5580*/  STG.E.U16 desc[UR36][R8.64], R22 ;  /* 0x0000001608007986 */ /* 0x0001e2000c101524 */
[----:B------:R-:W-:Y:S05]  /*5590*/  BRA `(.L_x_434) ;  /* 0x0000000800dc7947 */ /* 0x000fea0003800000 */
.L_x_437:
[----:B------:R-:W-:-:S13]  /*55a0*/  ISETP.NE.AND P0, PT, R0, 0x7, PT ;  /* 0x000000070000780c */ /* 0x000fda0003f05270 */
[----:B------:R-:W-:Y:S05]  /*55b0*/  @!P0 BRA `(.L_x_439) ;  /* 0x0000000000248947 */ /* 0x000fea0003800000 */
[----:B------:R-:W-:-:S13]  /*55c0*/  ISETP.NE.AND P0, PT, R0, 0x8, PT ;  /* 0x000000080000780c */ /* 0x000fda0003f05270 */
[----:B------:R-:W-:Y:S05]  /*55d0*/  @!P0 BRA `(.L_x_440) ;  /* 0x0000000000108947 */ /* 0x000fea0003800000 */
[----:B------:R-:W-:-:S13]  /*55e0*/  ISETP.NE.AND P0, PT, R0, 0x9, PT ;  /* 0x000000090000780c */ /* 0x000fda0003f05270 */
[----:B------:R-:W-:Y:S05]  /*55f0*/  @P0 BRA `(.L_x_433) ;  /* 0x00000008006c0947 */ /* 0x000fea0003800000 */
[----:B------:R0:W-:Y:S01]  /*5600*/  STG.E.64 desc[UR36][R8.64], R22 ;  /* 0x0000001608007986 */ /* 0x0001e2000c101b24 */
[----:B------:R-:W-:Y:S05]  /*5610*/  BRA `(.L_x_434) ;  /* 0x0000000800bc7947 */ /* 0x000fea0003800000 */
.L_x_440:
[----:B------:R-:W-:-:S05]  /*5620*/  F2FP.F16.F32.PACK_AB R23, R23, R22 ;  /* 0x000000161717723e */ /* 0x000fca00000000ff */
[----:B------:R0:W-:Y:S01]  /*5630*/  STG.E desc[UR36][R8.64], R23 ;  /* 0x0000001708007986 */ /* 0x0001e2000c101924 */
[----:B------:R-:W-:Y:S05]  /*5640*/  BRA `(.L_x_434) ;  /* 0x0000000800b07947 */ /* 0x000fea0003800000 */
.L_x_439:
[----:B------:R-:W-:-:S06]  /*5650*/  FMUL.FTZ R4, R22, 1 ;  /* 0x3f80000016047820 */ /* 0x000fcc0000410000 */
[----:B------:R-:W0:Y:S02]  /*5660*/  F2F.F64.F32 R4, R4 ;  /* 0x0000000400047310 */ /* 0x000e240000201800 */
[----:B0-----:R0:W-:Y:S01]  /*5670*/  STG.E.64 desc[UR36][R8.64], R4 ;  /* 0x0000000408007986 */ /* 0x0011e2000c101b24 */
[----:B------:R-:W-:Y:S05]  /*5680*/  BRA `(.L_x_434) ;  /* 0x0000000800a07947 */ /* 0x000fea0003800000 */
.L_x_429:
        /* <DEDUP_REMOVED lines=8> */
[----:B------:R-:W-:Y:S02]  /*5710*/  FSETP.NEU.FTZ.AND P0, PT, R22, RZ, PT ;  /* 0x000000ff1600720b */ /* 0x000fe40003f1d000 */
[----:B------:R-:W-:-:S04]  /*5720*/  FSETP.NEU.FTZ.AND P1, PT, R23, RZ, PT ;  /* 0x000000ff1700720b */ /* 0x000fc80003f3d000 */
[----:B------:R-:W-:-:S04]  /*5730*/  PLOP3.LUT P0, PT, P0, P1, PT, 0xa8, 0x0 ;  /* 0x000000000000781c */ /* 0x000fc80000703570 */
[----:B------:R-:W-:-:S05]  /*5740*/  SEL R3, RZ, 0x1, !P0 ;  /* 0x00000001ff037807 */ /* 0x000fca0004000000 */
[----:B------:R0:W-:Y:S01]  /*5750*/  STG.E.U8 desc[UR36][R8.64], R3 ;  /* 0x0000000308007986 */ /* 0x0001e2000c101124 */
[----:B------:R-:W-:Y:S05]  /*5760*/  BRA `(.L_x_434) ;  /* 0x0000000800687947 */ /* 0x000fea0003800000 */
.L_x_443:
[----:B------:R-:W-:Y:S01]  /*5770*/  FMUL.FTZ R6, R23, 1 ;  /* 0x3f80000017067820 */ /* 0x000fe20000410000 */
[----:B------:R-:W-:-:S05]  /*5780*/  FMUL.FTZ R4, R22, 1 ;  /* 0x3f80000016047820 */ /* 0x000fca0000410000 */
[----:B------:R-:W-:Y:S08]  /*5790*/  F2F.F64.F32 R6, R6 ;  /* 0x0000000600067310 */ /* 0x000ff00000201800 */
[----:B------:R-:W0:Y:S02]  /*57a0*/  F2F.F64.F32 R4, R4 ;  /* 0x0000000400047310 */ /* 0x000e240000201800 */
[----:B0-----:R0:W-:Y:S01]  /*57b0*/  STG.E.128 desc[UR36][R8.64], R4 ;  /* 0x0000000408007986 */ /* 0x0011e2000c101d24 */
[----:B------:R-:W-:Y:S05]  /*57c0*/  BRA `(.L_x_434) ;  /* 0x0000000800507947 */ /* 0x000fea0003800000 */
.L_x_442:
        /* <DEDUP_REMOVED lines=20> */
.L_x_447:
[----:B------:R-:W-:Y:S05]  /*5910*/  BSYNC B0 ;  /* 0x0000000000007941 */ /* 0x000fea0003800000 */
.L_x_446:
[----:B------:R-:W-:-:S05]  /*5920*/  LOP3.LUT R5, R0, R5, RZ, 0xfc, !PT ;  /* 0x0000000500057212 */ /* 0x000fca00078efcff */
[----:B------:R0:W-:Y:S01]  /*5930*/  STG.E.U8 desc[UR36][R8.64], R5 ;  /* 0x0000000508007986 */ /* 0x0001e2000c101124 */
[----:B------:R-:W-:Y:S05]  /*5940*/  BRA `(.L_x_434) ;  /* 0x0000000400f07947 */ /* 0x000fea0003800000 */
.L_x_445:
        /* <DEDUP_REMOVED lines=12> */
.L_x_449:
[----:B------:R-:W-:Y:S01]  /*5a10*/  IMAD.MOV.U32 R0, RZ, RZ, 0x7f ;  /* 0x0000007fff007424 */ /* 0x000fe200078e00ff */
[----:B------:R-:W-:-:S04]  /*5a20*/  ISETP.GT.U32.AND P0, PT, R4, 0x7f800000, PT ;  /* 0x7f8000000400780c */ /* 0x000fc80003f04070 */
[----:B------:R-:W-:-:S09]  /*5a30*/  SEL R0, R0, 0x7c, P0 ;  /* 0x0000007c00007807 */ /* 0x000fd20000000000 */
.L_x_450:
[----:B------:R-:W-:Y:S05]  /*5a40*/  BSYNC B0 ;  /* 0x0000000000007941 */ /* 0x000fea0003800000 */
.L_x_448:
[----:B------:R-:W-:-:S04]  /*5a50*/  LOP3.LUT R22, R22, 0x80000000, RZ, 0xc0, !PT ;  /* 0x8000000016167812 */ /* 0x000fc800078ec0ff */
[----:B------:R-:W-:-:S04]  /*5a60*/  SHF.R.U32.HI R3, RZ, 0x18, R22 ;  /* 0x00000018ff037819 */ /* 0x000fc80000011616 */
[----:B------:R-:W-:-:S05]  /*5a70*/  LOP3.LUT R3, R0, R3, RZ, 0xfc, !PT ;  /* 0x0000000300037212 */ /* 0x000fca00078efcff */
[----:B------:R0:W-:Y:S01]  /*5a80*/  STG.E.U8 desc[UR36][R8.64], R3 ;  /* 0x0000000308007986 */ /* 0x0001e2000c101124 */
[----:B------:R-:W-:Y:S05]  /*5a90*/  BRA `(.L_x_434) ;  /* 0x00000004009c7947 */ /* 0x000fea0003800000 */
.L_x_444:
[----:B------:R-:W-:-:S05]  /*5aa0*/  F2FP.BF16.F32.PACK_AB R22, RZ, R22 ;  /* 0x00000016ff16723e */ /* 0x000fca00000010ff */
[----:B------:R0:W-:Y:S01]  /*5ab0*/  STG.E.U16 desc[UR36][R8.64], R22 ;  /* 0x0000001608007986 */ /* 0x0001e2000c101524 */
[----:B------:R-:W-:Y:S05]  /*5ac0*/  BRA `(.L_x_434) ;  /* 0x0000000400907947 */ /* 0x000fea0003800000 */
.L_x_441:
        /* <DEDUP_REMOVED lines=8> */
[----:B------:R-:W0:Y:S02]  /*5b50*/  F2I.FTZ.U32.TRUNC.NTZ R3, R22 ;  /* 0x0000001600037305 */ /* 0x000e24000021f000 */
[----:B0-----:R4:W-:Y:S01]  /*5b60*/  STG.E.U16 desc[UR36][R8.64], R3 ;  /* 0x0000000308007986 */ /* 0x0019e2000c101524 */
[----:B------:R-:W-:Y:S05]  /*5b70*/  BRA `(.L_x_434) ;  /* 0x0000000400647947 */ /* 0x000fea0003800000 */
.L_x_453:
        /* <DEDUP_REMOVED lines=16> */
.L_x_456:
[----:B------:R-:W-:-:S04]  /*5c80*/  LOP3.LUT R22, R22, 0x80000000, RZ, 0xc0, !PT ;  /* 0x8000000016167812 */ /* 0x000fc800078ec0ff */
[----:B------:R-:W-:-:S04]  /*5c90*/  SHF.R.U32.HI R3, RZ, 0x18, R22 ;  /* 0x00000018ff037819 */ /* 0x000fc80000011616 */
[----:B------:R-:W-:-:S04]  /*5ca0*/  LOP3.LUT R0, R0, R3, RZ, 0xfc, !PT ;  /* 0x0000000300007212 */ /* 0x000fc800078efcff */
[----:B------:R-:W-:-:S07]  /*5cb0*/  PRMT R4, R0, 0x7610, R4 ;  /* 0x0000761000047816 */ /* 0x000fce0000000004 */
.L_x_455:
[----:B------:R-:W-:Y:S05]  /*5cc0*/  BSYNC B0 ;  /* 0x0000000000007941 */ /* 0x000fea0003800000 */
.L_x_454:
[----:B------:R3:W-:Y:S01]  /*5cd0*/  STG.E.U8 desc[UR36][R8.64], R4 ;  /* 0x0000000408007986 */ /* 0x0007e2000c101124 */
[----:B------:R-:W-:Y:S05]  /*5ce0*/  BRA `(.L_x_434) ;  /* 0x0000000400087947 */ /* 0x000fea0003800000 */
.L_x_452:
        /* <DEDUP_REMOVED lines=16> */
.L_x_459:
[----:B------:R-:W-:-:S04]  /*5df0*/  LOP3.LUT R22, R22, 0x80000000, RZ, 0xc0, !PT ;  /* 0x8000000016167812 */ /* 0x000fc800078ec0ff */
[----:B------:R-:W-:-:S04]  /*5e00*/  SHF.R.U32.HI R3, RZ, 0x18, R22 ;  /* 0x00000018ff037819 */ /* 0x000fc80000011616 */
[----:B------:R-:W-:-:S04]  /*5e10*/  LOP3.LUT R0, R0, R3, RZ, 0xfc, !PT ;  /* 0x0000000300007212 */ /* 0x000fc800078efcff */
[----:B------:R-:W-:-:S07]  /*5e20*/  PRMT R4, R0, 0x7610, R4 ;  /* 0x0000761000047816 */ /* 0x000fce0000000004 */
.L_x_458:
[----:B------:R-:W-:Y:S05]  /*5e30*/  BSYNC B0 ;  /* 0x0000000000007941 */ /* 0x000fea0003800000 */
.L_x_457:
[----:B------:R0:W-:Y:S01]  /*5e40*/  STG.E.U8 desc[UR36][R8.64], R4 ;  /* 0x0000000408007986 */ /* 0x0001e2000c101124 */
[----:B------:R-:W-:Y:S05]  /*5e50*/  BRA `(.L_x_434) ;  /* 0x0000000000ac7947 */ /* 0x000fea0003800000 */
.L_x_451:
[----:B------:R-:W-:-:S13]  /*5e60*/  ISETP.NE.AND P0, PT, R0, 0x1c, PT ;  /* 0x0000001c0000780c */ /* 0x000fda0003f05270 */
[----:B------:R-:W-:Y:S05]  /*5e70*/  @!P0 BRA `(.L_x_460) ;  /* 0x00000000009c8947 */ /* 0x000fea0003800000 */
[----:B------:R-:W-:-:S13]  /*5e80*/  ISETP.NE.AND P0, PT, R0, 0x1d, PT ;  /* 0x0000001d0000780c */ /* 0x000fda0003f05270 */
[----:B------:R-:W-:Y:S05]  /*5e90*/  @!P0 BRA `(.L_x_461) ;  /* 0x0000000000888947 */ /* 0x000fea0003800000 */
[----:B------:R-:W-:-:S13]  /*5ea0*/  ISETP.NE.AND P0, PT, R0, 0x2c, PT ;  /* 0x0000002c0000780c */ /* 0x000fda0003f05270 */
[----:B------:R-:W-:Y:S05]  /*5eb0*/  @P0 BRA `(.L_x_433) ;  /* 0x00000000003c0947 */ /* 0x000fea0003800000 */
[----:B------:R-:W-:-:S04]  /*5ec0*/  SHF.R.U32.HI R4, RZ, 0x17, R22 ;  /* 0x00000017ff047819 */ /* 0x000fc80000011616 */
        /* <DEDUP_REMOVED lines=14> */
.L_x_433:
        /* <DEDUP_REMOVED lines=16> */
.L_x_462:
[----:B------:R-:W-:Y:S05]  /*60b0*/  BRA `(.L_x_434) ;  /* 0x0000000000147947 */ /* 0x000fea0003800000 */
.L_x_461:
[----:B------:R-:W0:Y:S02]  /*60c0*/  F2I.U64.TRUNC R22, R22 ;  /* 0x0000001600167311 */ /* 0x000e24000020d800 */
[----:B0-----:R2:W-:Y:S01]  /*60d0*/  STG.E.64 desc[UR36][R8.64], R22 ;  /* 0x0000001608007986 */ /* 0x0015e2000c101b24 */
[----:B------:R-:W-:Y:S05]  /*60e0*/  BRA `(.L_x_434) ;  /* 0x0000000000087947 */ /* 0x000fea0003800000 */
.L_x_460:
[----:B------:R-:W0:Y:S02]  /*60f0*/  F2I.FTZ.U32.TRUNC.NTZ R3, R22 ;  /* 0x0000001600037305 */ /* 0x000e24000021f000 */
[----:B0-----:R0:W-:Y:S02]  /*6100*/  STG.E desc[UR36][R8.64], R3 ;  /* 0x0000000308007986 */ /* 0x0011e4000c101924 */
.L_x_434:
[----:B------:R-:W-:-:S05]  /*6110*/  VIADD R19, R19, 0x80 ;  /* 0x0000008013137836 */ /* 0x000fca0000000000 */
[----:B------:R-:W-:-:S13]  /*6120*/  ISETP.GE.AND P0, PT, R19, R26, PT ;  /* 0x0000001a1300720c */ /* 0x000fda0003f06270 */
        /* <DEDUP_REMOVED lines=22> */
.L_x_466:
[----:B------:R-:W0:Y:S02]  /*6290*/  F2I.S64.TRUNC R16, R16 ;  /* 0x0000001000107311 */ /* 0x000e24000020d900 */
[----:B0-----:R-:W-:-:S05]  /*62a0*/  IMAD.MOV.U32 R3, RZ, RZ, R16 ;  /* 0x000000ffff037224 */ /* 0x001fca00078e0010 */
[----:B------:R0:W-:Y:S01]  /*62b0*/  STG.E.U8 desc[UR36][R8.64], R3 ;  /* 0x0000000308007986 */ /* 0x0001e2000c101124 */
[----:B------:R-:W-:Y:S05]  /*62c0*/  BRA `(.L_x_468) ;  /* 0x0000000c00447947 */ /* 0x000fea0003800000 */
.L_x_465:
        /* <DEDUP_REMOVED lines=9> */
.L_x_470:
[----:B------:R-:W0:Y:S02]  /*6360*/  F2I.FTZ.TRUNC.NTZ R3, R16 ;  /* 0x0000001000037305 */ /* 0x000e24000021f100 */
[----:B0-----:R3:W-:Y:S01]  /*6370*/  STG.E desc[UR36][R8.64], R3 ;  /* 0x0000000308007986 */ /* 0x0017e2000c101924 */
[----:B------:R-:W-:Y:S05]  /*6380*/  BRA `(.L_x_468) ;  /* 0x0000000c00147947 */ /* 0x000fea0003800000 */
.L_x_469:
[----:B------:R-:W0:Y:S02]  /*6390*/  F2I.FTZ.TRUNC.NTZ R3, R16 ;  /* 0x0000001000037305 */ /* 0x000e24000021f100 */
[----:B0-----:R2:W-:Y:S01]  /*63a0*/  STG.E.U16 desc[UR36][R8.64], R3 ;  /* 0x0000000308007986 */ /* 0x0015e2000c101524 */
[----:B------:R-:W-:Y:S05]  /*63b0*/  BRA `(.L_x_468) ;  /* 0x0000000c00087947 */ /* 0x000fea0003800000 */
.L_x_464:
        /* <DEDUP_REMOVED lines=8> */
.L_x_472:
[----:B------:R-:W-:-:S05]  /*6440*/  F2FP.F16.F32.PACK_AB R16, RZ, R16 ;  /* 0x00000010ff10723e */ /* 0x000fca00000000ff */
[----:B------:R0:W-:Y:S01]  /*6450*/  STG.E.U16 desc[UR36][R8.64], R16 ;  /* 0x0000001008007986 */ /* 0x0001e2000c101524 */
[----:B------:R-:W-:Y:S05]  /*6460*/  BRA `(.L_x_468) ;  /* 0x0000000800dc7947 */ /* 0x000fea0003800000 */
.L_x_471:
        /* <DEDUP_REMOVED lines=8> */
.L_x_474:
[----:B------:R-:W-:-:S05]  /*64f0*/  F2FP.F16.F32.PACK_AB R17, R17, R16 ;  /* 0x000000101111723e */ /* 0x000fca00000000ff */
[----:B------:R0:W-:Y:S01]  /*6500*/  STG.E desc[UR36][R8.64], R17 ;  /* 0x0000001108007986 */ /* 0x0001e2000c101924 */
[----:B------:R-:W-:Y:S05]  /*6510*/  BRA `(.L_x_468) ;  /* 0x0000000800b07947 */ /* 0x000fea0003800000 */
.L_x_473:
[----:B------:R-:W-:-:S06]  /*6520*/  FMUL.FTZ R4, R16, 1 ;  /* 0x3f80000010047820 */ /* 0x000fcc0000410000 */
[----:B------:R-:W0:Y:S02]  /*6530*/  F2F.F64.F32 R4, R4 ;  /* 0x0000000400047310 */ /* 0x000e240000201800 */
[----:B0-----:R0:W-:Y:S01]  /*6540*/  STG.E.64 desc[UR36][R8.64], R4 ;  /* 0x0000000408007986 */ /* 0x0011e2000c101b24 */
[----:B------:R-:W-:Y:S05]  /*6550*/  BRA `(.L_x_468) ;  /* 0x0000000800a07947 */ /* 0x000fea0003800000 */
.L_x_463:
        /* <DEDUP_REMOVED lines=14> */
.L_x_477:
[----:B------:R-:W-:Y:S01]  /*6640*/  FMUL.FTZ R6, R17, 1 ;  /* 0x3f80000011067820 */ /* 0x000fe20000410000 */
[----:B------:R-:W-:-:S05]  /*6650*/  FMUL.FTZ R4, R16, 1 ;  /* 0x3f80000010047820 */ /* 0x000fca0000410000 */
[----:B------:R-:W-:Y:S08]  /*6660*/  F2F.F64.F32 R6, R6 ;  /* 0x0000000600067310 */ /* 0x000ff00000201800 */
[----:B------:R-:W0:Y:S02]  /*6670*/  F2F.F64.F32 R4, R4 ;  /* 0x0000000400047310 */ /* 0x000e240000201800 */
[----:B0-----:R0:W-:Y:S01]  /*6680*/  STG.E.128 desc[UR36][R8.64], R4 ;  /* 0x0000000408007986 */ /* 0x0011e2000c101d24 */
[----:B------:R-:W-:Y:S05]  /*6690*/  BRA `(.L_x_468) ;  /* 0x0000000800507947 */ /* 0x000fea0003800000 */
.L_x_476:
        /* <DEDUP_REMOVED lines=20> */
.L_x_481:
[----:B------:R-:W-:Y:S05]  /*67e0*/  BSYNC B0 ;  /* 0x0000000000007941 */ /* 0x000fea0003800000 */
.L_x_480:
[----:B------:R-:W-:-:S05]  /*67f0*/  LOP3.LUT R5, R0, R5, RZ, 0xfc, !PT ;  /* 0x0000000500057212 */ /* 0x000fca00078efcff */
[----:B------:R0:W-:Y:S01]  /*6800*/  STG.E.U8 desc[UR36][R8.64], R5 ;  /* 0x0000000508007986 */ /* 0x0001e2000c101124 */
[----:B------:R-:W-:Y:S05]  /*6810*/  BRA `(.L_x_468) ;  /* 0x0000000400f07947 */ /* 0x000fea0003800000 */
.L_x_479:
        /* <DEDUP_REMOVED lines=12> */
.L_x_483:
[----:B------:R-:W-:Y:S01]  /*68e0*/  IMAD.MOV.U32 R0, RZ, RZ, 0x7f ;  /* 0x0000007fff007424 */ /* 0x000fe200078e00ff */
[----:B------:R-:W-:-:S04]  /*68f0*/  ISETP.GT.U32.AND P0, PT, R4, 0x7f800000, PT ;  /* 0x7f8000000400780c */ /* 0x000fc80003f04070 */
[----:B------:R-:W-:-:S09]  /*6900*/  SEL R0, R0, 0x7c, P0 ;  /* 0x0000007c00007807 */ /* 0x000fd20000000000 */
.L_x_484:
[----:B------:R-:W-:Y:S05]  /*6910*/  BSYNC B0 ;  /* 0x0000000000007941 */ /* 0x000fea0003800000 */
.L_x_482:
[----:B------:R-:W-:-:S04]  /*6920*/  LOP3.LUT R16, R16, 0x80000000, RZ, 0xc0, !PT ;  /* 0x8000000010107812 */ /* 0x000fc800078ec0ff */
[----:B------:R-:W-:-:S04]  /*6930*/  SHF.R.U32.HI R3, RZ, 0x18, R16 ;  /* 0x00000018ff037819 */ /* 0x000fc80000011610 */
[----:B------:R-:W-:-:S05]  /*6940*/  LOP3.LUT R3, R0, R3, RZ, 0xfc, !PT ;  /* 0x0000000300037212 */ /* 0x000fca00078efcff */
[----:B------:R0:W-:Y:S01]  /*6950*/  STG.E.U8 desc[UR36][R8.64], R3 ;  /* 0x0000000308007986 */ /* 0x0001e2000c101124 */
[----:B------:R-:W-:Y:S05]  /*6960*/  BRA `(.L_x_468) ;  /* 0x00000004009c7947 */ /* 0x000fea0003800000 */
.L_x_478:
[----:B------:R-:W-:-:S05]  /*6970*/  F2FP.BF16.F32.PACK_AB R16, RZ, R16 ;  /* 0x00000010ff10723e */ /* 0x000fca00000010ff */
[----:B------:R0:W-:Y:S01]  /*6980*/  STG.E.U16 desc[UR36][R8.64], R16 ;  /* 0x0000001008007986 */ /* 0x0001e2000c101524 */
[----:B------:R-:W-:Y:S05]  /*6990*/  BRA `(.L_x_468) ;  /* 0x0000000400907947 */ /* 0x000fea0003800000 */
.L_x_475:
        /* <DEDUP_REMOVED lines=11> */
.L_x_487:
        /* <DEDUP_REMOVED lines=16> */
.L_x_490:
[----:B------:R-:W-:-:S04]  /*6b50*/  LOP3.LUT R16, R16, 0x80000000, RZ, 0xc0, !PT ;  /* 0x8000000010107812 */ /* 0x000fc800078ec0ff */
[----:B------:R-:W-:-:S04]  /*6b60*/  SHF.R.U32.HI R3, RZ, 0x18, R16 ;  /* 0x00000018ff037819 */ /* 0x000fc80000011610 */
[----:B------:R-:W-:-:S04]  /*6b70*/  LOP3.LUT R0, R0, R3, RZ, 0xfc, !PT ;  /* 0x0000000300007212 */ /* 0x000fc800078efcff */
[----:B------:R-:W-:-:S07]  /*6b80*/  PRMT R4, R0, 0x7610, R4 ;  /* 0x0000761000047816 */ /* 0x000fce0000000004 */
.L_x_489:
[----:B------:R-:W-:Y:S05]  /*6b90*/  BSYNC B0 ;  /* 0x0000000000007941 */ /* 0x000fea0003800000 */
.L_x_488:
[----:B------:R0:W-:Y:S01]  /*6ba0*/  STG.E.U8 desc[UR36][R8.64], R4 ;  /* 0x0000000408007986 */ /* 0x0001e2000c101124 */
[----:B------:R-:W-:Y:S05]  /*6bb0*/  BRA `(.L_x_468) ;  /* 0x0000000400087947 */ /* 0x000fea0003800000 */
.L_x_486:
        /* <DEDUP_REMOVED lines=16> */
.L_x_493:
[----:B------:R-:W-:-:S04]  /*6cc0*/  LOP3.LUT R16, R16, 0x80000000, RZ, 0xc0, !PT ;  /* 0x8000000010107812 */ /* 0x000fc800078ec0ff */
[----:B------:R-:W-:-:S04]  /*6cd0*/  SHF.R.U32.HI R3, RZ, 0x18, R16 ;  /* 0x00000018ff037819 */ /* 0x000fc80000011610 */
[----:B------:R-:W-:-:S04]  /*6ce0*/  LOP3.LUT R0, R0, R3, RZ, 0xfc, !PT ;  /* 0x0000000300007212 */ /* 0x000fc800078efcff */
[----:B------:R-:W-:-:S07]  /*6cf0*/  PRMT R4, R0, 0x7610, R4 ;  /* 0x0000761000047816 */ /* 0x000fce0000000004 */
.L_x_492:
[----:B------:R-:W-:Y:S05]  /*6d00*/  BSYNC B0 ;  /* 0x0000000000007941 */ /* 0x000fea0003800000 */
.L_x_491:
[----:B------:R0:W-:Y:S01]  /*6d10*/  STG.E.U8 desc[UR36][R8.64], R4 ;  /* 0x0000000408007986 */ /* 0x0001e2000c101124 */
[----:B------:R-:W-:Y:S05]  /*6d20*/  BRA `(.L_x_468) ;  /* 0x0000000000ac7947 */ /* 0x000fea0003800000 */
.L_x_485:
        /* <DEDUP_REMOVED lines=21> */
.L_x_467:
        /* <DEDUP_REMOVED lines=16> */
.L_x_496:
[----:B------:R-:W-:Y:S05]  /*6f80*/  BRA `(.L_x_468) ;  /* 0x0000000000147947 */ /* 0x000fea0003800000 */
.L_x_495:
[----:B------:R-:W0:Y:S02]  /*6f90*/  F2I.U64.TRUNC R16, R16 ;  /* 0x0000001000107311 */ /* 0x000e24000020d800 */
[----:B0-----:R0:W-:Y:S01]  /*6fa0*/  STG.E.64 desc[UR36][R8.64], R16 ;  /* 0x0000001008007986 */ /* 0x0011e2000c101b24 */
[----:B------:R-:W-:Y:S05]  /*6fb0*/  BRA `(.L_x_468) ;  /* 0x0000000000087947 */ /* 0x000fea0003800000 */
.L_x_494:
[----:B------:R-:W0:Y:S02]  /*6fc0*/  F2I.FTZ.U32.TRUNC.NTZ R3, R16 ;  /* 0x0000001000037305 */ /* 0x000e24000021f000 */
[----:B0-----:R0:W-:Y:S02]  /*6fd0*/  STG.E desc[UR36][R8.64], R3 ;  /* 0x0000000308007986 */ /* 0x0011e4000c101924 */
.L_x_468:
[----:B------:R-:W-:-:S07]  /*6fe0*/  VIADD R19, R19, 0x80 ;  /* 0x0000008013137836 */ /* 0x000fce0000000000 */
.L_x_428:
[----:B------:R-:W-:Y:S05]  /*6ff0*/  BSYNC B6 ;  /* 0x0000000000067941 */ /* 0x000fea0003800000 */
.L_x_427:
[----:B------:R-:W-:-:S13]  /*7000*/  ISETP.GE.AND P0, PT, R19, R26, PT ;  /* 0x0000001a1300720c */ /* 0x000fda0003f06270 */
[----:B------:R-:W-:Y:S05]  /*7010*/  @P0 EXIT ;  /* 0x000000000000094d */ /* 0x000fea0003800000 */
[----:B0-23--:R-:W0:Y:S01]  /*7020*/  LDC.64 R4, c[0x0][0x218] ;  /* 0x00008600ff047b82 */ /* 0x00de220000000a00 */
[----:B------:R-:W-:Y:S01]  /*7030*/  PRMT R0, R27, 0x9910, RZ ;  /* 0x000099101b007816 */ /* 0x000fe200000000ff */
[----:B------:R-:W-:Y:S01]  /*7040*/  IMAD R2, R2, 0x200, R19 ;  /* 0x0000020002027824 */ /* 0x000fe200078e0213 */
[----:B------:R-:W-:Y:S02]  /*7050*/  ULDC UR4, c[0x0][0x238] ;  /* 0x00008e0000047ab9 */ /* 0x000fe40000000800 */
[----:B------:R-:W-:Y:S01]  /*7060*/  ISETP.GT.AND P1, PT, R0, 0x9, PT ;  /* 0x000000090000780c */ /* 0x000fe20003f24270 */
[----:B-1--4-:R-:W-:-:S05]  /*7070*/  IMAD R3, R2, UR4, RZ ;  /* 0x0000000402037c24 */ /* 0x012fca000f8e02ff */
        /* <DEDUP_REMOVED lines=12> */
[----:B0-----:R-:W-:Y:S01]  /*7140*/  STG.E.U8 desc[UR36][R2.64], R5 ;  /* 0x0000000502007986 */ /* 0x001fe2000c101124 */
[----:B------:R-:W-:Y:S05]  /*7150*/  EXIT ;  /* 0x000000000000794d */ /* 0x000fea0003800000 */
.L_x_500:
[----:B------:R-:W0:Y:S02]  /*7160*/  F2I.S64.TRUNC R24, R24 ;  /* 0x0000001800187311 */ /* 0x000e24000020d900 */
[----:B0-----:R-:W-:-:S05]  /*7170*/  IMAD.MOV.U32 R5, RZ, RZ, R24 ;  /* 0x000000ffff057224 */ /* 0x001fca00078e0018 */
[----:B------:R-:W-:Y:S01]  /*7180*/  STG.E.U8 desc[UR36][R2.64], R5 ;  /* 0x0000000502007986 */ /* 0x000fe2000c101124 */
[----:B------:R-:W-:Y:S05]  /*7190*/  EXIT ;  /* 0x000000000000794d */ /* 0x000fea0003800000 */
.L_x_499:
[----:B------:R-:W-:-:S13]  /*71a0*/  ISETP.NE.AND P0, PT, R0, 0x2, PT ;  /* 0x000000020000780c */ /* 0x000fda0003f05270 */
[----:B------:R-:W-:Y:S05]  /*71b0*/  @!P0 BRA `(.L_x_502) ;  /* 0x0000000000288947 */ /* 0x000fea0003800000 */
[----:B------:R-:W-:-:S13]  /*71c0*/  ISETP.NE.AND P0, PT, R0, 0x3, PT ;  /* 0x000000030000780c */ /* 0x000fda0003f05270 */
[----:B------:R-:W-:Y:S05]  /*71d0*/  @!P0 BRA `(.L_x_503) ;  /* 0x0000000000148947 */ /* 0x000fea0003800000 */
[----:B------:R-:W-:-:S13]  /*71e0*/  ISETP.NE.AND P0, PT, R0, 0x4, PT ;  /* 0x000000040000780c */ /* 0x000fda0003f05270 */
[----:B------:R-:W-:Y:S05]  /*71f0*/  @P0 BRA `(.L_x_501) ;  /* 0x0000000800d40947 */ /* 0x000fea0003800000 */
[----:B------:R-:W0:Y:S02]  /*7200*/  F2I.S64.TRUNC R24, R24 ;  /* 0x0000001800187311 */ /* 0x000e24000020d900 */
[----:B0-----:R-:W-:Y:S01]  /*7210*/  STG.E.64 desc[UR36][R2.64], R24 ;  /* 0x0000001802007986 */ /* 0x001fe2000c101b24 */
[----:B------:R-:W-:Y:S05]  /*7220*/  EXIT ;  /* 0x000000000000794d */ /* 0x000fea0003800000 */
.L_x_503:
[----:B------:R-:W0:Y:S02]  /*7230*/  F2I.FTZ.TRUNC.NTZ R5, R24 ;  /* 0x0000001800057305 */ /* 0x000e24000021f100 */
[----:B0-----:R-:W-:Y:S01]  /*7240*/  STG.E desc[UR36][R2.64], R5 ;  /* 0x0000000502007986 */ /* 0x001fe2000c101924 */
[----:B------:R-:W-:Y:S05]  /*7250*/  EXIT ;  /* 0x000000000000794d */ /* 0x000fea0003800000 */
.L_x_502:
[----:B------:R-:W0:Y:S02]  /*7260*/  F2I.FTZ.TRUNC.NTZ R5, R24 ;  /* 0x0000001800057305 */ /* 0x000e24000021f100 */
[----:B0-----:R-:W-:Y:S01]  /*7270*/  STG.E.U16 desc[UR36][R2.64], R5 ;  /* 0x0000000502007986 */ /* 0x001fe2000c101524 */
[----:B------:R-:W-:Y:S05]  /*7280*/  EXIT ;  /* 0x000000000000794d */ /* 0x000fea0003800000 */
.L_x_498:
[----:B------:R-:W-:-:S13]  /*7290*/  ISETP.GT.AND P0, PT, R0, 0x6, PT ;  /* 0x000000060000780c */ /* 0x000fda0003f04270 */
[----:B------:R-:W-:Y:S05]  /*72a0*/  @P0 BRA `(.L_x_504) ;  /* 0x0000000000240947 */ /* 0x000fea0003800000 */
[----:B------:R-:W-:-:S13]  /*72b0*/  ISETP.NE.AND P0, PT, R0, 0x5, PT ;  /* 0x000000050000780c */ /* 0x000fda0003f05270 */
[----:B------:R-:W-:Y:S05]  /*72c0*/  @!P0 BRA `(.L_x_505) ;  /* 0x0000000000108947 */ /* 0x000fea0003800000 */
[----:B------:R-:W-:-:S13]  /*72d0*/  ISETP.NE.AND P0, PT, R0, 0x6, PT ;  /* 0x000000060000780c */ /* 0x000fda0003f05270 */
[----:B------:R-:W-:Y:S05]  /*72e0*/  @P0 BRA `(.L_x_501) ;  /* 0x0000000800980947 */ /* 0x000fea0003800000 */
[----:B------:R-:W-:Y:S01]  /*72f0*/  STG.E desc[UR36][R2.64], R24 ;  /* 0x0000001802007986 */ /* 0x000fe2000c101924 */
[----:B------:R-:W-:Y:S05]  /*7300*/  EXIT ;  /* 0x000000000000794d */ /* 0x000fea0003800000 */
.L_x_505:
[----:B------:R-:W-:-:S05]  /*7310*/  F2FP.F16.F32.PACK_AB R24, RZ, R24 ;  /* 0x00000018ff18723e */ /* 0x000fca00000000ff */
[----:B------:R-:W-:Y:S01]  /*7320*/  STG.E.U16 desc[UR36][R2.64], R24 ;  /* 0x0000001802007986 */ /* 0x000fe2000c101524 */
[----:B------:R-:W-:Y:S05]  /*7330*/  EXIT ;  /* 0x000000000000794d */ /* 0x000fea0003800000 */
.L_x_504:
[----:B------:R-:W-:-:S13]  /*7340*/  ISETP.NE.AND P0, PT, R0, 0x7, PT ;  /* 0x000000070000780c */ /* 0x000fda0003f05270 */
[----:B------:R-:W-:Y:S05]  /*7350*/  @!P0 BRA `(.L_x_506) ;  /* 0x0000000000248947 */ /* 0x000fea0003800000 */
[----:B------:R-:W-:-:S13]  /*7360*/  ISETP.NE.AND P0, PT, R0, 0x8, PT ;  /* 0x000000080000780c */ /* 0x000fda0003f05270 */
[----:B------:R-:W-:Y:S05]  /*7370*/  @!P0 BRA `(.L_x_507) ;  /* 0x0000000000108947 */ /* 0x000fea0003800000 */
[----:B------:R-:W-:-:S13]  /*7380*/  ISETP.NE.AND P0, PT, R0, 0x9, PT ;  /* 0x000000090000780c */ /* 0x000fda0003f05270 */
[----:B------:R-:W-:Y:S05]  /*7390*/  @P0 BRA `(.L_x_501) ;  /* 0x00000008006c0947 */ /* 0x000fea0003800000 */
[----:B------:R-:W-:Y:S01]  /*73a0*/  STG.E.64 desc[UR36][R2.64], R24 ;  /* 0x0000001802007986 */ /* 0x000fe2000c101b24 */
[----:B------:R-:W-:Y:S05]  /*73b0*/  EXIT ;  /* 0x000000000000794d */ /* 0x000fea0003800000 */
.L_x_507:
[----:B------:R-:W-:-:S05]  /*73c0*/  F2FP.F16.F32.PACK_AB R25, R25, R24 ;  /* 0x000000181919723e */ /* 0x000fca00000000ff */
[----:B------:R-:W-:Y:S01]  /*73d0*/  STG.E desc[UR36][R2.64], R25 ;  /* 0x0000001902007986 */ /* 0x000fe2000c101924 */
[----:B------:R-:W-:Y:S05]  /*73e0*/  EXIT ;  /* 0x000000000000794d */ /* 0x000fea0003800000 */
.L_x_506:
[----:B------:R-:W-:-:S06]  /*73f0*/  FMUL.FTZ R4, R24, 1 ;  /* 0x3f80000018047820 */ /* 0x000fcc0000410000 */
[----:B------:R-:W0:Y:S02]  /*7400*/  F2F.F64.F32 R4, R4 ;  /* 0x0000000400047310 */ /* 0x000e240000201800 */
[----:B0-----:R-:W-:Y:S01]  /*7410*/  STG.E.64 desc[UR36][R2.64], R4 ;  /* 0x0000000402007986 */ /* 0x001fe2000c101b24 */
[----:B------:R-:W-:Y:S05]  /*7420*/  EXIT ;  /* 0x000000000000794d */ /* 0x000fea0003800000 */
.L_x_497:
        /* <DEDUP_REMOVED lines=12> */
[----:B------:R-:W-:Y:S01]  /*74f0*/  STG.E.U8 desc[UR36][R2.64], R5 ;  /* 0x0000000502007986 */ /* 0x000fe2000c101124 */
[----:B------:R-:W-:Y:S05]  /*7500*/  EXIT ;  /* 0x000000000000794d */ /* 0x000fea0003800000 */
.L_x_510:
[----:B------:R-:W-:Y:S01]  /*7510*/  FMUL.FTZ R6, R25, 1 ;  /* 0x3f80000019067820 */ /* 0x000fe20000410000 */
[----:B------:R-:W-:-:S05]  /*7520*/  FMUL.FTZ R4, R24, 1 ;  /* 0x3f80000018047820 */ /* 0x000fca0000410000 */
[----:B------:R-:W-:Y:S08]  /*7530*/  F2F.F64.F32 R6, R6 ;  /* 0x0000000600067310 */ /* 0x000ff00000201800 */
[----:B------:R-:W0:Y:S02]  /*7540*/  F2F.F64.F32 R4, R4 ;  /* 0x0000000400047310 */ /* 0x000e240000201800 */
[----:B0-----:R-:W-:Y:S01]  /*7550*/  STG.E.128 desc[UR36][R2.64], R4 ;  /* 0x0000000402007986 */ /* 0x001fe2000c101d24 */
[----:B------:R-:W-:Y:S05]  /*7560*/  EXIT ;  /* 0x000000000000794d */ /* 0x000fea0003800000 */
.L_x_509:
        /* <DEDUP_REMOVED lines=14> */
[----:B------:R-:W-:Y:S01]  /*7650*/  @P0 SHF.R.U32.HI R0, RZ, 0x14, R24 ;  /* 0x00000014ff000819 */ /* 0x000fe20000011618 */
[----:B------:R-:W-:-:S03]  /*7660*/  @!P0 FADD.FTZ R4, R4, 16384 ;  /* 0x4680000004048421 */ /* 0x000fc60000010000 */
[----:B------:R-:W-:-:S04]  /*7670*/  @P0 LOP3.LUT R5, R0, 0x1, RZ, 0xc0, !PT ;  /* 0x0000000100050812 */ /* 0x000fc800078ec0ff */
[----:B------:R-:W-:-:S04]  /*7680*/  @P0 IADD3 R5, R24, 0x407ffff, R5 ;  /* 0x0407ffff18050810 */ /* 0x000fc80007ffe005 */
[----:B------:R-:W-:Y:S01]  /*7690*/  @P0 SHF.R.U32.HI R0, RZ, 0x14, R5 ;  /* 0x00000014ff000819 */ /* 0x000fe20000011605 */
[----:B------:R-:W-:-:S07]  /*76a0*/  @!P0 VIADD R0, R4, 0xb9800000 ;  /* 0xb980000004008836 */ /* 0x000fce0000000000 */
.L_x_514:
[----:B------:R-:W-:Y:S05]  /*76b0*/  BSYNC B0 ;  /* 0x0000000000007941 */ /* 0x000fea0003800000 */
.L_x_513:
[----:B------:R-:W-:-:S05]  /*76c0*/  LOP3.LUT R7, R0, R7, RZ, 0xfc, !PT ;  /* 0x0000000700077212 */ /* 0x000fca00078efcff */
[----:B------:R-:W-:Y:S01]  /*76d0*/  STG.E.U8 desc[UR36][R2.64], R7 ;  /* 0x0000000702007986 */ /* 0x000fe2000c101124 */
[----:B------:R-:W-:Y:S05]  /*76e0*/  EXIT ;  /* 0x000000000000794d */ /* 0x000fea0003800000 */
.L_x_512:
[----:B------:R-:W-:Y:S01]  /*76f0*/  LOP3.LUT R4, R24, 0x7fffffff, RZ, 0xc0, !PT ;  /* 0x7fffffff18047812 */ /* 0x000fe200078ec0ff */
[----:B------:R-:W-:Y:S03]  /*7700*/  BSSY B0, `(.L_x_515) ;  /* 0x000000e000007945 */ /* 0x000fe60003800000 */
[----:B------:R-:W-:-:S13]  /*7710*/  ISETP.GT.U32.AND P0, PT, R4, 0x477fffff, PT ;  /* 0x477fffff0400780c */ /* 0x000fda0003f04070 */
[----:B------:R-:W-:Y:S05]  /*7720*/  @P0 BRA `(.L_x_516) ;  /* 0x0000000000200947 */ /* 0x000fea0003800000 */
[----:B------:R-:W-:-:S13]  /*7730*/  ISETP.GE.U32.AND P0, PT, R4, 0x38800000, PT ;  /* 0x388000000400780c */ /* 0x000fda0003f06070 */
[----:B------:R-:W-:Y:S01]  /*7740*/  @P0 SHF.R.U32.HI R0, RZ, 0x15, R24 ;  /* 0x00000015ff000819 */ /* 0x000fe20000011618 */
[----:B------:R-:W-:-:S03]  /*7750*/  @!P0 FADD.FTZ R4, R4, 128 ;  /* 0x4300000004048421 */ /* 0x000fc60000010000 */
[----:B------:R-:W-:-:S04]  /*7760*/  @P0 LOP3.LUT R5, R0, 0x1, RZ, 0xc0, !PT ;  /* 0x0000000100050812 */ /* 0x000fc800078ec0ff */
[----:B------:R-:W-:-:S04]  /*7770*/  @P0 IADD3 R5, R24, 0x80fffff, R5 ;  /* 0x080fffff18050810 */ /* 0x000fc80007ffe005 */
[----:B------:R-:W-:Y:S01]  /*7780*/  @P0 SHF.R.U32.HI R0, RZ, 0x15, R5 ;  /* 0x00000015ff000819 */ /* 0x000fe20000011605 */
[----:B------:R-:W-:Y:S01]  /*7790*/  @!P0 VIADD R0, R4, 0xbd000000 ;  /* 0xbd00000004008836 */ /* 0x000fe20000000000 */
[----:B------:R-:W-:Y:S06]  /*77a0*/  BRA `(.L_x_517) ;  /* 0x00000000000c7947 */ /* 0x000fec0003800000 */
.L_x_516:
[----:B------:R-:W-:Y:S01]  /*77b0*/  IMAD.MOV.U32 R0, RZ, RZ, 0x7f ;  /* 0x0000007fff007424 */ /* 0x000fe200078e00ff */
[----:B------:R-:W-:-:S04]  /*77c0*/  ISETP.GT.U32.AND P0, PT, R4, 0x7f800000, PT ;  /* 0x7f8000000400780c */ /* 0x000fc80003f04070 */
[----:B------:R-:W-:-:S09]  /*77d0*/  SEL R0, R0, 0x7c, P0 ;  /* 0x0000007c00007807 */ /* 0x000fd20000000000 */
.L_x_517:
[----:B------:R-:W-:Y:S05]  /*77e0*/  BSYNC B0 ;  /* 0x0000000000007941 */ /* 0x000fea0003800000 */
.L_x_515:
[----:B------:R-:W-:-:S04]  /*77f0*/  LOP3.LUT R24, R24, 0x80000000, RZ, 0xc0, !PT ;  /* 0x8000000018187812 */ /* 0x000fc800078ec0ff */
[----:B------:R-:W-:-:S04]  /*7800*/  SHF.R.U32.HI R5, RZ, 0x18, R24 ;  /* 0x00000018ff057819 */ /* 0x000fc80000011618 */
[----:B------:R-:W-:-:S05]  /*7810*/  LOP3.LUT R5, R0, R5, RZ, 0xfc, !PT ;  /* 0x0000000500057212 */ /* 0x000fca00078efcff */
[----:B------:R-:W-:Y:S01]  /*7820*/  STG.E.U8 desc[UR36][R2.64], R5 ;  /* 0x0000000502007986 */ /* 0x000fe2000c101124 */
[----:B------:R-:W-:Y:S05]  /*7830*/  EXIT ;  /* 0x000000000000794d */ /* 0x000fea0003800000 */
.L_x_511:
[----:B------:R-:W-:-:S05]  /*7840*/  F2FP.BF16.F32.PACK_AB R24, RZ, R24 ;  /* 0x00000018ff18723e */ /* 0x000fca00000010ff */
[----:B------:R-:W-:Y:S01]  /*7850*/  STG.E.U16 desc[UR36][R2.64], R24 ;  /* 0x0000001802007986 */ /* 0x000fe2000c101524 */
[----:B------:R-:W-:Y:S05]  /*7860*/  EXIT ;  /* 0x000000000000794d */ /* 0x000fea0003800000 */
.L_x_508:
        /* <DEDUP_REMOVED lines=9> */
[----:B0-----:R-:W-:Y:S01]  /*7900*/  STG.E.U16 desc[UR36][R2.64], R5 ;  /* 0x0000000502007986 */ /* 0x001fe2000c101524 */
[----:B------:R-:W-:Y:S05]  /*7910*/  EXIT ;  /* 0x000000000000794d */ /* 0x000fea0003800000 */
.L_x_520:
        /* <DEDUP_REMOVED lines=16> */
.L_x_523:
[----:B------:R-:W-:-:S04]  /*7a20*/  LOP3.LUT R24, R24, 0x80000000, RZ, 0xc0, !PT ;  /* 0x8000000018187812 */ /* 0x000fc800078ec0ff */
[----:B------:R-:W-:-:S04]  /*7a30*/  SHF.R.U32.HI R5, RZ, 0x18, R24 ;  /* 0x00000018ff057819 */ /* 0x000fc80000011618 */
[----:B------:R-:W-:-:S04]  /*7a40*/  LOP3.LUT R4, R4, R5, RZ, 0xfc, !PT ;  /* 0x0000000504047212 */ /* 0x000fc800078efcff */
[----:B------:R-:W-:-:S07]  /*7a50*/  PRMT R0, R4, 0x7610, R0 ;  /* 0x0000761004007816 */ /* 0x000fce0000000000 */
.L_x_522:
[----:B------:R-:W-:Y:S05]  /*7a60*/  BSYNC B0 ;  /* 0x0000000000007941 */ /* 0x000fea0003800000 */
.L_x_521:
[----:B------:R-:W-:Y:S01]  /*7a70*/  STG.E.U8 desc[UR36][R2.64], R0 ;  /* 0x0000000002007986 */ /* 0x000fe2000c101124 */
[----:B------:R-:W-:Y:S05]  /*7a80*/  EXIT ;  /* 0x000000000000794d */ /* 0x000fea0003800000 */
.L_x_519:
        /* <DEDUP_REMOVED lines=16> */
.L_x_526:
[----:B------:R-:W-:-:S04]  /*7b90*/  LOP3.LUT R24, R24, 0x80000000, RZ, 0xc0, !PT ;  /* 0x8000000018187812 */ /* 0x000fc800078ec0ff */
[----:B------:R-:W-:-:S04]  /*7ba0*/  SHF.R.U32.HI R5, RZ, 0x18, R24 ;  /* 0x00000018ff057819 */ /* 0x000fc80000011618 */
[----:B------:R-:W-:-:S04]  /*7bb0*/  LOP3.LUT R4, R4, R5, RZ, 0xfc, !PT ;  /* 0x0000000504047212 */ /* 0x000fc800078efcff */
[----:B------:R-:W-:-:S07]  /*7bc0*/  PRMT R0, R4, 0x7610, R0 ;  /* 0x0000761004007816 */ /* 0x000fce0000000000 */
.L_x_525:
[----:B------:R-:W-:Y:S05]  /*7bd0*/  BSYNC B0 ;  /* 0x0000000000007941 */ /* 0x000fea0003800000 */
.L_x_524:
[----:B------:R-:W-:Y:S01]  /*7be0*/  STG.E.U8 desc[UR36][R2.64], R0 ;  /* 0x0000000002007986 */ /* 0x000fe2000c101124 */
[----:B------:R-:W-:Y:S05]  /*7bf0*/  EXIT ;  /* 0x000000000000794d */ /* 0x000fea0003800000 */
.L_x_518:
        /* <DEDUP_REMOVED lines=21> */
.L_x_501:
[----:B------:R-:W-:Y:S01]  /*7d50*/  MOV R0, 0x0 ;  /* 0x0000000000007802 */ /* 0x000fe20000000f00 */
[----:B------:R-:W-:Y:S01]  /*7d60*/  ULDC.64 UR4, c[0x4][0x128] ;  /* 0x01004a0000047ab9 */ /* 0x000fe20000000a00 */
[----:B------:R-:W-:Y:S01]  /*7d70*/  ULDC.64 UR6, c[0x4][0x40] ;  /* 0x0100100000067ab9 */ /* 0x000fe20000000a00 */
[----:B------:R-:W-:Y:S01]  /*7d80*/  IMAD.U32 R4, RZ, RZ, UR4 ;  /* 0x00000004ff047e24 */ /* 0x000fe2000f8e00ff */
[----:B------:R0:W1:Y:S01]  /*7d90*/  LDC.64 R2, c[0x4][R0] ;  /* 0x0100000000027b82 */ /* 0x0000620000000a00 */
        /* <DEDUP_REMOVED lines=11> */
.L_x_529:
[----:B------:R-:W-:Y:S05]  /*7e50*/  EXIT ;  /* 0x000000000000794d */ /* 0x000fea0003800000 */
.L_x_528:
[----:B------:R-:W0:Y:S02]  /*7e60*/  F2I.U64.TRUNC R24, R24 ;  /* 0x0000001800187311 */ /* 0x000e24000020d800 */
[----:B0-----:R-:W-:Y:S01]  /*7e70*/  STG.E.64 desc[UR36][R2.64], R24 ;  /* 0x0000001802007986 */ /* 0x001fe2000c101b24 */
[----:B------:R-:W-:Y:S05]  /*7e80*/  EXIT ;  /* 0x000000000000794d */ /* 0x000fea0003800000 */
.L_x_527:
[----:B------:R-:W0:Y:S02]  /*7e90*/  F2I.FTZ.U32.TRUNC.NTZ R5, R24 ;  /* 0x0000001800057305 */ /* 0x000e24000021f000 */
[----:B0-----:R-:W-:Y:S01]  /*7ea0*/  STG.E desc[UR36][R2.64], R5 ;  /* 0x0000000502007986 */ /* 0x001fe2000c101924 */
[----:B------:R-:W-:Y:S05]  /*7eb0*/  EXIT ;  /* 0x000000000000794d */ /* 0x000fea0003800000 */
.L_x_530:
        /* <DEDUP_REMOVED lines=12> */
.L_x_2299:


//--------------------- .text._ZN2at6native18elementwise_kernelILi128ELi2EZNS0_22gpu_kernel_impl_nocastIZZZNS0_16conj_kernel_cudaERNS_18TensorIteratorBaseEENKUlvE0_clEvENKUlvE10_clEvEUlN3c107complexIfEEE_EEvS4_RKT_EUliE_EEviT1_ --------------------------
	.section	.text._ZN2at6native18elementwise_kernelILi128ELi2EZNS0_22gpu_kernel_impl_nocastIZZZNS0_16conj_kernel_cudaERNS_18TensorIteratorBaseEENKUlvE0_clEvENKUlvE10_clEvEUlN3c107complexIfEEE_EEvS4_RKT_EUliE_EEviT1_,"ax",@progbits
	.align	128
        .global         _ZN2at6native18elementwise_kernelILi128ELi2EZNS0_22gpu_kernel_impl_nocastIZZZNS0_16conj_kernel_cudaERNS_18TensorIteratorBaseEENKUlvE0_clEvENKUlvE10_clEvEUlN3c107complexIfEEE_EEvS4_RKT_EUliE_EEviT1_
        .type           _ZN2at6native18elementwise_kernelILi128ELi2EZNS0_22gpu_kernel_impl_nocastIZZZNS0_16conj_kernel_cudaERNS_18TensorIteratorBaseEENKUlvE0_clEvENKUlvE10_clEvEUlN3c107complexIfEEE_EEvS4_RKT_EUliE_EEviT1_,@function
        .size           _ZN2at6native18elementwise_kernelILi128ELi2EZNS0_22gpu_kernel_impl_nocastIZZZNS0_16conj_kernel_cudaERNS_18TensorIteratorBaseEENKUlvE0_clEvENKUlvE10_clEvEUlN3c107complexIfEEE_EEvS4_RKT_EUliE_EEviT1_,(.L_x_2300 - _ZN2at6native18elementwise_kernelILi128ELi2EZNS0_22gpu_kernel_impl_nocastIZZZNS0_16conj_kernel_cudaERNS_18TensorIteratorBaseEENKUlvE0_clEvENKUlvE10_clEvEUlN3c107complexIfEEE_EEvS4_RKT_EUliE_EEviT1_)
        .other          _ZN2at6native18elementwise_kernelILi128ELi2EZNS0_22gpu_kernel_impl_nocastIZZZNS0_16conj_kernel_cudaERNS_18TensorIteratorBaseEENKUlvE0_clEvENKUlvE10_clEvEUlN3c107complexIfEEE_EEvS4_RKT_EUliE_EEviT1_,@"STO_CUDA_ENTRY STV_DEFAULT"
_ZN2at6native18elementwise_kernelILi128ELi2EZNS0_22gpu_kernel_impl_nocastIZZZNS0_16conj_kernel_cudaERNS_18TensorIteratorBaseEENKUlvE0_clEvENKUlvE10_clEvEUlN3c107complexIfEEE_EEvS4_RKT_EUliE_EEviT1_:
.text._ZN2at6native18elementwise_kernelILi128ELi2EZNS0_22gpu_kernel_impl_nocastIZZZNS0_16conj_kernel_cudaERNS_18TensorIteratorBaseEENKUlvE0_clEvENKUlvE10_clEvEUlN3c107complexIfEEE_EEvS4_RKT_EUliE_EEviT1_:
[----:B------:R-:W-:Y:S01]  /*0000*/  LDC R1, c[0x0][0x28] ;  /* 0x00000a00ff017b82 */ /* 0x000fe20000000800 */
[----:B------:R-:W0:Y:S01]  /*0010*/  S2R R0, SR_CTAID.X ;  /* 0x0000000000007919 */ /* 0x000e220000002500 */
[----:B------:R-:W-:Y:S01]  /*0020*/  ULDC UR6, c[0x0][0x210] ;  /* 0x0000840000067ab9 */ /* 0x000fe20000000800 */
[----:B------:R-:W-:Y:S01]  /*0030*/  ULDC.64 UR4, c[0x0][0x208] ;  /* 0x0000820000047ab9 */ /* 0x000fe20000000a00 */
[----:B------:R-:W-:Y:S01]  /*0040*/  BSSY B0, `(.L_x_531) ;  /* 0x000013e000007945 */ /* 0x000fe20003800000 */
[----:B------:R-:W0:Y:S02]  /*0050*/  S2R R3, SR_TID.X ;  /* 0x0000000000037919 */ /* 0x000e240000002100 */
[----:B0-----:R-:W-:-:S04]  /*0060*/  LEA R0, R0, R3, 0x8 ;  /* 0x0000000300007211 */ /* 0x001fc800078e40ff */
[----:B------:R-:W-:Y:S02]  /*0070*/  ISETP.GE.AND P0, PT, R0, UR6, PT ;  /* 0x0000000600007c0c */ /* 0x000fe4000bf06270 */
[----:B------:R-:W-:-:S11]  /*0080*/  MOV R7, R0 ;  /* 0x0000000000077202 */ /* 0x000fd60000000f00 */
[----:B------:R-:W-:Y:S05]  /*0090*/  @P0 BRA `(.L_x_532) ;  /* 0x0000001000e00947 */ /* 0x000fea0003800000 */
[----:B------:R-:W0:Y:S01]  /*00a0*/  LDC R8, c[0x0][0x218] ;  /* 0x00008600ff087b82 */ /* 0x000e220000000800 */
[----:B------:R-:W-:Y:S02]  /*00b0*/  CS2R R2, SRZ ;  /* 0x0000000000027805 */ /* 0x000fe4000001ff00 */
[----:B0-----:R-:W-:-:S13]  /*00c0*/  ISETP.NE.AND P0, PT, R8, RZ, PT ;  /* 0x000000ff0800720c */ /* 0x001fda0003f05270 */
[----:B------:R-:W-:Y:S05]  /*00d0*/  @!P0 BRA `(.L_x_533) ;  /* 0x0000001000a88947 */ /* 0x000fea0003800000 */
[----:B------:R-:W-:Y:S01]  /*00e0*/  HFMA2.MMA R2, -RZ, RZ, 0, 0 ;  /* 0x00000000ff027435 */ /* 0x000fe200000001ff */
[----:B------:R-:W-:Y:S01]  /*00f0*/  MOV R3, R7 ;  /* 0x0000000700037202 */ /* 0x000fe20000000f00 */
[----:B------:R-:W-:Y:S01]  /*0100*/  ULDC.64 UR8, c[0x0][0x220] ;  /* 0x0000880000087ab9 */ /* 0x000fe20000000a00 */
[----:B------:R-:W-:Y:S01]  /*0110*/  ISETP.NE.AND P0, PT, R8, 0x1, PT ;  /* 0x000000010800780c */ /* 0x000fe20003f05270 */
[----:B------:R-:W-:-:S06]  /*0120*/  ULDC UR7, c[0x0][0x21c] ;  /* 0x0000870000077ab9 */ /* 0x000fcc0000000800 */
[----:B------:R-:W-:-:S05]  /*0130*/  IMAD.HI.U32 R4, R7, UR8, R2 ;  /* 0x0000000807047c27 */ /* 0x000fca000f8e0002 */
[----:B------:R-:W-:Y:S01]  /*0140*/  SHF.R.U32.HI R5, RZ, UR9, R4 ;  /* 0x00000009ff057c19 */ /* 0x000fe20008011604 */
[----:B------:R-:W-:-:S03]  /*0150*/  ULDC.64 UR8, c[0x0][0x348] ;  /* 0x0000d20000087ab9 */ /* 0x000fc60000000a00 */
[----:B------:R-:W-:-:S05]  /*0160*/  IADD3 R2, -R5, RZ, RZ ;  /* 0x000000ff05027210 */ /* 0x000fca0007ffe1ff */
[----:B------:R-:W-:-:S04]  /*0170*/  IMAD R2, R2, UR7, R7 ;  /* 0x0000000702027c24 */ /* 0x000fc8000f8e0207 */
[C---:B------:R-:W-:Y:S02]  /*0180*/  IMAD R3, R2.reuse, UR8, RZ ;  /* 0x0000000802037c24 */ /* 0x040fe4000f8e02ff */
[----:B------:R-:W-:Y:S01]  /*0190*/  IMAD R2, R2, UR9, RZ ;  /* 0x0000000902027c24 */ /* 0x000fe2000f8e02ff */
[----:B------:R-:W-:Y:S06]  /*01a0*/  @!P0 BRA `(.L_x_533) ;  /* 0x0000001000748947 */ /* 0x000fec0003800000 */
[----:B------:R-:W-:Y:S01]  /*01b0*/  MOV R4, RZ ;  /* 0x000000ff00047202 */ /* 0x000fe20000000f00 */
[----:B------:R-:W-:Y:S01]  /*01c0*/  ULDC.64 UR8, c[0x0][0x228] ;  /* 0x00008a0000087ab9 */ /* 0x000fe20000000a00 */
[----:B------:R-:W-:Y:S01]  /*01d0*/  ULDC UR7, c[0x0][0x230] ;  /* 0x00008c0000077ab9 */ /* 0x000fe20000000800 */
[----:B------:R-:W-:Y:S02]  /*01e0*/  ISETP.NE.AND P0, PT, R8, 0x2, PT ;  /* 0x000000020800780c */ /* 0x000fe40003f05270 */
[----:B------:R-:W-:-:S05]  /*01f0*/  IMAD.HI.U32 R6, R5, UR9, R4 ;  /* 0x0000000905067c27 */ /* 0x000fca000f8e0004 */
[----:B------:R-:W-:-:S04]  /*0200*/  SHF.R.U32.HI R7, RZ, UR7, R6 ;  /* 0x00000007ff077c19 */ /* 0x000fc80008011606 */
[----:B------:R-:W-:-:S05]  /*0210*/  IADD3 R4, -R7, RZ, RZ ;  /* 0x000000ff07047210 */ /* 0x000fca0007ffe1ff */
[----:B------:R-:W-:Y:S01]  /*0220*/  IMAD R4, R4, UR8, R5 ;  /* 0x0000000804047c24 */ /* 0x000fe2000f8e0205 */
[----:B------:R-:W-:-:S03]  /*0230*/  ULDC.64 UR8, c[0x0][0x350] ;  /* 0x0000d40000087ab9 */ /* 0x000fc60000000a00 */
[C---:B------:R-:W-:Y:S02]  /*0240*/  IMAD R3, R4.reuse, UR8, R3 ;  /* 0x0000000804037c24 */ /* 0x040fe4000f8e0203 */
[----:B------:R-:W-:Y:S01]  /*0250*/  IMAD R2, R4, UR9, R2 ;  /* 0x0000000904027c24 */ /* 0x000fe2000f8e0202 */
[----:B------:R-:W-:Y:S06]  /*0260*/  @!P0 BRA `(.L_x_533) ;  /* 0x0000001000448947 */ /* 0x000fec0003800000 */
[----:B------:R-:W-:Y:S01]  /*0270*/  HFMA2.MMA R6, -RZ, RZ, 0, 0 ;  /* 0x00000000ff067435 */ /* 0x000fe200000001ff */
[----:B------:R-:W-:Y:S01]  /*0280*/  ULDC.64 UR8, c[0x0][0x238] ;  /* 0x00008e0000087ab9 */ /* 0x000fe20000000a00 */
[----:B------:R-:W-:Y:S01]  /*0290*/  ISETP.NE.AND P0, PT, R8, 0x3, PT ;  /* 0x000000030800780c */ /* 0x000fe20003f05270 */
[----:B------:R-:W-:-:S07]  /*02a0*/  ULDC UR7, c[0x0][0x234] ;  /* 0x00008d0000077ab9 */ /* 0x000fce0000000800 */
        /* <DEDUP_REMOVED lines=20> */
[----:B------:R-:W-:Y:S01]  /*03f0*/  MOV R6, RZ ;  /* 0x000000ff00067202 */ /* 0x000fe20000000f00 */
[----:B------:R-:W-:Y:S01]  /*0400*/  ULDC.64 UR8, c[0x0][0x250] ;  /* 0x0000940000087ab9 */ /* 0x000fe20000000a00 */
[----:B------:R-:W-:Y:S01]  /*0410*/  ISETP.NE.AND P0, PT, R8, 0x5, PT ;  /* 0x000000050800780c */ /* 0x000fe20003f05270 */
[----:B------:R-:W-:Y:S02]  /*0420*/  ULDC UR7, c[0x0][0x24c] ;  /* 0x0000930000077ab9 */ /* 0x000fe40000000800 */
        /* <DEDUP_REMOVED lines=224> */
[----:B------:R-:W-:Y:S01]  /*1230*/  ISETP.NE.AND P0, PT, R8, 0x18, PT ;  /* 0x000000180800780c */ /* 0x000fe20003f05270 */
[----:B------:R-:W-:Y:S01]  /*1240*/  HFMA2.MMA R4, -RZ, RZ, 0, 0 ;  /* 0x00000000ff047435 */ /* 0x000fe200000001ff */
[----:B------:R-:W-:Y:S01]  /*1250*/  ULDC.64 UR8, c[0x0][0x330] ;  /* 0x0000cc0000087ab9 */ /* 0x000fe20000000a00 */
[----:B------:R-:W-:-:S08]  /*1260*/  ULDC UR7, c[0x0][0x338] ;  /* 0x0000ce0000077ab9 */ /* 0x000fd00000000800 */
[----:B------:R-:W-:Y:S02]  /*1270*/  IMAD.HI.U32 R8, R5, UR9, R4 ;  /* 0x0000000905087c27 */ /* 0x000fe4000f8e0004 */
[----:B------:R-:W0:Y:S03]  /*1280*/  @P0 LDC.64 R12, c[0x0][0x340] ;  /* 0x0000d000ff0c0b82 */ /* 0x000e260000000a00 */
[----:B------:R-:W-:Y:S02]  /*1290*/  SHF.R.U32.HI R9, RZ, UR7, R8 ;  /* 0x00000007ff097c19 */ /* 0x000fe40008011608 */
[----:B------:R-:W-:Y:S02]  /*12a0*/  @P0 MOV R8, RZ ;  /* 0x000000ff00080202 */ /* 0x000fe40000000f00 */
[C---:B------:R-:W-:Y:S01]  /*12b0*/  IADD3 R11, -R9.reuse, RZ, RZ ;  /* 0x000000ff090b7210 */ /* 0x040fe20007ffe1ff */
[----:B------:R-:W1:Y:S08]  /*12c0*/  @P0 LDC R15, c[0x0][0x33c] ;  /* 0x0000cf00ff0f0b82 */ /* 0x000e700000000800 */
[----:B------:R-:W2:Y:S01]  /*12d0*/  @P0 LDC.64 R6, c[0x0][0x408] ;  /* 0x00010200ff060b82 */ /* 0x000ea20000000a00 */
[----:B0-----:R-:W-:-:S05]  /*12e0*/  @P0 IMAD.HI.U32 R4, R9, R12, R8 ;  /* 0x0000000c09040227 */ /* 0x001fca00078e0008 */
[----:B------:R-:W-:Y:S01]  /*12f0*/  @P0 SHF.R.U32.HI R8, RZ, R13, R4 ;  /* 0x0000000dff080219 */ /* 0x000fe20000011604 */
[----:B------:R-:W-:Y:S01]  /*1300*/  IMAD R4, R11, UR8, R5 ;  /* 0x000000080b047c24 */ /* 0x000fe2000f8e0205 */
[----:B------:R-:W-:Y:S02]  /*1310*/  ULDC.64 UR8, c[0x0][0x400] ;  /* 0x0001000000087ab9 */ /* 0x000fe40000000a00 */
[----:B------:R-:W-:Y:S01]  /*1320*/  @P0 IADD3 R8, -R8, RZ, RZ ;  /* 0x000000ff08080210 */ /* 0x000fe20007ffe1ff */
[C---:B------:R-:W-:Y:S02]  /*1330*/  IMAD R3, R4.reuse, UR8, R3 ;  /* 0x0000000804037c24 */ /* 0x040fe4000f8e0203 */
[----:B------:R-:W-:Y:S02]  /*1340*/  IMAD R2, R4, UR9, R2 ;  /* 0x0000000904027c24 */ /* 0x000fe4000f8e0202 */
[----:B-1----:R-:W-:-:S04]  /*1350*/  @P0 IMAD R8, R8, R15, R9 ;  /* 0x0000000f08080224 */ /* 0x002fc800078e0209 */
[C---:B--2---:R-:W-:Y:S02]  /*1360*/  @P0 IMAD R3, R8.reuse, R6, R3 ;  /* 0x0000000608030224 */ /* 0x044fe400078e0203 */
[----:B------:R-:W-:-:S07]  /*1370*/  @P0 IMAD R2, R8, R7, R2 ;  /* 0x0000000708020224 */ /* 0x000fce00078e0202 */
.L_x_533:
[----:B------:R-:W-:Y:S02]  /*1380*/  ULDC.64 UR8, c[0x0][0x418] ;  /* 0x0001060000087ab9 */ /* 0x000fe40000000a00 */
[----:B------:R-:W-:-:S04]  /*1390*/  IADD3 R4, P0, R2, UR8, RZ ;  /* 0x0000000802047c10 */ /* 0x000fc8000ff1e0ff */
[----:B------:R-:W-:Y:S01]  /*13a0*/  IADD3.X R5, RZ, UR9, RZ, P0, !PT ;  /* 0x00000009ff057c10 */ /* 0x000fe200087fe4ff */
[----:B------:R-:W-:-:S05]  /*13b0*/  ULDC.64 UR8, c[0x0][0x410] ;  /* 0x0001040000087ab9 */ /* 0x000fca0000000a00 */
[----:B------:R-:W2:Y:S01]  /*13c0*/  LDG.E.64 R4, desc[UR4][R4.64] ;  /* 0x0000000404047981 */ /* 0x000ea2000c1e1b00 */
[----:B------:R-:W-:Y:S02]  /*13d0*/  IADD3 R2, P0, R3, UR8, RZ ;  /* 0x0000000803027c10 */ /* 0x000fe4000ff1e0ff */
[----:B------:R-:W-:Y:S02]  /*13e0*/  IADD3 R7, R0, 0x80, RZ ;  /* 0x0000008000077810 */ /* 0x000fe40007ffe0ff */
[----:B------:R-:W-:Y:S01]  /*13f0*/  IADD3.X R3, RZ, UR9, RZ, P0, !PT ;  /* 0x00000009ff037c10 */ /* 0x000fe200087fe4ff */
[----:B--2---:R-:W-:-:S05]  /*1400*/  FADD.FTZ R5, -R5, -RZ ;  /* 0x800000ff05057221 */ /* 0x004fca0000010100 */
[----:B------:R0:W-:Y:S03]  /*1410*/  STG.E.64 desc[UR4][R2.64], R4 ;  /* 0x0000000402007986 */ /* 0x0001e6000c101b04 */
.L_x_532:
[----:B------:R-:W-:Y:S05]  /*1420*/  BSYNC B0 ;  /* 0x0000000000007941 */ /* 0x000fea0003800000 */
.L_x_531:
[----:B------:R-:W-:-:S13]  /*1430*/  ISETP.GE.AND P0, PT, R7, UR6, PT ;  /* 0x0000000607007c0c */ /* 0x000fda000bf06270 */
[----:B------:R-:W-:Y:S05]  /*1440*/  @P0 EXIT ;  /* 0x000000000000094d */ /* 0x000fea0003800000 */
[----:B------:R-:W1:Y:S01]  /*1450*/  LDC R8, c[0x0][0x218] ;  /* 0x00008600ff087b82 */ /* 0x000e620000000800 */
[----:B------:R-:W-:Y:S01]  /*1460*/  HFMA2.MMA R0, -RZ, RZ, 0, 0 ;  /* 0x00000000ff007435 */ /* 0x000fe200000001ff */
[----:B0-----:R-:W-:Y:S02]  /*1470*/  MOV R3, RZ ;  /* 0x000000ff00037202 */ /* 0x001fe40000000f00 */
[----:B-1----:R-:W-:-:S13]  /*1480*/  ISETP.NE.AND P0, PT, R8, RZ, PT ;  /* 0x000000ff0800720c */ /* 0x002fda0003f05270 */
[----:B------:R-:W-:Y:S05]  /*1490*/  @!P0 BRA `(.L_x_534) ;  /* 0x0000001000a88947 */ /* 0x000fea0003800000 */
[----:B------:R-:W-:Y:S01]  /*14a0*/  MOV R2, RZ ;  /* 0x000000ff00027202 */ /* 0x000fe20000000f00 */
[----:B------:R-:W-:Y:S01]  /*14b0*/  ULDC.64 UR6, c[0x0][0x220] ;  /* 0x0000880000067ab9 */ /* 0x000fe20000000a00 */
[----:B------:R-:W-:Y:S02]  /*14c0*/  MOV R3, R7 ;  /* 0x0000000700037202 */ /* 0x000fe40000000f00 */
        /* <DEDUP_REMOVED lines=10> */
[----:B------:R-:W-:Y:S01]  /*1570*/  HFMA2.MMA R4, -RZ, RZ, 0, 0 ;  /* 0x00000000ff047435 */ /* 0x000fe200000001ff */
[----:B------:R-:W-:Y:S01]  /*1580*/  ULDC.64 UR8, c[0x0][0x228] ;  /* 0x00008a0000087ab9 */ /* 0x000fe20000000a00 */
[----:B------:R-:W-:Y:S01]  /*1590*/  ULDC UR6, c[0x0][0x230] ;  /* 0x00008c0000067ab9 */ /* 0x000fe20000000800 */
[----:B------:R-:W-:-:S07]  /*15a0*/  ISETP.NE.AND P0, PT, R8, 0x2, PT ;  /* 0x000000020800780c */ /* 0x000fce0003f05270 */
        /* <DEDUP_REMOVED lines=10> */
[----:B------:R-:W-:-:S03]  /*1650*/  ISETP.NE.AND P0, PT, R8, 0x3, PT ;  /* 0x000000030800780c */ /* 0x000fc60003f05270 */
        /* <DEDUP_REMOVED lines=255> */
[----:B------:R-:W-:Y:S01]  /*2650*/  SHF.R.U32.HI R7, RZ, UR6, R6 ;  /* 0x00000006ff077c19 */ /* 0x000fe20008011606 */
[----:B------:R-:W-:Y:S01]  /*2660*/  ULDC.64 UR6, c[0x0][0x400] ;  /* 0x0001000000067ab9 */ /* 0x000fe20000000a00 */
[----:B------:R-:W-:Y:S02]  /*2670*/  @P0 MOV R6, RZ ;  /* 0x000000ff00060202 */ /* 0x000fe40000000f00 */
[----:B------:R-:W-:Y:S01]  /*2680*/  IADD3 R4, -R7, RZ, RZ ;  /* 0x000000ff07047210 */ /* 0x000fe20007ffe1ff */
[----:B------:R-:W1:Y:S04]  /*2690*/  @P0 LDC R11, c[0x0][0x33c] ;  /* 0x0000cf00ff0b0b82 */ /* 0x000e680000000800 */
[----:B------:R-:W-:-:S04]  /*26a0*/  IMAD R4, R4, UR8, R5 ;  /* 0x0000000804047c24 */ /* 0x000fc8000f8e0205 */
[----:B------:R-:W2:Y:S01]  /*26b0*/  @P0 LDC.64 R12, c[0x0][0x408] ;  /* 0x00010200ff0c0b82 */ /* 0x000ea20000000a00 */
[C---:B------:R-:W-:Y:S02]  /*26c0*/  IMAD R3, R4.reuse, UR6, R3 ;  /* 0x0000000604037c24 */ /* 0x040fe4000f8e0203 */
[----:B------:R-:W-:Y:S02]  /*26d0*/  IMAD R0, R4, UR7, R0 ;  /* 0x0000000704007c24 */ /* 0x000fe4000f8e0200 */
[----:B0-----:R-:W-:-:S05]  /*26e0*/  @P0 IMAD.HI.U32 R2, R7, R8, R6 ;  /* 0x0000000807020227 */ /* 0x001fca00078e0006 */
[----:B------:R-:W-:-:S04]  /*26f0*/  @P0 SHF.R.U32.HI R2, RZ, R9, R2 ;  /* 0x00000009ff020219 */ /* 0x000fc80000011602 */
[----:B------:R-:W-:-:S05]  /*2700*/  @P0 IADD3 R6, -R2, RZ, RZ ;  /* 0x000000ff02060210 */ /* 0x000fca0007ffe1ff */
[----:B-1----:R-:W-:-:S04]  /*2710*/  @P0 IMAD R6, R11, R6, R7 ;  /* 0x000000060b060224 */ /* 0x002fc800078e0207 */
[C---:B--2---:R-:W-:Y:S02]  /*2720*/  @P0 IMAD R3, R6.reuse, R12, R3 ;  /* 0x0000000c06030224 */ /* 0x044fe400078e0203 */
[----:B------:R-:W-:-:S07]  /*2730*/  @P0 IMAD R0, R6, R13, R0 ;  /* 0x0000000d06000224 */ /* 0x000fce00078e0200 */
.L_x_534:
[----:B------:R-:W-:Y:S02]  /*2740*/  ULDC.64 UR6, c[0x0][0x418] ;  /* 0x0001060000067ab9 */ /* 0x000fe40000000a00 */
[----:B------:R-:W-:-:S04]  /*2750*/  IADD3 R4, P0, R0, UR6, RZ ;  /* 0x0000000600047c10 */ /* 0x000fc8000ff1e0ff */
[----:B------:R-:W-:Y:S01]  /*2760*/  IADD3.X R5, RZ, UR7, RZ, P0, !PT ;  /* 0x00000007ff057c10 */ /* 0x000fe200087fe4ff */
[----:B------:R-:W-:-:S05]  /*2770*/  ULDC.64 UR6, c[0x0][0x410] ;  /* 0x0001040000067ab9 */ /* 0x000fca0000000a00 */
[----:B------:R-:W2:Y:S01]  /*2780*/  LDG.E.64 R4, desc[UR4][R4.64] ;  /* 0x0000000404047981 */ /* 0x000ea2000c1e1b00 */
[----:B------:R-:W-:-:S04]  /*2790*/  IADD3 R2, P0, R3, UR6, RZ ;  /* 0x0000000603027c10 */ /* 0x000fc8000ff1e0ff */
[----:B------:R-:W-:Y:S01]  /*27a0*/  IADD3.X R3, RZ, UR7, RZ, P0, !PT ;  /* 0x00000007ff037c10 */ /* 0x000fe200087fe4ff */
[----:B--2---:R-:W-:-:S05]  /*27b0*/  FADD.FTZ R5, -R5, -RZ ;  /* 0x800000ff05057221 */ /* 0x004fca0000010100 */
[----:B------:R-:W-:Y:S01]  /*27c0*/  STG.E.64 desc[UR4][R2.64], R4 ;  /* 0x0000000402007986 */ /* 0x000fe2000c101b04 */
[----:B------:R-:W-:Y:S05]  /*27d0*/  EXIT ;  /* 0x000000000000794d */ /* 0x000fea0003800000 */
.L_x_535:
        /* <DEDUP_REMOVED lines=10> */
.L_x_2300:


//--------------------- .text._ZN2at6native27unrolled_elementwise_kernelIZZZNS0_16conj_kernel_cudaERNS_18TensorIteratorBaseEENKUlvE0_clEvENKUlvE10_clEvEUlN3c107complexIfEEE_St5arrayIPcLm2EELi4E23TrivialOffsetCalculatorILi1EjESE_NS0_6memory15LoadWithoutCastENSF_16StoreWithoutCastEEEviT_T0_T2_T3_T4_T5_ --------------------------
	.section	.text._ZN2at6native27unrolled_elementwise_kernelIZZZNS0_16conj_kernel_cudaERNS_18TensorIteratorBaseEENKUlvE0_clEvENKUlvE10_clEvEUlN3c107complexIfEEE_St5arrayIPcLm2EELi4E23TrivialOffsetCalculatorILi1EjESE_NS0_6memory15LoadWithoutCastENSF_16StoreWithoutCastEEEviT_T0_T2_T3_T4_T5_,"ax",@progbits
	.align	128
        .global         _ZN2at6native27unrolled_elementwise_kernelIZZZNS0_16conj_kernel_cudaERNS_18TensorIteratorBaseEENKUlvE0_clEvENKUlvE10_clEvEUlN3c107complexIfEEE_St5arrayIPcLm2EELi4E23TrivialOffsetCalculatorILi1EjESE_NS0_6memory15LoadWithoutCastENSF_16StoreWithoutCastEEEviT_T0_T2_T3_T4_T5_
        .type           _ZN2at6native27unrolled_elementwise_kernelIZZZNS0_16conj_kernel_cudaERNS_18TensorIteratorBaseEENKUlvE0_clEvENKUlvE10_clEvEUlN3c107complexIfEEE_St5arrayIPcLm2EELi4E23TrivialOffsetCalculatorILi1EjESE_NS0_6memory15LoadWithoutCastENSF_16StoreWithoutCastEEEviT_T0_T2_T3_T4_T5_,@function
        .size           _ZN2at6native27unrolled_elementwise_kernelIZZZNS0_16conj_kernel_cudaERNS_18TensorIteratorBaseEENKUlvE0_clEvENKUlvE10_clEvEUlN3c107complexIfEEE_St5arrayIPcLm2EELi4E23TrivialOffsetCalculatorILi1EjESE_NS0_6memory15LoadWithoutCastENSF_16StoreWithoutCastEEEviT_T0_T2_T3_T4_T5_,(.L_x_2301 - _ZN2at6native27unrolled_elementwise_kernelIZZZNS0_16conj_kernel_cudaERNS_18TensorIteratorBaseEENKUlvE0_clEvENKUlvE10_clEvEUlN3c107complexIfEEE_St5arrayIPcLm2EELi4E23TrivialOffsetCalculatorILi1EjESE_NS0_6memory15LoadWithoutCastENSF_16StoreWithoutCastEEEviT_T0_T2_T3_T4_T5_)
        .other          _ZN2at6native27unrolled_elementwise_kernelIZZZNS0_16conj_kernel_cudaERNS_18TensorIteratorBaseEENKUlvE0_clEvENKUlvE10_clEvEUlN3c107complexIfEEE_St5arrayIPcLm2EELi4E23TrivialOffsetCalculatorILi1EjESE_NS0_6memory15LoadWithoutCastENSF_16StoreWithoutCastEEEviT_T0_T2_T3_T4_T5_,@"STO_CUDA_ENTRY STV_DEFAULT"
_ZN2at6native27unrolled_elementwise_kernelIZZZNS0_16conj_kernel_cudaERNS_18TensorIteratorBaseEENKUlvE0_clEvENKUlvE10_clEvEUlN3c107complexIfEEE_St5arrayIPcLm2EELi4E23TrivialOffsetCalculatorILi1EjESE_NS0_6memory15LoadWithoutCastENSF_16StoreWithoutCastEEEviT_T0_T2_T3_T4_T5_:
.text._ZN2at6native27unrolled_elementwise_kernelIZZZNS0_16conj_kernel_cudaERNS_18TensorIteratorBaseEENKUlvE0_clEvENKUlvE10_clEvEUlN3c107complexIfEEE_St5arrayIPcLm2EELi4E23TrivialOffsetCalculatorILi1EjESE_NS0_6memory15LoadWithoutCastENSF_16StoreWithoutCastEEEviT_T0_T2_T3_T4_T5_:
[----:B------:R-:W-:Y:S01]  /*0000*/  LDC R1, c[0x0][0x28] ;  /* 0x00000a00ff017b82 */ /* 0x000fe20000000800 */
[----:B------:R-:W0:Y:S07]  /*0010*/  S2R R0, SR_CTAID.X ;  /* 0x0000000000007919 */ /* 0x000e2e0000002500 */
[----:B------:R-:W0:Y:S01]  /*0020*/  LDC R5, c[0x0][0x210] ;  /* 0x00008400ff057b82 */ /* 0x000e220000000800 */
[----:B------:R-:W-:Y:S01]  /*0030*/  ULDC.64 UR4, c[0x0][0x208] ;  /* 0x0000820000047ab9 */ /* 0x000fe20000000a00 */
[----:B------:R-:W1:Y:S01]  /*0040*/  S2R R3, SR_TID.X ;  /* 0x0000000000037919 */ /* 0x000e620000002100 */
[----:B0-----:R-:W-:-:S02]  /*0050*/  IMAD R2, R0, -0x200, R5 ;  /* 0xfffffe0000027824 */ /* 0x001fc400078e0205 */
[----:B-1----:R-:W-:-:S03]  /*0060*/  IMAD.MOV.U32 R17, RZ, RZ, R3 ;  /* 0x000000ffff117224 */ /* 0x002fc600078e0003 */
[----:B------:R-:W-:-:S13]  /*0070*/  ISETP.GE.AND P0, PT, R3, R2, PT ;  /* 0x000000020300720c */ /* 0x000fda0003f06270 */
[----:B------:R-:W-:Y:S01]  /*0080*/  @!P0 IMAD R5, R0, 0x200, R17 ;  /* 0x0000020000058824 */ /* 0x000fe200078e0211 */
[----:B------:R-:W0:Y:S01]  /*0090*/  @!P0 LDC.64 R8, c[0x0][0x220] ;  /* 0x00008800ff088b82 */ /* 0x000e220000000a00 */
[----:B------:R-:W-:-:S05]  /*00a0*/  @!P0 VIADD R17, R17, 0x80 ;  /* 0x0000008011118836 */ /* 0x000fca0000000000 */
[----:B------:R-:W-:-:S13]  /*00b0*/  ISETP.GE.AND P1, PT, R17, R2, PT ;  /* 0x000000021100720c */ /* 0x000fda0003f26270 */
[----:B------:R-:W-:Y:S01]  /*00c0*/  @!P1 LEA R13, R0, R17, 0x9 ;  /* 0x00000011000d9211 */ /* 0x000fe200078e48ff */
[----:B------:R-:W-:Y:S01]  /*00d0*/  @!P1 VIADD R17, R17, 0x80 ;  /* 0x0000008011119836 */ /* 0x000fe20000000000 */
[----:B------:R-:W1:Y:S01]  /*00e0*/  @!P1 LDC.64 R6, c[0x0][0x220] ;  /* 0x00008800ff069b82 */ /* 0x000e620000000a00 */
[----:B0-----:R-:W-:-:S03]  /*00f0*/  @!P0 IMAD.WIDE.U32 R8, R5, 0x8, R8 ;  /* 0x0000000805088825 */ /* 0x001fc600078e0008 */
[----:B------:R-:W-:Y:S02]  /*0100*/  ISETP.GE.AND P2, PT, R17, R2, PT ;  /* 0x000000021100720c */ /* 0x000fe40003f46270 */
[----:B------:R-:W-:-:S06]  /*0110*/  CS2R R4, SRZ ;  /* 0x0000000000047805 */ /* 0x000fcc000001ff00 */
[----:B------:R0:W2:Y:S05]  /*0120*/  @!P0 LDG.E.64 R4, desc[UR4][R8.64] ;  /* 0x0000000408048981 */ /* 0x0000aa000c1e1b00 */
[----:B------:R-:W3:Y:S01]  /*0130*/  @!P2 LDC.64 R10, c[0x0][0x220] ;  /* 0x00008800ff0aab82 */ /* 0x000ee20000000a00 */
[----:B------:R-:W-:Y:S02]  /*0140*/  @!P2 IMAD R19, R0, 0x200, R17 ;  /* 0x000002000013a824 */ /* 0x000fe400078e0211 */
[----:B-1----:R-:W-:Y:S01]  /*0150*/  @!P1 IMAD.WIDE.U32 R12, R13, 0x8, R6 ;  /* 0x000000080d0c9825 */ /* 0x002fe200078e0006 */
[----:B------:R-:W-:-:S03]  /*0160*/  CS2R R6, SRZ ;  /* 0x0000000000067805 */ /* 0x000fc6000001ff00 */
[----:B---3--:R-:W-:Y:S01]  /*0170*/  @!P2 IMAD.WIDE.U32 R18, R19, 0x8, R10 ;  /* 0x000000081312a825 */ /* 0x008fe200078e000a */
[----:B------:R-:W-:-:S04]  /*0180*/  CS2R R10, SRZ ;  /* 0x00000000000a7805 */ /* 0x000fc8000001ff00 */
[----:B------:R1:W3:Y:S04]  /*0190*/  @!P2 LDG.E.64 R6, desc[UR4][R18.64] ;  /* 0x000000041206a981 */ /* 0x0002e8000c1e1b00 */
[----:B------:R4:W3:Y:S01]  /*01a0*/  @!P1 LDG.E.64 R10, desc[UR4][R12.64] ;  /* 0x000000040c0a9981 */ /* 0x0008e2000c1e1b00 */
[----:B------:R-:W-:-:S04]  /*01b0*/  @!P2 IADD3 R17, R17, 0x80, RZ ;  /* 0x000000801111a810 */ /* 0x000fc80007ffe0ff */
[----:B------:R-:W-:-:S13]  /*01c0*/  ISETP.GE.AND P1, PT, R17, R2, PT ;  /* 0x000000021100720c */ /* 0x000fda0003f26270 */
[----:B------:R-:W4:Y:S01]  /*01d0*/  @!P1 LDC.64 R14, c[0x0][0x220] ;  /* 0x00008800ff0e9b82 */ /* 0x000f220000000a00 */
[----:B0-----:R-:W-:-:S07]  /*01e0*/  @!P1 IMAD R9, R0, 0x200, R17 ;  /* 0x0000020000099824 */ /* 0x001fce00078e0211 */
[----:B------:R-:W0:Y:S01]  /*01f0*/  @!P0 LDC.64 R16, c[0x0][0x218] ;  /* 0x00008600ff108b82 */ /* 0x000e220000000a00 */
[----:B-1----:R-:W-:Y:S01]  /*0200*/  @!P0 IMAD R19, R0, 0x200, R3 ;  /* 0x0000020000138824 */ /* 0x002fe200078e0203 */
[C---:B------:R-:W-:Y:S01]  /*0210*/  ISETP.GE.AND P2, PT, R3.reuse, R2, PT ;  /* 0x000000020300720c */ /* 0x040fe20003f46270 */
[----:B------:R-:W-:Y:S01]  /*0220*/  VIADD R21, R3, 0x80 ;  /* 0x0000008003157836 */ /* 0x000fe20000000000 */
[----:B----4-:R-:W-:-:S03]  /*0230*/  MOV R13, R3 ;  /* 0x00000003000d7202 */ /* 0x010fc60000000f00 */
[----:B------:R-:W-:Y:S02]  /*0240*/  @!P0 IMAD.MOV.U32 R13, RZ, RZ, R21 ;  /* 0x000000ffff0d8224 */ /* 0x000fe400078e0015 */
[----:B------:R-:W-:Y:S01]  /*0250*/  @!P1 IMAD.WIDE.U32 R14, R9, 0x8, R14 ;  /* 0x00000008090e9825 */ /* 0x000fe200078e000e */
[----:B------:R-:W-:-:S06]  /*0260*/  CS2R R8, SRZ ;  /* 0x0000000000087805 */ /* 0x000fcc000001ff00 */
[----:B------:R1:W5:Y:S01]  /*0270*/  @!P1 LDG.E.64 R8, desc[UR4][R14.64] ;  /* 0x000000040e089981 */ /* 0x000362000c1e1b00 */
[----:B0-----:R-:W-:Y:S01]  /*0280*/  @!P0 IMAD.WIDE.U32 R16, R19, 0x8, R16 ;  /* 0x0000000813108825 */ /* 0x001fe200078e0010 */
[-C--:B------:R-:W-:Y:S02]  /*0290*/  ISETP.GE.AND P3, PT, R13, R2.reuse, PT ;  /* 0x000000020d00720c */ /* 0x080fe40003f66270 */
[----:B------:R-:W-:Y:S01]  /*02a0*/  IADD3 R19, R3, 0x100, RZ ;  /* 0x0000010003137810 */ /* 0x000fe20007ffe0ff */
[----:B------:R-:W-:Y:S01]  /*02b0*/  BSSY B0, `(.L_x_536) ;  /* 0x0000018000007945 */ /* 0x000fe20003800000 */
[----:B------:R-:W-:Y:S01]  /*02c0*/  ISETP.GE.AND P1, PT, R21, R2, PT ;  /* 0x000000021500720c */ /* 0x000fe20003f26270 */
[----:B--2---:R-:W-:Y:S01]  /*02d0*/  FADD.FTZ R5, -R5, -RZ ;  /* 0x800000ff05057221 */ /* 0x004fe20000010100 */
[----:B------:R-:W-:-:S04]  /*02e0*/  FSEL R4, R4, RZ, !P2 ;  /* 0x000000ff04047208 */ /* 0x000fc80005000000 */
[----:B------:R-:W-:-:S05]  /*02f0*/  FSEL R5, R5, RZ, !P2 ;  /* 0x000000ff05057208 */ /* 0x000fca0005000000 */
[----:B------:R0:W-:Y:S01]  /*0300*/  @!P0 STG.E.64 desc[UR4][R16.64], R4 ;  /* 0x0000000410008986 */ /* 0x0001e2000c101b04 */
[----:B------:R-:W-:Y:S01]  /*0310*/  ISETP.GE.AND P2, PT, R19, R2, PT ;  /* 0x000000021300720c */ /* 0x000fe20003f46270 */
[----:B---3--:R-:W-:Y:S01]  /*0320*/  FADD.FTZ R7, -R7, -RZ ;  /* 0x800000ff07077221 */ /* 0x008fe20000010100 */
[----:B------:R-:W-:Y:S01]  /*0330*/  FADD.FTZ R11, -R11, -RZ ;  /* 0x800000ff0b0b7221 */ /* 0x000fe20000010100 */
[----:B------:R-:W-:Y:S02]  /*0340*/  FSEL R10, R10, RZ, !P1 ;  /* 0x000000ff0a0a7208 */ /* 0x000fe40004800000 */
[----:B-1----:R-:W-:Y:S02]  /*0350*/  FSEL R14, R6, RZ, !P2 ;  /* 0x000000ff060e7208 */ /* 0x002fe40005000000 */
[----:B------:R-:W-:Y:S02]  /*0360*/  FSEL R11, R11, RZ, !P1 ;  /* 0x000000ff0b0b7208 */ /* 0x000fe40004800000 */
[----:B------:R-:W-:Y:S01]  /*0370*/  FSEL R15, R7, RZ, !P2 ;  /* 0x000000ff070f7208 */ /* 0x000fe20005000000 */
[----:B0-----:R-:W-:Y:S06]  /*0380*/  @P3 BRA `(.L_x_537) ;  /* 0x0000000000283947 */ /* 0x001fec0003800000 */
[----:B------:R-:W0:Y:S01]  /*0390*/  LDC.64 R6, c[0x0][0x218] ;  /* 0x00008600ff067b82 */ /* 0x000e220000000a00 */
[----:B------:R-:W-:Y:S02]  /*03a0*/  IMAD R5, R0, 0x200, R13 ;  /* 0x0000020000057824 */ /* 0x000fe400078e020d */
[----:B------:R-:W-:-:S05]  /*03b0*/  VIADD R13, R13, 0x80 ;  /* 0x000000800d0d7836 */ /* 0x000fca0000000000 */
[----:B------:R-:W-:-:S13]  /*03c0*/  ISETP.GE.AND P0, PT, R13, R2, PT ;  /* 0x000000020d00720c */ /* 0x000fda0003f06270 */
[----:B------:R-:W-:Y:S01]  /*03d0*/  @!P0 LEA R17, R0, R13, 0x9 ;  /* 0x0000000d00118211 */ /* 0x000fe200078e48ff */
[----:B------:R-:W-:Y:S02]  /*03e0*/  @!P0 VIADD R13, R13, 0x80 ;  /* 0x000000800d0d8836 */ /* 0x000fe40000000000 */
[----:B0-----:R-:W-:-:S04]  /*03f0*/  IMAD.WIDE.U32 R4, R5, 0x8, R6 ;  /* 0x0000000805047825 */ /* 0x001fc800078e0006 */
[----:B------:R-:W-:Y:S01]  /*0400*/  @!P0 IMAD.WIDE.U32 R6, R17, 0x8, R6 ;  /* 0x0000000811068825 */ /* 0x000fe200078e0006 */
[----:B------:R0:W-:Y:S04]  /*0410*/  STG.E.64 desc[UR4][R4.64], R10 ;  /* 0x0000000a04007986 */ /* 0x0001e8000c101b04 */
[----:B------:R0:W-:Y:S02]  /*0420*/  @!P0 STG.E.64 desc[UR4][R6.64], R14 ;  /* 0x0000000e06008986 */ /* 0x0001e4000c101b04 */
.L_x_537:
[----:B------:R-:W-:Y:S05]  /*0430*/  BSYNC B0 ;  /* 0x0000000000007941 */ /* 0x000fea0003800000 */
.L_x_536:
[----:B------:R-:W-:-:S13]  /*0440*/  ISETP.GE.AND P0, PT, R13, R2, PT ;  /* 0x000000020d00720c */ /* 0x000fda0003f06270 */
[----:B------:R-:W-:Y:S05]  /*0450*/  @P0 EXIT ;  /* 0x000000000000094d */ /* 0x000fea0003800000 */
[----:B0-----:R-:W0:Y:S01]  /*0460*/  LDC.64 R4, c[0x0][0x218] ;  /* 0x00008600ff047b82 */ /* 0x001e220000000a00 */
[----:B------:R-:W-:Y:S02]  /*0470*/  VIADD R3, R3, 0x180 ;  /* 0x0000018003037836 */ /* 0x000fe40000000000 */
[----:B-----5:R-:W-:-:S03]  /*0480*/  FADD.FTZ R9, -R9, -RZ ;  /* 0x800000ff09097221 */ /* 0x020fc60000010100 */
[----:B------:R-:W-:Y:S02]  /*0490*/  ISETP.GE.AND P0, PT, R3, R2, PT ;  /* 0x000000020300720c */ /* 0x000fe40003f06270 */
[----:B------:R-:W-:Y:S02]  /*04a0*/  LEA R3, R0, R13, 0x9 ;  /* 0x0000000d00037211 */ /* 0x000fe400078e48ff */
[----:B------:R-:W-:Y:S02]  /*04b0*/  FSEL R8, R8, RZ, !P0 ;  /* 0x000000ff08087208 */ /* 0x000fe40004000000 */
[----:B------:R-:W-:Y:S01]  /*04c0*/  FSEL R9, R9, RZ, !P0 ;  /* 0x000000ff09097208 */ /* 0x000fe20004000000 */
[----:B0-----:R-:W-:-:S05]  /*04d0*/  IMAD.WIDE.U32 R2, R3, 0x8, R4 ;  /* 0x0000000803027825 */ /* 0x001fca00078e0004 */
[----:B------:R-:W-:Y:S01]  /*04e0*/  STG.E.64 desc[UR4][R2.64], R8 ;  /* 0x0000000802007986 */ /* 0x000fe2000c101b04 */
[----:B------:R-:W-:Y:S05]  /*04f0*/  EXIT ;  /* 0x000000000000794d */ /* 0x000fea0003800000 */
.L_x_538:
        /* <DEDUP_REMOVED lines=16> */
.L_x_2301:


//--------------------- .text._ZN2at6native29vectorized_elementwise_kernelILi2EZZZNS0_16conj_kernel_cudaERNS_18TensorIteratorBaseEENKUlvE0_clEvENKUlvE10_clEvEUlN3c107complexIfEEE_St5arrayIPcLm2EEEEviT0_T1_ --------------------------
	.section	.text._ZN2at6native29vectorized_elementwise_kernelILi2EZZZNS0_16conj_kernel_cudaERNS_18TensorIteratorBaseEENKUlvE0_clEvENKUlvE10_clEvEUlN3c107complexIfEEE_St5arrayIPcLm2EEEEviT0_T1_,"ax",@progbits
	.align	128
        .global         _ZN2at6native29vectorized_elementwise_kernelILi2EZZZNS0_16conj_kernel_cudaERNS_18TensorIteratorBaseEENKUlvE0_clEvENKUlvE10_clEvEUlN3c107complexIfEEE_St5arrayIPcLm2EEEEviT0_T1_
        .type           _ZN2at6native29vectorized_elementwise_kernelILi2EZZZNS0_16conj_kernel_cudaERNS_18TensorIteratorBaseEENKUlvE0_clEvENKUlvE10_clEvEUlN3c107complexIfEEE_St5arrayIPcLm2EEEEviT0_T1_,@function
        .size           _ZN2at6native29vectorized_elementwise_kernelILi2EZZZNS0_16conj_kernel_cudaERNS_18TensorIteratorBaseEENKUlvE0_clEvENKUlvE10_clEvEUlN3c107complexIfEEE_St5arrayIPcLm2EEEEviT0_T1_,(.L_x_2302 - _ZN2at6native29vectorized_elementwise_kernelILi2EZZZNS0_16conj_kernel_cudaERNS_18TensorIteratorBaseEENKUlvE0_clEvENKUlvE10_clEvEUlN3c107complexIfEEE_St5arrayIPcLm2EEEEviT0_T1_)
        .other          _ZN2at6native29vectorized_elementwise_kernelILi2EZZZNS0_16conj_kernel_cudaERNS_18TensorIteratorBaseEENKUlvE0_clEvENKUlvE10_clEvEUlN3c107complexIfEEE_St5arrayIPcLm2EEEEviT0_T1_,@"STO_CUDA_ENTRY STV_DEFAULT"
_ZN2at6native29vectorized_elementwise_kernelILi2EZZZNS0_16conj_kernel_cudaERNS_18TensorIteratorBaseEENKUlvE0_clEvENKUlvE10_clEvEUlN3c107complexIfEEE_St5arrayIPcLm2EEEEviT0_T1_:
.text._ZN2at6native29vectorized_elementwise_kernelILi2EZZZNS0_16conj_kernel_cudaERNS_18TensorIteratorBaseEENKUlvE0_clEvENKUlvE10_clEvEUlN3c107complexIfEEE_St5arrayIPcLm2EEEEviT0_T1_:
[----:B------:R-:W-:Y:S01]  /*0000*/  LDC R1, c[0x0][0x28] ;  /* 0x00000a00ff017b82 */ /* 0x000fe20000000800 */
[----:B------:R-:W0:Y:S01]  /*0010*/  S2R R0, SR_CTAID.X ;  /* 0x0000000000007919 */ /* 0x000e220000002500 */
[----:B------:R-:W-:Y:S01]  /*0020*/  ULDC UR4, c[0x0][0x210] ;  /* 0x0000840000047ab9 */ /* 0x000fe20000000800 */
[----:B0-----:R-:W-:-:S05]  /*0030*/  IMAD.SHL.U32 R0, R0, 0x400, RZ ;  /* 0x0000040000007824 */ /* 0x001fca00078e00ff */
[----:B------:R-:W-:Y:S01]  /*0040*/  IADD3 R2, -R0, UR4, RZ ;  /* 0x0000000400027c10 */ /* 0x000fe2000fffe1ff */
[----:B------:R-:W-:-:S03]  /*0050*/  ULDC.64 UR4, c[0x0][0x208] ;  /* 0x0000820000047ab9 */ /* 0x000fc60000000a00 */
[----:B------:R-:W-:-:S13]  /*0060*/  ISETP.GE.U32.AND P0, PT, R2, 0x400, PT ;  /* 0x000004000200780c */ /* 0x000fda0003f06070 */
[----:B------:R-:W-:Y:S05]  /*0070*/  @!P0 BRA `(.L_x_539) ;  /* 0x0000000000608947 */ /* 0x000fea0003800000 */
[----:B------:R-:W0:Y:S01]  /*0080*/  S2R R23, SR_TID.X ;  /* 0x0000000000177919 */ /* 0x000e220000002100 */
[----:B------:R-:W1:Y:S02]  /*0090*/  LDC.64 R2, c[0x0][0x220] ;  /* 0x00008800ff027b82 */ /* 0x000e640000000a00 */
[----:B-1----:R-:W-:-:S04]  /*00a0*/  IMAD.WIDE R2, R0, 0x8, R2 ;  /* 0x0000000800027825 */ /* 0x002fc800078e0202 */
[----:B0-----:R-:W-:Y:S02]  /*00b0*/  IMAD.WIDE.U32 R20, R23, 0x10, R2 ;  /* 0x0000001017147825 */ /* 0x001fe400078e0002 */
[----:B------:R-:W0:Y:S03]  /*00c0*/  LDC.64 R2, c[0x0][0x218] ;  /* 0x00008600ff027b82 */ /* 0x000e260000000a00 */
[----:B------:R-:W2:Y:S04]  /*00d0*/  LDG.E.128 R16, desc[UR4][R20.64] ;  /* 0x0000000414107981 */ /* 0x000ea8000c1e1d00 */
[----:B------:R-:W3:Y:S04]  /*00e0*/  LDG.E.128 R12, desc[UR4][R20.64+0x800] ;  /* 0x00080004140c7981 */ /* 0x000ee8000c1e1d00 */
[----:B------:R-:W4:Y:S04]  /*00f0*/  LDG.E.128 R8, desc[UR4][R20.64+0x1000] ;  /* 0x0010000414087981 */ /* 0x000f28000c1e1d00 */
[----:B------:R-:W5:Y:S01]  /*0100*/  LDG.E.128 R4, desc[UR4][R20.64+0x1800] ;  /* 0x0018000414047981 */ /* 0x000f62000c1e1d00 */
[----:B0-----:R-:W-:-:S04]  /*0110*/  IMAD.WIDE.U32 R2, R0, 0x8, R2 ;  /* 0x0000000800027825 */ /* 0x001fc800078e0002 */
[----:B------:R-:W-:-:S04]  /*0120*/  IMAD.WIDE R2, R23, 0x10, R2 ;  /* 0x0000001017027825 */ /* 0x000fc800078e0202 */
[----:B--2---:R-:W-:Y:S01]  /*0130*/  FADD.FTZ R19, -R19, -RZ ;  /* 0x800000ff13137221 */ /* 0x004fe20000010100 */
[----:B------:R-:W-:Y:S01]  /*0140*/  FADD.FTZ R17, -R17, -RZ ;  /* 0x800000ff11117221 */ /* 0x000fe20000010100 */
[----:B---3--:R-:W-:Y:S01]  /*0150*/  FADD.FTZ R15, -R15, -RZ ;  /* 0x800000ff0f0f7221 */ /* 0x008fe20000010100 */
[----:B------:R-:W-:-:S03]  /*0160*/  FADD.FTZ R13, -R13, -RZ ;  /* 0x800000ff0d0d7221 */ /* 0x000fc60000010100 */
[----:B------:R-:W-:Y:S01]  /*0170*/  STG.E.128 desc[UR4][R2.64], R16 ;  /* 0x0000001002007986 */ /* 0x000fe2000c101d04 */
[----:B----4-:R-:W-:Y:S01]  /*0180*/  FADD.FTZ R11, -R11, -RZ ;  /* 0x800000ff0b0b7221 */ /* 0x010fe20000010100 */
[----:B------:R-:W-:Y:S02]  /*0190*/  FADD.FTZ R9, -R9, -RZ ;  /* 0x800000ff09097221 */ /* 0x000fe40000010100 */
[----:B------:R-:W-:Y:S01]  /*01a0*/  STG.E.128 desc[UR4][R2.64+0x800], R12 ;  /* 0x0008000c02007986 */ /* 0x000fe2000c101d04 */
[----:B-----5:R-:W-:Y:S01]  /*01b0*/  FADD.FTZ R7, -R7, -RZ ;  /* 0x800000ff07077221 */ /* 0x020fe20000010100 */
[----:B------:R-:W-:Y:S02]  /*01c0*/  FADD.FTZ R5, -R5, -RZ ;  /* 0x800000ff05057221 */ /* 0x000fe40000010100 */
[----:B------:R-:W-:Y:S04]  /*01d0*/  STG.E.128 desc[UR4][R2.64+0x1000], R8 ;  /* 0x0010000802007986 */ /* 0x000fe8000c101d04 */
[----:B------:R-:W-:Y:S01]  /*01e0*/  STG.E.128 desc[UR4][R2.64+0x1800], R4 ;  /* 0x0018000402007986 */ /* 0x000fe2000c101d04 */
[----:B------:R-:W-:Y:S05]  /*01f0*/  EXIT ;  /* 0x000000000000794d */ /* 0x000fea0003800000 */
.L_x_539:
[----:B------:R-:W0:Y:S02]  /*0200*/  S2R R25, SR_TID.X ;  /* 0x0000000000197919 */ /* 0x000e240000002100 */
[----:B0-----:R-:W-:Y:S01]  /*0210*/  ISETP.GE.AND P0, PT, R25, R2, PT ;  /* 0x000000021900720c */ /* 0x001fe20003f06270 */
[----:B------:R-:W-:-:S12]  /*0220*/  IMAD.MOV.U32 R5, RZ, RZ, R25 ;  /* 0x000000ffff057224 */ /* 0x000fd800078e0019 */
[----:B------:R-:W-:Y:S01]  /*0230*/  @!P0 IADD3 R9, R0, R5, RZ ;  /* 0x0000000500098210 */ /* 0x000fe20007ffe0ff */
[----:B------:R-:W-:Y:S01]  /*0240*/  @!P0 VIADD R5, R5, 0x80 ;  /* 0x0000008005058836 */ /* 0x000fe20000000000 */
[----:B------:R-:W0:Y:S04]  /*0250*/  @!P0 LDC.64 R16, c[0x0][0x220] ;  /* 0x00008800ff108b82 */ /* 0x000e280000000a00 */
[----:B------:R-:W-:-:S13]  /*0260*/  ISETP.GE.AND P6, PT, R5, R2, PT ;  /* 0x000000020500720c */ /* 0x000fda0003fc6270 */
[----:B------:R-:W-:Y:S01]  /*0270*/  @!P6 IMAD.IADD R11, R0, 0x1, R5 ;  /* 0x00000001000be824 */ /* 0x000fe200078e0205 */
[----:B------:R-:W-:Y:S01]  /*0280*/  @!P6 IADD3 R5, R5, 0x80, RZ ;  /* 0x000000800505e810 */ /* 0x000fe20007ffe0ff */
[----:B------:R-:W1:Y:S03]  /*0290*/  @!P6 LDC.64 R18, c[0x0][0x220] ;  /* 0x00008800ff12eb82 */ /* 0x000e660000000a00 */
[----:B------:R-:W-:-:S13]  /*02a0*/  ISETP.GE.AND P5, PT, R5, R2, PT ;  /* 0x000000020500720c */ /* 0x000fda0003fa6270 */
[----:B------:R-:W-:Y:S01]  /*02b0*/  @!P5 IMAD.IADD R15, R0, 0x1, R5 ;  /* 0x00000001000fd824 */ /* 0x000fe200078e0205 */
[----:B------:R-:W2:Y:S01]  /*02c0*/  @!P5 LDC.64 R26, c[0x0][0x220] ;  /* 0x00008800ff1adb82 */ /* 0x000ea20000000a00 */
[----:B------:R-:W-:-:S05]  /*02d0*/  @!P5 VIADD R5, R5, 0x80 ;  /* 0x000000800505d836 */ /* 0x000fca0000000000 */
[----:B------:R-:W-:Y:S01]  /*02e0*/  ISETP.GE.AND P4, PT, R5, R2, PT ;  /* 0x000000020500720c */ /* 0x000fe20003f86270 */
[----:B-1----:R-:W-:Y:S01]  /*02f0*/  @!P6 IMAD.WIDE.U32 R18, R11, 0x8, R18 ;  /* 0x000000080b12e825 */ /* 0x002fe200078e0012 */
[----:B------:R-:W-:-:S06]  /*0300*/  CS2R R10, SRZ ;  /* 0x00000000000a7805 */ /* 0x000fcc000001ff00 */
[----:B------:R-:W3:Y:S05]  /*0310*/  @!P6 LDG.E.64 R10, desc[UR4][R18.64] ;  /* 0x00000004120ae981 */ /* 0x000eea000c1e1b00 */
[----:B------:R-:W-:Y:S01]  /*0320*/  @!P4 IADD3 R7, R0, R5, RZ ;  /* 0x000000050007c210 */ /* 0x000fe20007ffe0ff */
[----:B------:R-:W-:Y:S01]  /*0330*/  @!P4 VIADD R5, R5, 0x80 ;  /* 0x000000800505c836 */ /* 0x000fe20000000000 */
[----:B------:R-:W1:Y:S04]  /*0340*/  @!P4 LDC.64 R12, c[0x0][0x220] ;  /* 0x00008800ff0ccb82 */ /* 0x000e680000000a00 */
[----:B------:R-:W-:-:S13]  /*0350*/  ISETP.GE.AND P3, PT, R5, R2, PT ;  /* 0x000000020500720c */ /* 0x000fda0003f66270 */
[----:B------:R-:W-:Y:S01]  /*0360*/  @!P3 IMAD.IADD R29, R0, 0x1, R5 ;  /* 0x00000001001db824 */ /* 0x000fe200078e0205 */
[----:B------:R-:W-:Y:S01]  /*0370*/  @!P3 IADD3 R5, R5, 0x80, RZ ;  /* 0x000000800505b810 */ /* 0x000fe20007ffe0ff */
[----:B0-----:R-:W-:Y:S01]  /*0380*/  @!P0 IMAD.WIDE.U32 R16, R9, 0x8, R16 ;  /* 0x0000000809108825 */ /* 0x001fe200078e0010 */
[----:B------:R-:W0:Y:S02]  /*0390*/  @!P3 LDC.64 R22, c[0x0][0x220] ;  /* 0x00008800ff16bb82 */ /* 0x000e240000000a00 */
[----:B------:R-:W-:-:S13]  /*03a0*/  ISETP.GE.AND P2, PT, R5, R2, PT ;  /* 0x000000020500720c */ /* 0x000fda0003f46270 */
[----:B------:R-:W-:Y:S01]  /*03b0*/  @!P2 IMAD.IADD R3, R0, 0x1, R5 ;  /* 0x000000010003a824 */ /* 0x000fe200078e0205 */
[----:B------:R-:W-:Y:S01]  /*03c0*/  CS2R R8, SRZ ;  /* 0x0000000000087805 */ /* 0x000fe2000001ff00 */
[----:B------:R-:W-:Y:S01]  /*03d0*/  @!P2 VIADD R5, R5, 0x80 ;  /* 0x000000800505a836 */ /* 0x000fe20000000000 */
[----:B------:R-:W4:Y:S04]  /*03e0*/  @!P2 LDC.64 R20, c[0x0][0x220] ;  /* 0x00008800ff14ab82 */ /* 0x000f280000000a00 */
[----:B------:R-:W-:Y:S01]  /*03f0*/  ISETP.GE.AND P1, PT, R5, R2, PT ;  /* 0x000000020500720c */ /* 0x000fe20003f26270 */
[----:B------:R5:W3:-:S12]  /*0400*/  @!P0 LDG.E.64 R8, desc[UR4][R16.64] ;  /* 0x0000000410088981 */ /* 0x000ad8000c1e1b00 */
[----:B------:R-:W-:Y:S01]  /*0410*/  @!P1 IADD3 R4, R0, R5, RZ ;  /* 0x0000000500049210 */ /* 0x000fe20007ffe0ff */
[----:B------:R-:W-:Y:S01]  /*0420*/  @!P1 VIADD R5, R5, 0x80 ;  /* 0x0000008005059836 */ /* 0x000fe20000000000 */
[----:B-----5:R-:W5:Y:S04]  /*0430*/  @!P1 LDC.64 R16, c[0x0][0x220] ;  /* 0x00008800ff109b82 */ /* 0x020f680000000a00 */
[----:B------:R-:W-:Y:S01]  /*0440*/  ISETP.GE.AND P6, PT, R5, R2, PT ;  /* 0x000000020500720c */ /* 0x000fe20003fc6270 */
[----:B--2---:R-:W-:Y:S01]  /*0450*/  @!P5 IMAD.WIDE.U32 R26, R15, 0x8, R26 ;  /* 0x000000080f1ad825 */ /* 0x004fe200078e001a */
[----:B------:R-:W-:-:S03]  /*0460*/  CS2R R14, SRZ ;  /* 0x00000000000e7805 */ /* 0x000fc6000001ff00 */
[----:B-1----:R-:W-:-:S03]  /*0470*/  @!P4 IMAD.WIDE.U32 R12, R7, 0x8, R12 ;  /* 0x00000008070cc825 */ /* 0x002fc600078e000c */
[----:B------:R1:W2:Y:S05]  /*0480*/  @!P5 LDG.E.64 R14, desc[UR4][R26.64] ;  /* 0x000000041a0ed981 */ /* 0x0002aa000c1e1b00 */
[----:B------:R-:W5:Y:S01]  /*0490*/  @!P6 LDC.64 R18, c[0x0][0x220] ;  /* 0x00008800ff12eb82 */ /* 0x000f620000000a00 */
[----:B------:R-:W-:Y:S01]  /*04a0*/  CS2R R6, SRZ ;  /* 0x0000000000067805 */ /* 0x000fe2000001ff00 */
[----:B----4-:R-:W-:-:S04]  /*04b0*/  @!P2 IMAD.WIDE.U32 R20, R3, 0x8, R20 ;  /* 0x000000080314a825 */ /* 0x010fc800078e0014 */
[----:B------:R-:W-:Y:S01]  /*04c0*/  @!P6 IMAD.IADD R3, R0, 0x1, R5 ;  /* 0x000000010003e824 */ /* 0x000fe200078e0205 */
[----:B------:R4:W2:Y:S01]  /*04d0*/  @!P4 LDG.E.64 R6, desc[UR4][R12.64] ;  /* 0x000000040c06c981 */ /* 0x0008a2000c1e1b00 */
[----:B0-----:R-:W-:Y:S01]  /*04e0*/  @!P3 IMAD.WIDE.U32 R22, R29, 0x8, R22 ;  /* 0x000000081d16b825 */ /* 0x001fe200078e0016 */
[----:B------:R-:W-:Y:S02]  /*04f0*/  CS2R R28, SRZ ;  /* 0x00000000001c7805 */ /* 0x000fe4000001ff00 */
[----:B-1----:R-:W-:Y:S01]  /*0500*/  CS2R R26, SRZ ;  /* 0x00000000001a7805 */ /* 0x002fe2000001ff00 */
[----:B-----5:R-:W-:Y:S01]  /*0510*/  @!P1 IMAD.WIDE.U32 R4, R4, 0x8, R16 ;  /* 0x0000000804049825 */ /* 0x020fe200078e0010 */
[----:B------:R-:W-:Y:S02]  /*0520*/  CS2R R16, SRZ ;  /* 0x0000000000107805 */ /* 0x000fe4000001ff00 */
[----:B------:R-:W5:Y:S01]  /*0530*/  @!P3 LDG.E.64 R28, desc[UR4][R22.64] ;  /* 0x00000004161cb981 */ /* 0x000f62000c1e1b00 */
[----:B----4-:R-:W-:-:S03]  /*0540*/  CS2R R12, SRZ ;  /* 0x00000000000c7805 */ /* 0x010fc6000001ff00 */
[----:B------:R-:W4:Y:S04]  /*0550*/  @!P2 LDG.E.64 R26, desc[UR4][R20.64] ;  /* 0x00000004141aa981 */ /* 0x000f28000c1e1b00 */
[----:B------:R0:W4:Y:S01]  /*0560*/  @!P1 LDG.E.64 R16, desc[UR4][R4.64] ;  /* 0x0000000404109981 */ /* 0x000122000c1e1b00 */
[----:B------:R-:W-:-:S05]  /*0570*/  @!P6 IMAD.WIDE.U32 R18, R3, 0x8, R18 ;  /* 0x000000080312e825 */ /* 0x000fca00078e0012 */
[----:B------:R1:W4:Y:S01]  /*0580*/  @!P6 LDG.E.64 R12, desc[UR4][R18.64] ;  /* 0x00000004120ce981 */ /* 0x000322000c1e1b00 */
[----:B0-----:R-:W0:Y:S01]  /*0590*/  @!P0 LDC.64 R4, c[0x0][0x218] ;  /* 0x00008600ff048b82 */ /* 0x001e220000000a00 */
[----:B------:R-:W-:-:S04]  /*05a0*/  IADD3 R3, R25, 0x100, RZ ;  /* 0x0000010019037810 */ /* 0x000fc80007ffe0ff */
[----:B------:R-:W-:Y:S02]  /*05b0*/  ISETP.GE.AND P2, PT, R3, R2, PT ;  /* 0x000000020300720c */ /* 0x000fe40003f46270 */
[----:B------:R-:W-:Y:S02]  /*05c0*/  @!P0 IADD3 R3, R0, R25, RZ ;  /* 0x0000001900038210 */ /* 0x000fe40007ffe0ff */
[----:B-1----:R-:W-:-:S03]  /*05d0*/  IADD3 R19, R25, 0x80, RZ ;  /* 0x0000008019137810 */ /* 0x002fc60007ffe0ff */
[----:B0-----:R-:W-:-:S04]  /*05e0*/  @!P0 IMAD.WIDE.U32 R4, R3, 0x8, R4 ;  /* 0x0000000803048825 */ /* 0x001fc800078e0004 */
[----:B------:R-:W-:-:S05]  /*05f0*/  VIADD R3, R25, 0x280 ;  /* 0x0000028019037836 */ /* 0x000fca0000000000 */
[-C--:B------:R-:W-:Y:S01]  /*0600*/  ISETP.GE.AND P6, PT, R3, R2.reuse, PT ;  /* 0x000000020300720c */ /* 0x080fe20003fc6270 */
[----:B------:R-:W-:Y:S02]  /*0610*/  IMAD.MOV.U32 R3, RZ, RZ, R25 ;  /* 0x000000ffff037224 */ /* 0x000fe400078e0019 */
[----:B------:R-:W-:Y:S01]  /*0620*/  @!P0 IMAD.MOV.U32 R3, RZ, RZ, R19 ;  /* 0x000000ffff038224 */ /* 0x000fe200078e0013 */
[CC--:B------:R-:W-:Y:S01]  /*0630*/  ISETP.GE.AND P4, PT, R25.reuse, R2.reuse, PT ;  /* 0x000000021900720c */ /* 0x0c0fe20003f86270 */
[C---:B------:R-:W-:Y:S02]  /*0640*/  VIADD R24, R25.reuse, 0x180 ;  /* 0x0000018019187836 */ /* 0x040fe40000000000 */
[C---:B------:R-:W-:Y:S02]  /*0650*/  VIADD R23, R25.reuse, 0x200 ;  /* 0x0000020019177836 */ /* 0x040fe40000000000 */
[----:B------:R-:W-:Y:S01]  /*0660*/  VIADD R21, R25, 0x300 ;  /* 0x0000030019157836 */ /* 0x000fe20000000000 */
[-C--:B------:R-:W-:Y:S01]  /*0670*/  ISETP.GE.AND P1, PT, R24, R2.reuse, PT ;  /* 0x000000021800720c */ /* 0x080fe20003f26270 */
[----:B------:R-:W-:Y:S01]  /*0680*/  BSSY B0, `(.L_x_540) ;  /* 0x000004b000007945 */ /* 0x000fe20003800000 */
[----:B------:R-:W-:-:S03]  /*0690*/  ISETP.GE.AND P3, PT, R23, R2, PT ;  /* 0x000000021700720c */ /* 0x000fc60003f66270 */
[----:B------:R-:W-:Y:S01]  /*06a0*/  BSSY B1, `(.L_x_541) ;  /* 0x0000042000017945 */ /* 0x000fe20003800000 */
[----:B------:R-:W-:Y:S01]  /*06b0*/  ISETP.GE.AND P5, PT, R21, R2, PT ;  /* 0x000000021500720c */ /* 0x000fe20003fa6270 */
[----:B---3--:R-:W-:Y:S01]  /*06c0*/  FADD.FTZ R11, -R11, -RZ ;  /* 0x800000ff0b0b7221 */ /* 0x008fe20000010100 */
[----:B------:R-:W-:Y:S01]  /*06d0*/  FADD.FTZ R9, -R9, -RZ ;  /* 0x800000ff09097221 */ /* 0x000fe20000010100 */
[----:B------:R-:W-:-:S04]  /*06e0*/  FSEL R8, R8, RZ, !P4 ;  /* 0x000000ff08087208 */ /* 0x000fc80006000000 */
[----:B------:R-:W-:Y:S02]  /*06f0*/  FSEL R9, R9, RZ, !P4 ;  /* 0x000000ff09097208 */ /* 0x000fe40006000000 */
[----:B------:R-:W-:Y:S02]  /*0700*/  ISETP.GE.AND P4, PT, R19, R2, PT ;  /* 0x000000021300720c */ /* 0x000fe40003f86270 */
[----:B------:R-:W-:Y:S01]  /*0710*/  IADD3 R19, R25, 0x380, RZ ;  /* 0x0000038019137810 */ /* 0x000fe20007ffe0ff */
[----:B------:R0:W-:Y:S01]  /*0720*/  @!P0 STG.E.64 desc[UR4][R4.64], R8 ;  /* 0x0000000804008986 */ /* 0x0001e2000c101b04 */
[----:B--2---:R-:W-:Y:S01]  /*0730*/  FADD.FTZ R15, -R15, -RZ ;  /* 0x800000ff0f0f7221 */ /* 0x004fe20000010100 */
[----:B------:R-:W-:-:S04]  /*0740*/  FSEL R14, R14, RZ, !P2 ;  /* 0x000000ff0e0e7208 */ /* 0x000fc80005000000 */
[----:B------:R-:W-:Y:S02]  /*0750*/  FSEL R15, R15, RZ, !P2 ;  /* 0x000000ff0f0f7208 */ /* 0x000fe40005000000 */
[-C--:B------:R-:W-:Y:S02]  /*0760*/  ISETP.GE.AND P2, PT, R3, R2.reuse, PT ;  /* 0x000000020300720c */ /* 0x080fe40003f46270 */
[----:B------:R-:W-:Y:S01]  /*0770*/  ISETP.GE.AND P0, PT, R19, R2, PT ;  /* 0x000000021300720c */ /* 0x000fe20003f06270 */
[----:B------:R-:W-:Y:S01]  /*0780*/  FADD.FTZ R7, -R7, -RZ ;  /* 0x800000ff07077221 */ /* 0x000fe20000010100 */
[----:B------:R-:W-:Y:S02]  /*0790*/  FSEL R11, R11, RZ, !P4 ;  /* 0x000000ff0b0b7208 */ /* 0x000fe40006000000 */
[----:B------:R-:W-:Y:S01]  /*07a0*/  FSEL R10, R10, RZ, !P4 ;  /* 0x000000ff0a0a7208 */ /* 0x000fe20006000000 */
[----:B-----5:R-:W-:Y:S01]  /*07b0*/  FADD.FTZ R29, -R29, -RZ ;  /* 0x800000ff1d1d7221 */ /* 0x020fe20000010100 */
[----:B----4-:R-:W-:Y:S01]  /*07c0*/  FADD.FTZ R27, -R27, -RZ ;  /* 0x800000ff1b1b7221 */ /* 0x010fe20000010100 */
[----:B------:R-:W-:Y:S01]  /*07d0*/  FADD.FTZ R17, -R17, -RZ ;  /* 0x800000ff11117221 */ /* 0x000fe20000010100 */
[----:B------:R-:W-:Y:S01]  /*07e0*/  FSEL R6, R6, RZ, !P1 ;  /* 0x000000ff06067208 */ /* 0x000fe20004800000 */
[----:B------:R-:W-:Y:S01]  /*07f0*/  FADD.FTZ R13, -R13, -RZ ;  /* 0x800000ff0d0d7221 */ /* 0x000fe20000010100 */
[----:B------:R-:W-:-:S02]  /*0800*/  FSEL R7, R7, RZ, !P1 ;  /* 0x000000ff07077208 */ /* 0x000fc40004800000 */
[----:B------:R-:W-:Y:S02]  /*0810*/  FSEL R28, R28, RZ, !P3 ;  /* 0x000000ff1c1c7208 */ /* 0x000fe40005800000 */
[----:B------:R-:W-:Y:S02]  /*0820*/  FSEL R29, R29, RZ, !P3 ;  /* 0x000000ff1d1d7208 */ /* 0x000fe40005800000 */
[----:B------:R-:W-:Y:S02]  /*0830*/  FSEL R26, R26, RZ, !P6 ;  /* 0x000000ff1a1a7208 */ /* 0x000fe40007000000 */
[----:B------:R-:W-:Y:S02]  /*0840*/  FSEL R27, R27, RZ, !P6 ;  /* 0x000000ff1b1b7208 */ /* 0x000fe40007000000 */
[----:B------:R-:W-:Y:S02]  /*0850*/  FSEL R16, R16, RZ, !P5 ;  /* 0x000000ff10107208 */ /* 0x000fe40006800000 */
[----:B------:R-:W-:-:S02]  /*0860*/  FSEL R17, R17, RZ, !P5 ;  /* 0x000000ff11117208 */ /* 0x000fc40006800000 */
[----:B------:R-:W-:Y:S02]  /*0870*/  FSEL R12, R12, RZ, !P0 ;  /* 0x000000ff0c0c7208 */ /* 0x000fe40004000000 */
[----:B------:R-:W-:Y:S01]  /*0880*/  FSEL R13, R13, RZ, !P0 ;  /* 0x000000ff0d0d7208 */ /* 0x000fe20004000000 */
[----:B0-----:R-:W-:Y:S06]  /*0890*/  @P2 BRA `(.L_x_542) ;  /* 0x0000000000302947 */ /* 0x001fec0003800000 */
[----:B------:R-:W0:Y:S01]  /*08a0*/  LDC.64 R4, c[0x0][0x218] ;  /* 0x00008600ff047b82 */ /* 0x000e220000000a00 */
[----:B------:R-:W-:Y:S02]  /*08b0*/  IMAD.IADD R9, R0, 0x1, R3 ;  /* 0x0000000100097824 */ /* 0x000fe400078e0203 */
[----:B------:R-:W-:-:S05]  /*08c0*/  VIADD R3, R3, 0x80 ;  /* 0x0000008003037836 */ /* 0x000fca0000000000 */
[----:B------:R-:W-:Y:S01]  /*08d0*/  ISETP.GE.AND P0, PT, R3, R2, PT ;  /* 0x000000020300720c */ /* 0x000fe20003f06270 */
[----:B0-----:R-:W-:-:S05]  /*08e0*/  IMAD.WIDE.U32 R4, R9, 0x8, R4 ;  /* 0x0000000809047825 */ /* 0x001fca00078e0004 */
[----:B------:R0:W-:Y:S07]  /*08f0*/  STG.E.64 desc[UR4][R4.64], R10 ;  /* 0x0000000a04007986 */ /* 0x0001ee000c101b04 */
[----:B------:R-:W-:Y:S05]  /*0900*/  @P0 BRA `(.L_x_543) ;  /* 0x0000000000300947 */ /* 0x000fea0003800000 */
[----:B0-----:R-:W0:Y:S01]  /*0910*/  LDC.64 R4, c[0x0][0x218] ;  /* 0x00008600ff047b82 */ /* 0x001e220000000a00 */
[----:B------:R-:W-:Y:S01]  /*0920*/  IADD3 R9, R0, R3, RZ ;  /* 0x0000000300097210 */ /* 0x000fe20007ffe0ff */
[----:B------:R-:W-:-:S04]  /*0930*/  VIADD R3, R3, 0x80 ;  /* 0x0000008003037836 */ /* 0x000fc80000000000 */
[----:B0-----:R-:W-:-:S05]  /*0940*/  IMAD.WIDE.U32 R4, R9, 0x8, R4 ;  /* 0x0000000809047825 */ /* 0x001fca00078e0004 */
[----:B------:R0:W-:Y:S02]  /*0950*/  STG.E.64 desc[UR4][R4.64], R14 ;  /* 0x0000000e04007986 */ /* 0x0001e4000c101b04 */
.L_x_542:
[----:B------:R-:W-:-:S13]  /*0960*/  ISETP.GE.AND P0, PT, R3, R2, PT ;  /* 0x000000020300720c */ /* 0x000fda0003f06270 */
[----:B------:R-:W-:Y:S05]  /*0970*/  @P0 BRA `(.L_x_544) ;  /* 0x0000000000300947 */ /* 0x000fea0003800000 */
[----:B0-----:R-:W0:Y:S01]  /*0980*/  LDC.64 R4, c[0x0][0x218] ;  /* 0x00008600ff047b82 */ /* 0x001e220000000a00 */
[----:B------:R-:W-:Y:S01]  /*0990*/  IADD3 R9, R0, R3, RZ ;  /* 0x0000000300097210 */ /* 0x000fe20007ffe0ff */
[----:B------:R-:W-:-:S04]  /*09a0*/  VIADD R3, R3, 0x80 ;  /* 0x0000008003037836 */ /* 0x000fc80000000000 */
[----:B0-----:R-:W-:-:S05]  /*09b0*/  IMAD.WIDE.U32 R4, R9, 0x8, R4 ;  /* 0x0000000809047825 */ /* 0x001fca00078e0004 */
[----:B------:R1:W-:Y:S02]  /*09c0*/  STG.E.64 desc[UR4][R4.64], R6 ;  /* 0x0000000604007986 */ /* 0x0003e4000c101b04 */
.L_x_543:
[----:B------:R-:W-:-:S13]  /*09d0*/  ISETP.GE.AND P0, PT, R3, R2, PT ;  /* 0x000000020300720c */ /* 0x000fda0003f06270 */
[----:B------:R-:W-:Y:S05]  /*09e0*/  @P0 BRA `(.L_x_545) ;  /* 0x0000000000340947 */ /* 0x000fea0003800000 */
[----:B01----:R-:W0:Y:S01]  /*09f0*/  LDC.64 R4, c[0x0][0x218] ;  /* 0x00008600ff047b82 */ /* 0x003e220000000a00 */
[----:B------:R-:W-:Y:S01]  /*0a00*/  IADD3 R7, R0, R3, RZ ;  /* 0x0000000300077210 */ /* 0x000fe20007ffe0ff */
[----:B------:R-:W-:-:S04]  /*0a10*/  VIADD R3, R3, 0x80 ;  /* 0x0000008003037836 */ /* 0x000fc80000000000 */
[----:B0-----:R-:W-:-:S05]  /*0a20*/  IMAD.WIDE.U32 R4, R7, 0x8, R4 ;  /* 0x0000000807047825 */ /* 0x001fca00078e0004 */
[----:B------:R1:W-:Y:S02]  /*0a30*/  STG.E.64 desc[UR4][R4.64], R28 ;  /* 0x0000001c04007986 */ /* 0x0003e4000c101b04 */
.L_x_544:
[----:B------:R-:W-:-:S13]  /*0a40*/  ISETP.GE.AND P0, PT, R3, R2, PT ;  /* 0x000000020300720c */ /* 0x000fda0003f06270 */
[----:B------:R-:W-:Y:S05]  /*0a50*/  @P0 BREAK B1 ;  /* 0x0000000000010942 */ /* 0x000fea0003800000 */
[----:B------:R-:W-:Y:S05]  /*0a60*/  @P0 BRA `(.L_x_546) ;  /* 0x0000000000300947 */ /* 0x000fea0003800000 */
[----:B01----:R-:W0:Y:S01]  /*0a70*/  LDC.64 R4, c[0x0][0x218] ;  /* 0x00008600ff047b82 */ /* 0x003e220000000a00 */
[----:B------:R-:W-:Y:S01]  /*0a80*/  IADD3 R7, R0, R3, RZ ;  /* 0x0000000300077210 */ /* 0x000fe20007ffe0ff */
[----:B------:R-:W-:-:S04]  /*0a90*/  VIADD R3, R3, 0x80 ;  /* 0x0000008003037836 */ /* 0x000fc80000000000 */
[----:B0-----:R-:W-:-:S05]  /*0aa0*/  IMAD.WIDE.U32 R4, R7, 0x8, R4 ;  /* 0x0000000807047825 */ /* 0x001fca00078e0004 */
[----:B------:R2:W-:Y:S02]  /*0ab0*/  STG.E.64 desc[UR4][R4.64], R26 ;  /* 0x0000001a04007986 */ /* 0x0005e4000c101b04 */
.L_x_545:
[----:B------:R-:W-:Y:S05]  /*0ac0*/  BSYNC B1 ;  /* 0x0000000000017941 */ /* 0x000fea0003800000 */
.L_x_541:
[----:B------:R-:W-:-:S13]  /*0ad0*/  ISETP.GE.AND P0, PT, R3, R2, PT ;  /* 0x000000020300720c */ /* 0x000fda0003f06270 */
[----:B012---:R-:W0:Y:S01]  /*0ae0*/  @!P0 LDC.64 R4, c[0x0][0x218] ;  /* 0x00008600ff048b82 */ /* 0x007e220000000a00 */
[----:B------:R-:W-:Y:S01]  /*0af0*/  @!P0 IADD3 R7, R0, R3, RZ ;  /* 0x0000000300078210 */ /* 0x000fe20007ffe0ff */
[----:B------:R-:W-:-:S04]  /*0b00*/  @!P0 VIADD R3, R3, 0x80 ;  /* 0x0000008003038836 */ /* 0x000fc80000000000 */
[----:B0-----:R-:W-:-:S05]  /*0b10*/  @!P0 IMAD.WIDE.U32 R4, R7, 0x8, R4 ;  /* 0x0000000807048825 */ /* 0x001fca00078e0004 */
[----:B------:R2:W-:Y:S02]  /*0b20*/  @!P0 STG.E.64 desc[UR4][R4.64], R16 ;  /* 0x0000001004008986 */ /* 0x0005e4000c101b04 */
.L_x_546:
[----:B------:R-:W-:Y:S05]  /*0b30*/  BSYNC B0 ;  /* 0x0000000000007941 */ /* 0x000fea0003800000 */
.L_x_540:
[----:B------:R-:W-:Y:S05]  /*0b40*/  WARPSYNC.ALL ;  /* 0x0000000000007948 */ /* 0x000fea0003800000 */
[----:B------:R-:W-:-:S13]  /*0b50*/  ISETP.GE.AND P0, PT, R3, R2, PT ;  /* 0x000000020300720c */ /* 0x000fda0003f06270 */
[----:B------:R-:W-:Y:S05]  /*0b60*/  @P0 EXIT ;  /* 0x000000000000094d */ /* 0x000fea0003800000 */
[----:B012---:R-:W0:Y:S01]  /*0b70*/  LDC.64 R4, c[0x0][0x218] ;  /* 0x00008600ff047b82 */ /* 0x007e220000000a00 */
[----:B------:R-:W-:-:S05]  /*0b80*/  IADD3 R3, R0, R3, RZ ;  /* 0x0000000300037210 */ /* 0x000fca0007ffe0ff */
[----:B0-----:R-:W-:-:S05]  /*0b90*/  IMAD.WIDE.U32 R2, R3, 0x8, R4 ;  /* 0x0000000803027825 */ /* 0x001fca00078e0004 */
[----:B------:R-:W-:Y:S01]  /*0ba0*/  STG.E.64 desc[UR4][R2.64], R12 ;  /* 0x0000000c02007986 */ /* 0x000fe2000c101b04 */
[----:B------:R-:W-:Y:S05]  /*0bb0*/  EXIT ;  /* 0x000000000000794d */ /* 0x000fea0003800000 */
.L_x_547:
        /* <DEDUP_REMOVED lines=12> */
.L_x_2302:


//--------------------- .text._ZN2at6native29vectorized_elementwise_kernelILi4EZZZNS0_16conj_kernel_cudaERNS_18TensorIteratorBaseEENKUlvE0_clEvENKUlvE10_clEvEUlN3c107complexIfEEE_St5arrayIPcLm2EEEEviT0_T1_ --------------------------
	.section	.text._ZN2at6native29vectorized_elementwise_kernelILi4EZZZNS0_16conj_kernel_cudaERNS_18TensorIteratorBaseEENKUlvE0_clEvENKUlvE10_clEvEUlN3c107complexIfEEE_St5arrayIPcLm2EEEEviT0_T1_,"ax",@progbits
	.align	128
        .global         _ZN2at6native29vectorized_elementwise_kernelILi4EZZZNS0_16conj_kernel_cudaERNS_18TensorIteratorBaseEENKUlvE0_clEvENKUlvE10_clEvEUlN3c107complexIfEEE_St5arrayIPcLm2EEEEviT0_T1_
        .type           _ZN2at6native29vectorized_elementwise_kernelILi4EZZZNS0_16conj_kernel_cudaERNS_18TensorIteratorBaseEENKUlvE0_clEvENKUlvE10_clEvEUlN3c107complexIfEEE_St5arrayIPcLm2EEEEviT0_T1_,@function
        .size           _ZN2at6native29vectorized_elementwise_kernelILi4EZZZNS0_16conj_kernel_cudaERNS_18TensorIteratorBaseEENKUlvE0_clEvENKUlvE10_clEvEUlN3c107complexIfEEE_St5arrayIPcLm2EEEEviT0_T1_,(.L_x_2303 - _ZN2at6native29vectorized_elementwise_kernelILi4EZZZNS0_16conj_kernel_cudaERNS_18TensorIteratorBaseEENKUlvE0_clEvENKUlvE10_clEvEUlN3c107complexIfEEE_St5arrayIPcLm2EEEEviT0_T1_)
        .other          _ZN2at6native29vectorized_elementwise_kernelILi4EZZZNS0_16conj_kernel_cudaERNS_18TensorIteratorBaseEENKUlvE0_clEvENKUlvE10_clEvEUlN3c107complexIfEEE_St5arrayIPcLm2EEEEviT0_T1_,@"STO_CUDA_ENTRY STV_DEFAULT"
_ZN2at6native29vectorized_elementwise_kernelILi4EZZZNS0_16conj_kernel_cudaERNS_18TensorIteratorBaseEENKUlvE0_clEvENKUlvE10_clEvEUlN3c107complexIfEEE_St5arrayIPcLm2EEEEviT0_T1_:
.text._ZN2at6native29vectorized_elementwise_kernelILi4EZZZNS0_16conj_kernel_cudaERNS_18TensorIteratorBaseEENKUlvE0_clEvENKUlvE10_clEvEUlN3c107complexIfEEE_St5arrayIPcLm2EEEEviT0_T1_:
        /* <DEDUP_REMOVED lines=32> */
.L_x_548:
        /* <DEDUP_REMOVED lines=118> */
.L_x_551:
[----:B------:R-:W-:-:S13]  /*0960*/  ISETP.GE.AND P0, PT, R3, R2, PT ;  /* 0x000000020300720c */ /* 0x000fda0003f06270 */
[----:B------:R-:W-:Y:S05]  /*0970*/  @P0 BRA `(.L_x_553) ;  /* 0x0000000000300947 */ /* 0x000fea0003800000 */
[----:B0-----:R-:W0:Y:S01]  /*0980*/  LDC.64 R4, c[0x0][0x218] ;  /* 0x00008600ff047b82 */ /* 0x001e220000000a00 */
[----:B------:R-:W-:Y:S01]  /*0990*/  IADD3 R9, R0, R3, RZ ;  /* 0x0000000300097210 */ /* 0x000fe20007ffe0ff */
[----:B------:R-:W-:-:S04]  /*09a0*/  VIADD R3, R3, 0x80 ;  /* 0x0000008003037836 */ /* 0x000fc80000000000 */
[----:B0-----:R-:W-:-:S05]  /*09b0*/  IMAD.WIDE.U32 R4, R9, 0x8, R4 ;  /* 0x0000000809047825 */ /* 0x001fca00078e0004 */
[----:B------:R1:W-:Y:S02]  /*09c0*/  STG.E.64 desc[UR4][R4.64], R6 ;  /* 0x0000000604007986 */ /* 0x0003e4000c101b04 */
.L_x_552:
[----:B------:R-:W-:-:S13]  /*09d0*/  ISETP.GE.AND P0, PT, R3, R2, PT ;  /* 0x000000020300720c */ /* 0x000fda0003f06270 */
[----:B------:R-:W-:Y:S05]  /*09e0*/  @P0 BRA `(.L_x_554) ;  /* 0x0000000000340947 */ /* 0x000fea0003800000 */
[----:B01----:R-:W0:Y:S01]  /*09f0*/  LDC.64 R4, c[0x0][0x218] ;  /* 0x00008600ff047b82 */ /* 0x003e220000000a00 */
[----:B------:R-:W-:Y:S01]  /*0a00*/  IADD3 R7, R0, R3, RZ ;  /* 0x0000000300077210 */ /* 0x000fe20007ffe0ff */
[----:B------:R-:W-:-:S04]  /*0a10*/  VIADD R3, R3, 0x80 ;  /* 0x0000008003037836 */ /* 0x000fc80000000000 */
[----:B0-----:R-:W-:-:S05]  /*0a20*/  IMAD.WIDE.U32 R4, R7, 0x8, R4 ;  /* 0x0000000807047825 */ /* 0x001fca00078e0004 */
[----:B------:R1:W-:Y:S02]  /*0a30*/  STG.E.64 desc[UR4][R4.64], R28 ;  /* 0x0000001c04007986 */ /* 0x0003e4000c101b04 */
.L_x_553:
        /* <DEDUP_REMOVED lines=8> */
.L_x_554:
[----:B------:R-:W-:Y:S05]  /*0ac0*/  BSYNC B1 ;  /* 0x0000000000017941 */ /* 0x000fea0003800000 */
.L_x_550:
[----:B------:R-:W-:-:S13]  /*0ad0*/  ISETP.GE.AND P0, PT, R3, R2, PT ;  /* 0x000000020300720c */ /* 0x000fda0003f06270 */
[----:B012---:R-:W0:Y:S01]  /*0ae0*/  @!P0 LDC.64 R4, c[0x0][0x218] ;  /* 0x00008600ff048b82 */ /* 0x007e220000000a00 */
[----:B------:R-:W-:Y:S01]  /*0af0*/  @!P0 IADD3 R7, R0, R3, RZ ;  /* 0x0000000300078210 */ /* 0x000fe20007ffe0ff */
[----:B------:R-:W-:-:S04]  /*0b00*/  @!P0 VIADD R3, R3, 0x80 ;  /* 0x0000008003038836 */ /* 0x000fc80000000000 */
[----:B0-----:R-:W-:-:S05]  /*0b10*/  @!P0 IMAD.WIDE.U32 R4, R7, 0x8, R4 ;  /* 0x0000000807048825 */ /* 0x001fca00078e0004 */
[----:B------:R2:W-:Y:S02]  /*0b20*/  @!P0 STG.E.64 desc[UR4][R4.64], R16 ;  /* 0x0000001004008986 */ /* 0x0005e4000c101b04 */
.L_x_555:
[----:B------:R-:W-:Y:S05]  /*0b30*/  BSYNC B0 ;  /* 0x0000000000007941 */ /* 0x000fea0003800000 */
.L_x_549:
        /* <DEDUP_REMOVED lines=8> */
.L_x_556:
        /* <DEDUP_REMOVED lines=12> */
.L_x_2303:


//--------------------- .text._ZN2at6native29vectorized_elementwise_kernelILi8EZZZNS0_16conj_kernel_cudaERNS_18TensorIteratorBaseEENKUlvE0_clEvENKUlvE10_clEvEUlN3c107complexIfEEE_St5arrayIPcLm2EEEEviT0_T1_ --------------------------
	.section	.text._ZN2at6native29vectorized_elementwise_kernelILi8EZZZNS0_16conj_kernel_cudaERNS_18TensorIteratorBaseEENKUlvE0_clEvENKUlvE10_clEvEUlN3c107complexIfEEE_St5arrayIPcLm2EEEEviT0_T1_,"ax",@progbits
	.align	128
        .global         _ZN2at6native29vectorized_elementwise_kernelILi8EZZZNS0_16conj_kernel_cudaERNS_18TensorIteratorBaseEENKUlvE0_clEvENKUlvE10_clEvEUlN3c107complexIfEEE_St5arrayIPcLm2EEEEviT0_T1_
        .type           _ZN2at6native29vectorized_elementwise_kernelILi8EZZZNS0_16conj_kernel_cudaERNS_18TensorIteratorBaseEENKUlvE0_clEvENKUlvE10_clEvEUlN3c107complexIfEEE_St5arrayIPcLm2EEEEviT0_T1_,@function
        .size           _ZN2at6native29vectorized_elementwise_kernelILi8EZZZNS0_16conj_kernel_cudaERNS_18TensorIteratorBaseEENKUlvE0_clEvENKUlvE10_clEvEUlN3c107complexIfEEE_St5arrayIPcLm2EEEEviT0_T1_,(.L_x_2304 - _ZN2at6native29vectorized_elementwise_kernelILi8EZZZNS0_16conj_kernel_cudaERNS_18TensorIteratorBaseEENKUlvE0_clEvENKUlvE10_clEvEUlN3c107complexIfEEE_St5arrayIPcLm2EEEEviT0_T1_)
        .other          _ZN2at6native29vectorized_elementwise_kernelILi8EZZZNS0_16conj_kernel_cudaERNS_18TensorIteratorBaseEENKUlvE0_clEvENKUlvE10_clEvEUlN3c107complexIfEEE_St5arrayIPcLm2EEEEviT0_T1_,@"STO_CUDA_ENTRY STV_DEFAULT"
_ZN2at6native29vectorized_elementwise_kernelILi8EZZZNS0_16conj_kernel_cudaERNS_18TensorIteratorBaseEENKUlvE0_clEvENKUlvE10_clEvEUlN3c107complexIfEEE_St5arrayIPcLm2EEEEviT0_T1_:
.text._ZN2at6native29vectorized_elementwise_kernelILi8EZZZNS0_16conj_kernel_cudaERNS_18TensorIteratorBaseEENKUlvE0_clEvENKUlvE10_clEvEUlN3c107complexIfEEE_St5arrayIPcLm2EEEEviT0_T1_:
        /* <DEDUP_REMOVED lines=32> */
.L_x_557:
        /* <DEDUP_REMOVED lines=118> */
.L_x_560:
[----:B------:R-:W-:-:S13]  /*0960*/  ISETP.GE.AND P0, PT, R3, R2, PT ;  /* 0x000000020300720c */ /* 0x000fda0003f06270 */
[----:B------:R-:W-:Y:S05]  /*0970*/  @P0 BRA `(.L_x_562) ;  /* 0x0000000000300947 */ /* 0x000fea0003800000 */
[----:B0-----:R-:W0:Y:S01]  /*0980*/  LDC.64 R4, c[0x0][0x218] ;  /* 0x00008600ff047b82 */ /* 0x001e220000000a00 */
[----:B------:R-:W-:Y:S01]  /*0990*/  IADD3 R9, R0, R3, RZ ;  /* 0x0000000300097210 */ /* 0x000fe20007ffe0ff */
[----:B------:R-:W-:-:S04]  /*09a0*/  VIADD R3, R3, 0x80 ;  /* 0x0000008003037836 */ /* 0x000fc80000000000 */
[----:B0-----:R-:W-:-:S05]  /*09b0*/  IMAD.WIDE.U32 R4, R9, 0x8, R4 ;  /* 0x0000000809047825 */ /* 0x001fca00078e0004 */
[----:B------:R1:W-:Y:S02]  /*09c0*/  STG.E.64 desc[UR4][R4.64], R6 ;  /* 0x0000000604007986 */ /* 0x0003e4000c101b04 */
.L_x_561:
[----:B------:R-:W-:-:S13]  /*09d0*/  ISETP.GE.AND P0, PT, R3, R2, PT ;  /* 0x000000020300720c */ /* 0x000fda0003f06270 */
[----:B------:R-:W-:Y:S05]  /*09e0*/  @P0 BRA `(.L_x_563) ;  /* 0x0000000000340947 */ /* 0x000fea0003800000 */
[----:B01----:R-:W0:Y:S01]  /*09f0*/  LDC.64 R4, c[0x0][0x218] ;  /* 0x00008600ff047b82 */ /* 0x003e220000000a00 */
[----:B------:R-:W-:Y:S01]  /*0a00*/  IADD3 R7, R0, R3, RZ ;  /* 0x0000000300077210 */ /* 0x000fe20007ffe0ff */
[----:B------:R-:W-:-:S04]  /*0a10*/  VIADD R3, R3, 0x80 ;  /* 0x0000008003037836 */ /* 0x000fc80000000000 */
[----:B0-----:R-:W-:-:S05]  /*0a20*/  IMAD.WIDE.U32 R4, R7, 0x8, R4 ;  /* 0x0000000807047825 */ /* 0x001fca00078e0004 */
[----:B------:R1:W-:Y:S02]  /*0a30*/  STG.E.64 desc[UR4][R4.64], R28 ;  /* 0x0000001c04007986 */ /* 0x0003e4000c101b04 */
.L_x_562:
        /* <DEDUP_REMOVED lines=8> */
.L_x_563:
[----:B------:R-:W-:Y:S05]  /*0ac0*/  BSYNC B1 ;  /* 0x0000000000017941 */ /* 0x000fea0003800000 */
.L_x_559:
[----:B------:R-:W-:-:S13]  /*0ad0*/  ISETP.GE.AND P0, PT, R3, R2, PT ;  /* 0x000000020300720c */ /* 0x000fda0003f06270 */
[----:B012---:R-:W0:Y:S01]  /*0ae0*/  @!P0 LDC.64 R4, c[0x0][0x218] ;  /* 0x00008600ff048b82 */ /* 0x007e220000000a00 */
[----:B------:R-:W-:Y:S01]  /*0af0*/  @!P0 IADD3 R7, R0, R3, RZ ;  /* 0x0000000300078210 */ /* 0x000fe20007ffe0ff */
[----:B------:R-:W-:-:S04]  /*0b00*/  @!P0 VIADD R3, R3, 0x80 ;  /* 0x0000008003038836 */ /* 0x000fc80000000000 */
[----:B0-----:R-:W-:-:S05]  /*0b10*/  @!P0 IMAD.WIDE.U32 R4, R7, 0x8, R4 ;  /* 0x0000000807048825 */ /* 0x001fca00078e0004 */
[----:B------:R2:W-:Y:S02]  /*0b20*/  @!P0 STG.E.64 desc[UR4][R4.64], R16 ;  /* 0x0000001004008986 */ /* 0x0005e4000c101b04 */
.L_x_564:
[----:B------:R-:W-:Y:S05]  /*0b30*/  BSYNC B0 ;  /* 0x0000000000007941 */ /* 0x000fea0003800000 */
.L_x_558:
        /* <DEDUP_REMOVED lines=8> */
.L_x_565:
        /* <DEDUP_REMOVED lines=12> */
.L_x_2304:


//--------------------- .text._ZN2at6native18elementwise_kernelILi128ELi4EZNS0_15gpu_kernel_implIZZZNS0_16conj_kernel_cudaERNS_18TensorIteratorBaseEENKUlvE0_clEvENKUlvE9_clEvEUlN3c107complexIdEEE_EEvS4_RKT_EUliE_EEviT1_ --------------------------
	.section	.text._ZN2at6native18elementwise_kernelILi128ELi4EZNS0_15gpu_kernel_implIZZZNS0_16conj_kernel_cudaERNS_18TensorIteratorBaseEENKUlvE0_clEvENKUlvE9_clEvEUlN3c107complexIdEEE_EEvS4_RKT_EUliE_EEviT1_,"ax",@progbits
	.align	128
        .global         _ZN2at6native18elementwise_kernelILi128ELi4EZNS0_15gpu_kernel_implIZZZNS0_16conj_kernel_cudaERNS_18TensorIteratorBaseEENKUlvE0_clEvENKUlvE9_clEvEUlN3c107complexIdEEE_EEvS4_RKT_EUliE_EEviT1_
        .type           _ZN2at6native18elementwise_kernelILi128ELi4EZNS0_15gpu_kernel_implIZZZNS0_16conj_kernel_cudaERNS_18TensorIteratorBaseEENKUlvE0_clEvENKUlvE9_clEvEUlN3c107complexIdEEE_EEvS4_RKT_EUliE_EEviT1_,@function
        .size           _ZN2at6native18elementwise_kernelILi128ELi4EZNS0_15gpu_kernel_implIZZZNS0_16conj_kernel_cudaERNS_18TensorIteratorBaseEENKUlvE0_clEvENKUlvE9_clEvEUlN3c107complexIdEEE_EEvS4_RKT_EUliE_EEviT1_,(.L_x_2305 - _ZN2at6native18elementwise_kernelILi128ELi4EZNS0_15gpu_kernel_implIZZZNS0_16conj_kernel_cudaERNS_18TensorIteratorBaseEENKUlvE0_clEvENKUlvE9_clEvEUlN3c107complexIdEEE_EEvS4_RKT_EUliE_EEviT1_)
        .other          _ZN2at6native18elementwise_kernelILi128ELi4EZNS0_15gpu_kernel_implIZZZNS0_16conj_kernel_cudaERNS_18TensorIteratorBaseEENKUlvE0_clEvENKUlvE9_clEvEUlN3c107complexIdEEE_EEvS4_RKT_EUliE_EEviT1_,@"STO_CUDA_ENTRY STV_DEFAULT"
_ZN2at6native18elementwise_kernelILi128ELi4EZNS0_15gpu_kernel_implIZZZNS0_16conj_kernel_cudaERNS_18TensorIteratorBaseEENKUlvE0_clEvENKUlvE9_clEvEUlN3c107complexIdEEE_EEvS4_RKT_EUliE_EEviT1_:
.text._ZN2at6native18elementwise_kernelILi128ELi4EZNS0_15gpu_kernel_implIZZZNS0_16conj_kernel_cudaERNS_18TensorIteratorBaseEENKUlvE0_clEvENKUlvE9_clEvEUlN3c107complexIdEEE_EEvS4_RKT_EUliE_EEviT1_:
        /* <DEDUP_REMOVED lines=313> */
.L_x_568:
[----:B------:R-:W0:Y:S01]  /*1390*/  LDC.U8 R5, c[0x0][0x422] ;  /* 0x00010880ff057b82 */ /* 0x000e220000000000 */
[----:B------:R-:W-:Y:S01]  /*13a0*/  ULDC.64 UR4, c[0x0][0x410] ;  /* 0x0001040000047ab9 */ /* 0x000fe20000000a00 */
[----:B------:R-:W-:Y:S01]  /*13b0*/  ULDC.64 UR6, c[0x0][0x418] ;  /* 0x0001060000067ab9 */ /* 0x000fe20000000a00 */
[----:B------:R-:W-:Y:S02]  /*13c0*/  IADD3 R16, P1, R16, UR4, RZ ;  /* 0x0000000410107c10 */ /* 0x000fe4000ff3e0ff */
        /* <DEDUP_REMOVED lines=15> */
[----:B------:R-:W-:Y:S01]  /*14c0*/  CS2R R6, SRZ ;  /* 0x0000000000067805 */ /* 0x000fe2000001ff00 */
[----:B--2---:R0:W1:Y:S01]  /*14d0*/  I2F.F64.S16 R4, R2 ;  /* 0x0000000200047312 */ /* 0x0040620000101c00 */
[----:B------:R-:W-:Y:S05]  /*14e0*/  BRA `(.L_x_574) ;  /* 0x0000000c00d87947 */ /* 0x000fea0003800000 */
.L_x_572:
[----:B------:R-:W2:Y:S01]  /*14f0*/  LDG.E.U8 R2, desc[UR36][R2.64] ;  /* 0x0000002402027981 */ /* 0x000ea2000c1e1100 */
[----:B------:R-:W-:Y:S01]  /*1500*/  CS2R R6, SRZ ;  /* 0x0000000000067805 */ /* 0x000fe2000001ff00 */
[----:B--2---:R0:W1:Y:S01]  /*1510*/  I2F.F64.U16 R4, R2 ;  /* 0x0000000200047312 */ /* 0x0040620000101800 */
[----:B------:R-:W-:Y:S05]  /*1520*/  BRA `(.L_x_574) ;  /* 0x0000000c00c87947 */ /* 0x000fea0003800000 */
.L_x_571:
[----:B------:R-:W-:-:S13]  /*1530*/  ISETP.NE.AND P0, PT, R4, 0x2, PT ;  /* 0x000000020400780c */ /* 0x000fda0003f05270 */
[----:B------:R-:W-:Y:S05]  /*1540*/  @!P0 BRA `(.L_x_575) ;  /* 0x0000000000308947 */ /* 0x000fea0003800000 */
[----:B------:R-:W-:-:S13]  /*1550*/  ISETP.NE.AND P0, PT, R4, 0x3, PT ;  /* 0x000000030400780c */ /* 0x000fda0003f05270 */
[----:B------:R-:W-:Y:S05]  /*1560*/  @!P0 BRA `(.L_x_576) ;  /* 0x0000000000188947 */ /* 0x000fea0003800000 */
[----:B------:R-:W-:-:S13]  /*1570*/  ISETP.NE.AND P0, PT, R4, 0x4, PT ;  /* 0x000000040400780c */ /* 0x000fda0003f05270 */
[----:B------:R-:W-:Y:S05]  /*1580*/  @P0 BRA `(.L_x_573) ;  /* 0x0000000c00480947 */ /* 0x000fea0003800000 */
[----:B------:R-:W2:Y:S01]  /*1590*/  LDG.E.64 R4, desc[UR36][R2.64] ;  /* 0x0000002402047981 */ /* 0x000ea2000c1e1b00 */
[----:B------:R-:W-:Y:S01]  /*15a0*/  CS2R R6, SRZ ;  /* 0x0000000000067805 */ /* 0x000fe2000001ff00 */
[----:B--2---:R-:W0:Y:S01]  /*15b0*/  I2F.F64.S64 R4, R4 ;  /* 0x0000000400047312 */ /* 0x004e220000301c00 */
[----:B------:R-:W-:Y:S05]  /*15c0*/  BRA `(.L_x_574) ;  /* 0x0000000c00a07947 */ /* 0x000fea0003800000 */
.L_x_576:
[----:B------:R-:W2:Y:S01]  /*15d0*/  LDG.E R2, desc[UR36][R2.64] ;  /* 0x0000002402027981 */ /* 0x000ea2000c1e1900 */
[----:B------:R-:W-:Y:S01]  /*15e0*/  CS2R R6, SRZ ;  /* 0x0000000000067805 */ /* 0x000fe2000001ff00 */
[----:B--2---:R0:W1:Y:S01]  /*15f0*/  I2F.F64 R4, R2 ;  /* 0x0000000200047312 */ /* 0x0040620000201c00 */
[----:B------:R-:W-:Y:S05]  /*1600*/  BRA `(.L_x_574) ;  /* 0x0000000c00907947 */ /* 0x000fea0003800000 */
.L_x_575:
[----:B------:R-:W2:Y:S01]  /*1610*/  LDG.E.U16 R2, desc[UR36][R2.64] ;  /* 0x0000002402027981 */ /* 0x000ea2000c1e1500 */
[----:B------:R-:W-:Y:S01]  /*1620*/  CS2R R6, SRZ ;  /* 0x0000000000067805 */ /* 0x000fe2000001ff00 */
[----:B--2---:R0:W1:Y:S01]  /*1630*/  I2F.F64.S16 R4, R2 ;  /* 0x0000000200047312 */ /* 0x0040620000101c00 */
[----:B------:R-:W-:Y:S05]  /*1640*/  BRA `(.L_x_574) ;  /* 0x0000000c00807947 */ /* 0x000fea0003800000 */
.L_x_570:
[----:B------:R-:W-:-:S13]  /*1650*/  ISETP.GT.AND P0, PT, R4, 0x6, PT ;  /* 0x000000060400780c */ /* 0x000fda0003f04270 */
[----:B------:R-:W-:Y:S05]  /*1660*/  @P0 BRA `(.L_x_577) ;  /* 0x00000000003c0947 */ /* 0x000fea0003800000 */
[----:B------:R-:W-:-:S13]  /*1670*/  ISETP.NE.AND P0, PT, R4, 0x5, PT ;  /* 0x000000050400780c */ /* 0x000fda0003f05270 */
[----:B------:R-:W-:Y:S05]  /*1680*/  @!P0 BRA `(.L_x_578) ;  /* 0x00000000001c8947 */ /* 0x000fea0003800000 */
[----:B------:R-:W-:-:S13]  /*1690*/  ISETP.NE.AND P0, PT, R4, 0x6, PT ;  /* 0x000000060400780c */ /* 0x000fda0003f05270 */
[----:B------:R-:W-:Y:S05]  /*16a0*/  @P0 BRA `(.L_x_573) ;  /* 0x0000000c00000947 */ /* 0x000fea0003800000 */
[----:B------:R-:W2:Y:S01]  /*16b0*/  LDG.E R4, desc[UR36][R2.64] ;  /* 0x0000002402047981 */ /* 0x000ea2000c1e1900 */
[----:B------:R-:W-:Y:S01]  /*16c0*/  CS2R R6, SRZ ;  /* 0x0000000000067805 */ /* 0x000fe2000001ff00 */
[----:B--2---:R-:W-:-:S06]  /*16d0*/  FMUL.FTZ R4, R4, 1 ;  /* 0x3f80000004047820 */ /* 0x004fcc0000410000 */
[----:B------:R-:W0:Y:S01]  /*16e0*/  F2F.F64.F32 R4, R4 ;  /* 0x0000000400047310 */ /* 0x000e220000201800 */
[----:B------:R-:W-:Y:S05]  /*16f0*/  BRA `(.L_x_574) ;  /* 0x0000000c00547947 */ /* 0x000fea0003800000 */
.L_x_578:
[----:B------:R-:W2:Y:S01]  /*1700*/  LDG.E.U16 R0, desc[UR36][R2.64] ;  /* 0x0000002402007981 */ /* 0x000ea2000c1e1500 */
[----:B------:R-:W-:Y:S01]  /*1710*/  CS2R R6, SRZ ;  /* 0x0000000000067805 */ /* 0x000fe2000001ff00 */
[----:B--2---:R-:W-:-:S05]  /*1720*/  HADD2.F32 R0, -RZ, R0.H0_H0 ;  /* 0x20000000ff007230 */ /* 0x004fca0000004100 */
[----:B------:R-:W-:-:S04]  /*1730*/  FMUL.FTZ R0, R0, 1 ;  /* 0x3f80000000007820 */ /* 0x000fc80000410000 */
[----:B------:R0:W1:Y:S01]  /*1740*/  F2F.F64.F32 R4, R0 ;  /* 0x0000000000047310 */ /* 0x0000620000201800 */
[----:B------:R-:W-:Y:S05]  /*1750*/  BRA `(.L_x_574) ;  /* 0x0000000c003c7947 */ /* 0x000fea0003800000 */
.L_x_577:
[----:B------:R-:W-:-:S13]  /*1760*/  ISETP.NE.AND P0, PT, R4, 0x7, PT ;  /* 0x000000070400780c */ /* 0x000fda0003f05270 */
[----:B------:R-:W-:Y:S05]  /*1770*/  @!P0 BRA `(.L_x_579) ;  /* 0x0000000000488947 */ /* 0x000fea0003800000 */
[----:B------:R-:W-:-:S13]  /*1780*/  ISETP.NE.AND P0, PT, R4, 0x8, PT ;  /* 0x000000080400780c */ /* 0x000fda0003f05270 */
[----:B------:R-:W-:Y:S05]  /*1790*/  @!P0 BRA `(.L_x_580) ;  /* 0x0000000000208947 */ /* 0x000fea0003800000 */
[----:B------:R-:W-:-:S13]  /*17a0*/  ISETP.NE.AND P0, PT, R4, 0x9, PT ;  /* 0x000000090400780c */ /* 0x000fda0003f05270 */
[----:B------:R-:W-:Y:S05]  /*17b0*/  @P0 BRA `(.L_x_573) ;  /* 0x0000000800bc0947 */ /* 0x000fea0003800000 */
[----:B------:R-:W2:Y:S02]  /*17c0*/  LDG.E.64 R2, desc[UR36][R2.64] ;  /* 0x0000002402027981 */ /* 0x000ea4000c1e1b00 */
[----:B--2---:R-:W-:Y:S01]  /*17d0*/  FMUL.FTZ R6, R3, 1 ;  /* 0x3f80000003067820 */ /* 0x004fe20000410000 */
[----:B------:R-:W-:-:S05]  /*17e0*/  FMUL.FTZ R4, R2, 1 ;  /* 0x3f80000002047820 */ /* 0x000fca0000410000 */
[----:B------:R-:W0:Y:S08]  /*17f0*/  F2F.F64.F32 R6, R6 ;  /* 0x0000000600067310 */ /* 0x000e300000201800 */
[----:B------:R-:W1:Y:S01]  /*1800*/  F2F.F64.F32 R4, R4 ;  /* 0x0000000400047310 */ /* 0x000e620000201800 */
[----:B------:R-:W-:Y:S05]  /*1810*/  BRA `(.L_x_574) ;  /* 0x0000000c000c7947 */ /* 0x000fea0003800000 */
.L_x_580:
[----:B------:R-:W2:Y:S02]  /*1820*/  LDG.E R0, desc[UR36][R2.64] ;  /* 0x0000002402007981 */ /* 0x000ea4000c1e1900 */
[--C-:B--2---:R-:W-:Y:S02]  /*1830*/  HADD2.F32 R4, -RZ, R0.reuse.H1_H1 ;  /* 0x30000000ff047230 */ /* 0x104fe40000004100 */
[----:B------:R-:W-:-:S03]  /*1840*/  HADD2.F32 R0, -RZ, R0.H0_H0 ;  /* 0x20000000ff007230 */ /* 0x000fc60000004100 */
[----:B------:R-:W-:Y:S02]  /*1850*/  FMUL.FTZ R6, R4, 1 ;  /* 0x3f80000004067820 */ /* 0x000fe40000410000 */
[----:B------:R-:W-:-:S04]  /*1860*/  FMUL.FTZ R0, R0, 1 ;  /* 0x3f80000000007820 */ /* 0x000fc80000410000 */
[----:B------:R-:W0:Y:S08]  /*1870*/  F2F.F64.F32 R6, R6 ;  /* 0x0000000600067310 */ /* 0x000e300000201800 */
[----:B------:R1:W2:Y:S01]  /*1880*/  F2F.F64.F32 R4, R0 ;  /* 0x0000000000047310 */ /* 0x0002a20000201800 */
[----:B------:R-:W-:Y:S05]  /*1890*/  BRA `(.L_x_574) ;  /* 0x0000000800ec7947 */ /* 0x000fea0003800000 */
.L_x_579:
[----:B------:R0:W5:Y:S01]  /*18a0*/  LDG.E.64 R4, desc[UR36][R2.64] ;  /* 0x0000002402047981 */ /* 0x000162000c1e1b00 */
[----:B------:R-:W-:Y:S01]  /*18b0*/  CS2R R6, SRZ ;  /* 0x0000000000067805 */ /* 0x000fe2000001ff00 */
[----:B------:R-:W-:Y:S06]  /*18c0*/  BRA `(.L_x_574) ;  /* 0x0000000800e07947 */ /* 0x000fec0003800000 */
.L_x_569:
        /* <DEDUP_REMOVED lines=9> */
[----:B------:R-:W-:Y:S01]  /*1960*/  CS2R R6, SRZ ;  /* 0x0000000000067805 */ /* 0x000fe2000001ff00 */
[----:B------:R-:W-:Y:S01]  /*1970*/  IMAD.MOV.U32 R4, RZ, RZ, RZ ;  /* 0x000000ffff047224 */ /* 0x000fe200078e00ff */
[----:B--2---:R-:W-:-:S04]  /*1980*/  ISETP.NE.AND P0, PT, R2, RZ, PT ;  /* 0x000000ff0200720c */ /* 0x004fc80003f05270 */
[----:B------:R-:W-:Y:S01]  /*1990*/  FSEL R5, RZ, 1.875, !P0 ;  /* 0x3ff00000ff057808 */ /* 0x000fe20004000000 */
[----:B------:R-:W-:Y:S08]  /*19a0*/  BRA `(.L_x_574) ;  /* 0x0000000800a87947 */ /* 0x000ff00003800000 */
.L_x_583:
[----:B------:R0:W5:Y:S01]  /*19b0*/  LDG.E.128 R4, desc[UR36][R2.64] ;  /* 0x0000002402047981 */ /* 0x000162000c1e1d00 */
[----:B------:R-:W-:Y:S05]  /*19c0*/  BRA `(.L_x_574) ;  /* 0x0000000800a07947 */ /* 0x000fea0003800000 */
.L_x_582:
        /* <DEDUP_REMOVED lines=11> */
[C---:B------:R-:W-:Y:S02]  /*1a80*/  VIADD R6, R4.reuse, 0x1000000 ;  /* 0x0100000004067836 */ /* 0x040fe40000000000 */
[----:B------:R-:W-:-:S03]  /*1a90*/  VIADD R2, R4, 0xffffffff ;  /* 0xffffffff04027836 */ /* 0x000fc60000000000 */
[----:B------:R-:W-:Y:S02]  /*1aa0*/  SHF.R.S32.HI R6, RZ, 0x8, R6 ;  /* 0x00000008ff067819 */ /* 0x000fe40000011406 */
[----:B------:R-:W-:Y:S02]  /*1ab0*/  SHF.R.S32.HI R2, RZ, 0x1f, R2 ;  /* 0x0000001fff027819 */ /* 0x000fe40000011402 */
[----:B0-----:R-:W-:-:S04]  /*1ac0*/  IADD3 R5, -R5, 0x1f, RZ ;  /* 0x0000001f05057810 */ /* 0x001fc80007ffe1ff */
[C---:B------:R-:W-:Y:S01]  /*1ad0*/  ISETP.GT.U32.AND P0, PT, R5.reuse, 0x4, PT ;  /* 0x000000040500780c */ /* 0x040fe20003f04070 */
[----:B------:R-:W-:-:S05]  /*1ae0*/  VIADD R5, R5, 0xfffffffc ;  /* 0xfffffffc05057836 */ /* 0x000fca0000000000 */
[----:B------:R-:W-:-:S05]  /*1af0*/  SEL R5, R5, RZ, P0 ;  /* 0x000000ff05057207 */ /* 0x000fca0000000000 */
[----:B------:R-:W-:Y:S01]  /*1b00*/  IMAD R8, R5, R8, 0x3c000000 ;  /* 0x3c00000005087424 */ /* 0x000fe200078e0208 */
[----:B------:R-:W-:-:S04]  /*1b10*/  SHF.L.U32 R5, R4, R5, RZ ;  /* 0x0000000504057219 */ /* 0x000fc800000006ff */
[----:B------:R-:W-:-:S04]  /*1b20*/  LEA.HI R5, R5, R8, RZ, 0x1c ;  /* 0x0000000805057211 */ /* 0x000fc800078fe0ff */
[----:B------:R-:W-:Y:S02]  /*1b30*/  LOP3.LUT R5, R5, 0x7f800000, R6, 0xf8, !PT ;  /* 0x7f80000005057812 */ /* 0x000fe400078ef806 */
[----:B------:R-:W-:Y:S02]  /*1b40*/  CS2R R6, SRZ ;  /* 0x0000000000067805 */ /* 0x000fe4000001ff00 */
[----:B------:R-:W-:-:S04]  /*1b50*/  LOP3.LUT R5, R5, R2, RZ, 0x30, !PT ;  /* 0x0000000205057212 */ /* 0x000fc800078e30ff */
[----:B------:R-:W-:-:S05]  /*1b60*/  LOP3.LUT R5, R5, 0x80000000, R0, 0xf8, !PT ;  /* 0x8000000005057812 */ /* 0x000fca00078ef800 */
[----:B------:R-:W-:-:S06]  /*1b70*/  FMUL.FTZ R5, R5, 1 ;  /* 0x3f80000005057820 */ /* 0x000fcc0000410000 */
[----:B------:R-:W0:Y:S01]  /*1b80*/  F2F.F64.F32 R4, R5 ;  /* 0x0000000500047310 */ /* 0x000e220000201800 */
[----:B------:R-:W-:Y:S05]  /*1b90*/  BRA `(.L_x_574) ;  /* 0x00000008002c7947 */ /* 0x000fea0003800000 */
.L_x_585:
[----:B------:R-:W2:Y:S01]  /*1ba0*/  LDG.E.U8 R2, desc[UR36][R2.64] ;  /* 0x0000002402027981 */ /* 0x000ea2000c1e1100 */
[----:B------:R-:W-:Y:S01]  /*1bb0*/  CS2R R6, SRZ ;  /* 0x0000000000067805 */ /* 0x000fe2000001ff00 */
        /* <DEDUP_REMOVED lines=10> */
[----:B------:R-:W-:-:S05]  /*1c60*/  LOP3.LUT R4, R4, 0x80000000, R5, 0xf8, !PT ;  /* 0x8000000004047812 */ /* 0x000fca00078ef805 */
[----:B------:R-:W-:-:S06]  /*1c70*/  FMUL.FTZ R4, R4, 1 ;  /* 0x3f80000004047820 */ /* 0x000fcc0000410000 */
[----:B------:R-:W0:Y:S01]  /*1c80*/  F2F.F64.F32 R4, R4 ;  /* 0x0000000400047310 */ /* 0x000e220000201800 */
[----:B------:R-:W-:Y:S05]  /*1c90*/  BRA `(.L_x_574) ;  /* 0x0000000400ec7947 */ /* 0x000fea0003800000 */
.L_x_584:
[----:B------:R-:W2:Y:S01]  /*1ca0*/  LDG.E.U16 R0, desc[UR36][R2.64] ;  /* 0x0000002402007981 */ /* 0x000ea2000c1e1500 */
[----:B------:R-:W-:Y:S01]  /*1cb0*/  CS2R R6, SRZ ;  /* 0x0000000000067805 */ /* 0x000fe2000001ff00 */
[----:B--2---:R-:W-:-:S04]  /*1cc0*/  IMAD.U32 R0, R0, 0x10000, RZ ;  /* 0x0001000000007824 */ /* 0x004fc800078e00ff */
[----:B------:R-:W-:-:S04]  /*1cd0*/  FMUL.FTZ R0, R0, 1 ;  /* 0x3f80000000007820 */ /* 0x000fc80000410000 */
[----:B------:R0:W1:Y:S01]  /*1ce0*/  F2F.F64.F32 R4, R0 ;  /* 0x0000000000047310 */ /* 0x0000620000201800 */
[----:B------:R-:W-:Y:S05]  /*1cf0*/  BRA `(.L_x_574) ;  /* 0x0000000400d47947 */ /* 0x000fea0003800000 */
.L_x_581:
        /* <DEDUP_REMOVED lines=9> */
[----:B------:R-:W-:Y:S01]  /*1d90*/  CS2R R6, SRZ ;  /* 0x0000000000067805 */ /* 0x000fe2000001ff00 */
[----:B--2---:R0:W1:Y:S01]  /*1da0*/  I2F.F64.U16 R4, R2 ;  /* 0x0000000200047312 */ /* 0x0040620000101800 */
[----:B------:R-:W-:Y:S05]  /*1db0*/  BRA `(.L_x_574) ;  /* 0x0000000400a47947 */ /* 0x000fea0003800000 */
.L_x_588:
[----:B------:R-:W2:Y:S01]  /*1dc0*/  LDG.E.U8 R2, desc[UR36][R2.64] ;  /* 0x0000002402027981 */ /* 0x000ea2000c1e1100 */
[----:B------:R-:W-:Y:S01]  /*1dd0*/  BSSY B0, `(.L_x_589) ;  /* 0x0000018000007945 */ /* 0x000fe20003800000 */
[----:B------:R-:W-:Y:S01]  /*1de0*/  IMAD.MOV.U32 R0, RZ, RZ, RZ ;  /* 0x000000ffff007224 */ /* 0x000fe200078e00ff */
        /* <DEDUP_REMOVED lines=18> */
.L_x_592:
[----:B------:R-:W-:Y:S05]  /*1f10*/  BSYNC B1 ;  /* 0x0000000000017941 */ /* 0x000fea0003800000 */
.L_x_591:
[----:B------:R-:W-:Y:S01]  /*1f20*/  LEA R3, R0, 0x3b800000, 0x17 ;  /* 0x3b80000000037811 */ /* 0x000fe200078eb8ff */
[----:B------:R-:W-:-:S05]  /*1f30*/  IMAD.SHL.U32 R0, R2, 0x100000, RZ ;  /* 0x0010000002007824 */ /* 0x000fca00078e00ff */
[----:B------:R-:W-:-:S07]  /*1f40*/  LOP3.LUT R0, R3, R0, R4, 0xfe, !PT ;  /* 0x0000000003007212 */ /* 0x000fce00078efe04 */
.L_x_590:
[----:B------:R-:W-:Y:S05]  /*1f50*/  BSYNC B0 ;  /* 0x0000000000007941 */ /* 0x000fea0003800000 */
.L_x_589:
[----:B------:R-:W-:Y:S01]  /*1f60*/  FMUL.FTZ R0, R0, 1 ;  /* 0x3f80000000007820 */ /* 0x000fe20000410000 */
[----:B------:R-:W-:-:S03]  /*1f70*/  CS2R R6, SRZ ;  /* 0x0000000000067805 */ /* 0x000fc6000001ff00 */
[----:B------:R2:W3:Y:S01]  /*1f80*/  F2F.F64.F32 R4, R0 ;  /* 0x0000000000047310 */ /* 0x0004e20000201800 */
[----:B------:R-:W-:Y:S05]  /*1f90*/  BRA `(.L_x_574) ;  /* 0x00000004002c7947 */ /* 0x000fea0003800000 */
.L_x_587:
        /* <DEDUP_REMOVED lines=21> */
.L_x_596:
[----:B------:R-:W-:Y:S05]  /*20f0*/  BSYNC B1 ;  /* 0x0000000000017941 */ /* 0x000fea0003800000 */
.L_x_595:
[----:B------:R-:W-:Y:S01]  /*2100*/  LEA R3, R0, 0x37800000, 0x17 ;  /* 0x3780000000037811 */ /* 0x000fe200078eb8ff */
[----:B------:R-:W-:-:S05]  /*2110*/  IMAD.SHL.U32 R0, R2, 0x200000, RZ ;  /* 0x0020000002007824 */ /* 0x000fca00078e00ff */
[----:B------:R-:W-:-:S07]  /*2120*/  LOP3.LUT R0, R3, R0, R4, 0xfe, !PT ;  /* 0x0000000003007212 */ /* 0x000fce00078efe04 */
.L_x_594:
[----:B------:R-:W-:Y:S05]  /*2130*/  BSYNC B0 ;  /* 0x0000000000007941 */ /* 0x000fea0003800000 */
.L_x_593:
[----:B------:R-:W-:Y:S01]  /*2140*/  FMUL.FTZ R0, R0, 1 ;  /* 0x3f80000000007820 */ /* 0x000fe20000410000 */
[----:B------:R-:W-:-:S03]  /*2150*/  CS2R R6, SRZ ;  /* 0x0000000000067805 */ /* 0x000fc6000001ff00 */
[----:B------:R4:W0:Y:S01]  /*2160*/  F2F.F64.F32 R4, R0 ;  /* 0x0000000000047310 */ /* 0x0008220000201800 */
[----:B------:R-:W-:Y:S05]  /*2170*/  BRA `(.L_x_574) ;  /* 0x0000000000b47947 */ /* 0x000fea0003800000 */
.L_x_586:
        /* <DEDUP_REMOVED lines=14> */
.L_x_600:
[----:B------:R-:W-:Y:S05]  /*2260*/  BSYNC B0 ;  /* 0x0000000000007941 */ /* 0x000fea0003800000 */
.L_x_599:
[----:B------:R-:W-:Y:S01]  /*2270*/  FMUL.FTZ R0, R0, 1 ;  /* 0x3f80000000007820 */ /* 0x000fe20000410000 */
[----:B------:R-:W-:-:S03]  /*2280*/  CS2R R6, SRZ ;  /* 0x0000000000067805 */ /* 0x000fc6000001ff00 */
[----:B------:R0:W1:Y:S01]  /*2290*/  F2F.F64.F32 R4, R0 ;  /* 0x0000000000047310 */ /* 0x0000620000201800 */
[----:B------:R-:W-:Y:S05]  /*22a0*/  BRA `(.L_x_574) ;  /* 0x0000000000687947 */ /* 0x000fea0003800000 */
.L_x_573:
        /* <DEDUP_REMOVED lines=16> */
.L_x_601:
[----:B------:R-:W-:Y:S02]  /*23b0*/  CS2R R4, SRZ ;  /* 0x0000000000047805 */ /* 0x000fe4000001ff00 */
[----:B------:R-:W-:Y:S01]  /*23c0*/  CS2R R6, SRZ ;  /* 0x0000000000067805 */ /* 0x000fe2000001ff00 */
[----:B------:R-:W-:Y:S06]  /*23d0*/  BRA `(.L_x_574) ;  /* 0x00000000001c7947 */ /* 0x000fec0003800000 */
.L_x_598:
[----:B------:R-:W2:Y:S01]  /*23e0*/  LDG.E.64 R4, desc[UR36][R2.64] ;  /* 0x0000002402047981 */ /* 0x000ea2000c1e1b00 */
[----:B------:R-:W-:Y:S01]  /*23f0*/  CS2R R6, SRZ ;  /* 0x0000000000067805 */ /* 0x000fe2000001ff00 */
[----:B--2---:R-:W0:Y:S01]  /*2400*/  I2F.F64.U64 R4, R4 ;  /* 0x0000000400047312 */ /* 0x004e220000301800 */
[----:B------:R-:W-:Y:S05]  /*2410*/  BRA `(.L_x_574) ;  /* 0x00000000000c7947 */ /* 0x000fea0003800000 */
.L_x_597:
[----:B------:R-:W2:Y:S01]  /*2420*/  LDG.E R2, desc[UR36][R2.64] ;  /* 0x0000002402027981 */ /* 0x000ea2000c1e1900 */
[----:B------:R-:W-:Y:S01]  /*2430*/  CS2R R6, SRZ ;  /* 0x0000000000067805 */ /* 0x000fe2000001ff00 */
[----:B--2---:R0:W1:Y:S06]  /*2440*/  I2F.F64.U32 R4, R2 ;  /* 0x0000000200047312 */ /* 0x00406c0000201800 */
.L_x_574:
[----:B0-----:R-:W1:Y:S02]  /*2450*/  LDC.U8 R2, c[0x0][0x421] ;  /* 0x00010840ff027b82 */ /* 0x001e640000000000 */
[----:B-12-4-:R-:W-:-:S04]  /*2460*/  PRMT R0, R2, 0x9910, RZ ;  /* 0x0000991002007816 */ /* 0x016fc800000000ff */
        /* <DEDUP_REMOVED lines=10> */
[----:B---3-5:R-:W0:Y:S02]  /*2510*/  F2I.F64.TRUNC R5, R4 ;  /* 0x0000000400057311 */ /* 0x028e24000030d100 */
[----:B0-----:R4:W-:Y:S01]  /*2520*/  STG.E.U8 desc[UR36][R16.64], R5 ;  /* 0x0000000510007986 */ /* 0x0019e2000c101124 */
[----:B------:R-:W-:Y:S05]  /*2530*/  BRA `(.L_x_607) ;  /* 0x00000010001c7947 */ /* 0x000fea0003800000 */
.L_x_605:
[----:B---3-5:R-:W0:Y:S02]  /*2540*/  F2I.S64.F64.TRUNC R4, R4 ;  /* 0x0000000400047311 */ /* 0x028e24000030d900 */
[----:B0-----:R-:W-:-:S05]  /*2550*/  IMAD.MOV.U32 R3, RZ, RZ, R4 ;  /* 0x000000ffff037224 */ /* 0x001fca00078e0004 */
[----:B------:R3:W-:Y:S01]  /*2560*/  STG.E.U8 desc[UR36][R16.64], R3 ;  /* 0x0000000310007986 */ /* 0x0007e2000c101124 */
[----:B------:R-:W-:Y:S05]  /*2570*/  BRA `(.L_x_607) ;  /* 0x00000010000c7947 */ /* 0x000fea0003800000 */
.L_x_604:
[----:B------:R-:W-:-:S13]  /*2580*/  ISETP.NE.AND P0, PT, R0, 0x2, PT ;  /* 0x000000020000780c */ /* 0x000fda0003f05270 */
[----:B------:R-:W-:Y:S05]  /*2590*/  @!P0 BRA `(.L_x_608) ;  /* 0x0000000000288947 */ /* 0x000fea0003800000 */
[----:B------:R-:W-:-:S13]  /*25a0*/  ISETP.NE.AND P0, PT, R0, 0x3, PT ;  /* 0x000000030000780c */ /* 0x000fda0003f05270 */
[----:B------:R-:W-:Y:S05]  /*25b0*/  @!P0 BRA `(.L_x_609) ;  /* 0x0000000000148947 */ /* 0x000fea0003800000 */
[----:B------:R-:W-:-:S13]  /*25c0*/  ISETP.NE.AND P0, PT, R0, 0x4, PT ;  /* 0x000000040000780c */ /* 0x000fda0003f05270 */
[----:B------:R-:W-:Y:S05]  /*25d0*/  @P0 BRA `(.L_x_606) ;  /* 0x0000000c009c0947 */ /* 0x000fea0003800000 */
[----:B---3-5:R-:W0:Y:S02]  /*25e0*/  F2I.S64.F64.TRUNC R4, R4 ;  /* 0x0000000400047311 */ /* 0x028e24000030d900 */
[----:B0-----:R0:W-:Y:S01]  /*25f0*/  STG.E.64 desc[UR36][R16.64], R4 ;  /* 0x0000000410007986 */ /* 0x0011e2000c101b24 */
[----:B------:R-:W-:Y:S05]  /*2600*/  BRA `(.L_x_607) ;  /* 0x0000000c00e87947 */ /* 0x000fea0003800000 */
.L_x_609:
[----:B---3-5:R-:W0:Y:S02]  /*2610*/  F2I.F64.TRUNC R5, R4 ;  /* 0x0000000400057311 */ /* 0x028e24000030d100 */
[----:B0-----:R1:W-:Y:S01]  /*2620*/  STG.E desc[UR36][R16.64], R5 ;  /* 0x0000000510007986 */ /* 0x0013e2000c101924 */
[----:B------:R-:W-:Y:S05]  /*2630*/  BRA `(.L_x_607) ;  /* 0x0000000c00dc7947 */ /* 0x000fea0003800000 */
.L_x_608:
[----:B---3-5:R-:W0:Y:S02]  /*2640*/  F2I.F64.TRUNC R5, R4 ;  /* 0x0000000400057311 */ /* 0x028e24000030d100 */
[----:B0-----:R2:W-:Y:S01]  /*2650*/  STG.E.U16 desc[UR36][R16.64], R5 ;  /* 0x0000000510007986 */ /* 0x0015e2000c101524 */
[----:B------:R-:W-:Y:S05]  /*2660*/  BRA `(.L_x_607) ;  /* 0x0000000c00d07947 */ /* 0x000fea0003800000 */
.L_x_603:
[----:B------:R-:W-:-:S13]  /*2670*/  ISETP.GT.AND P0, PT, R0, 0x6, PT ;  /* 0x000000060000780c */ /* 0x000fda0003f04270 */
[----:B------:R-:W-:Y:S05]  /*2680*/  @P0 BRA `(.L_x_610) ;  /* 0x00000000004c0947 */ /* 0x000fea0003800000 */
[----:B------:R-:W-:-:S13]  /*2690*/  ISETP.NE.AND P0, PT, R0, 0x5, PT ;  /* 0x000000050000780c */ /* 0x000fda0003f05270 */
[----:B------:R-:W-:Y:S05]  /*26a0*/  @!P0 BRA `(.L_x_611) ;  /* 0x0000000000248947 */ /* 0x000fea0003800000 */
[----:B------:R-:W-:-:S13]  /*26b0*/  ISETP.NE.AND P0, PT, R0, 0x6, PT ;  /* 0x000000060000780c */ /* 0x000fda0003f05270 */
[----:B------:R-:W-:Y:S05]  /*26c0*/  @P0 BRA `(.L_x_606) ;  /* 0x0000000c00600947 */ /* 0x000fea0003800000 */
[----:B------:R-:W-:Y:S01]  /*26d0*/  UMOV UR4, 0xf0000000 ;  /* 0xf000000000047882 */ /* 0x000fe20000000000 */
[----:B------:R-:W-:Y:S01]  /*26e0*/  UMOV UR5, 0x380fffff ;  /* 0x380fffff00057882 */ /* 0x000fe20000000000 */
[----:B---3-5:R-:W0:Y:S01]  /*26f0*/  F2F.F32.F64 R3, R4 ;  /* 0x0000000400037310 */ /* 0x028e220000301000 */
[----:B------:R-:W-:-:S14]  /*2700*/  DSETP.GEU.AND P0, PT, |R4|, UR4, PT ;  /* 0x0000000404007e2a */ /* 0x000fdc000bf0e200 */
[----:B0-----:R-:W-:-:S05]  /*2710*/  @!P0 FMUL R3, R3, 1.175494350822287508e-38 ;  /* 0x0080000003038820 */ /* 0x001fca0000400000 */
[----:B------:R0:W-:Y:S01]  /*2720*/  STG.E desc[UR36][R16.64], R3 ;  /* 0x0000000310007986 */ /* 0x0001e2000c101924 */
[----:B------:R-:W-:Y:S05]  /*2730*/  BRA `(.L_x_607) ;  /* 0x0000000c009c7947 */ /* 0x000fea0003800000 */
.L_x_611:
[----:B------:R-:W-:Y:S01]  /*2740*/  UMOV UR4, 0xf0000000 ;  /* 0xf000000000047882 */ /* 0x000fe20000000000 */
[----:B------:R-:W-:Y:S01]  /*2750*/  UMOV UR5, 0x380fffff ;  /* 0x380fffff00057882 */ /* 0x000fe20000000000 */
[----:B---3-5:R-:W0:Y:S01]  /*2760*/  F2F.F32.F64 R0, R4 ;  /* 0x0000000400007310 */ /* 0x028e220000301000 */
[----:B------:R-:W-:-:S14]  /*2770*/  DSETP.GEU.AND P0, PT, |R4|, UR4, PT ;  /* 0x0000000404007e2a */ /* 0x000fdc000bf0e200 */
[----:B0-----:R-:W-:-:S05]  /*2780*/  @!P0 FMUL R0, R0, 1.175494350822287508e-38 ;  /* 0x0080000000008820 */ /* 0x001fca0000400000 */
[----:B------:R-:W-:-:S05]  /*2790*/  F2FP.F16.F32.PACK_AB R0, RZ, R0 ;  /* 0x00000000ff00723e */ /* 0x000fca00000000ff */
[----:B------:R0:W-:Y:S01]  /*27a0*/  STG.E.U16 desc[UR36][R16.64], R0 ;  /* 0x0000000010007986 */ /* 0x0001e2000c101524 */
[----:B------:R-:W-:Y:S05]  /*27b0*/  BRA `(.L_x_607) ;  /* 0x0000000c007c7947 */ /* 0x000fea0003800000 */
.L_x_610:
[----:B------:R-:W-:-:S13]  /*27c0*/  ISETP.NE.AND P0, PT, R0, 0x7, PT ;  /* 0x000000070000780c */ /* 0x000fda0003f05270 */
[----:B------:R-:W-:Y:S05]  /*27d0*/  @!P0 BRA `(.L_x_612) ;  /* 0x0000000000648947 */ /* 0x000fea0003800000 */
[----:B------:R-:W-:-:S13]  /*27e0*/  ISETP.NE.AND P0, PT, R0, 0x8, PT ;  /* 0x000000080000780c */ /* 0x000fda0003f05270 */
[----:B------:R-:W-:Y:S05]  /*27f0*/  @!P0 BRA `(.L_x_613) ;  /* 0x0000000000308947 */ /* 0x000fea0003800000 */
[----:B------:R-:W-:-:S13]  /*2800*/  ISETP.NE.AND P0, PT, R0, 0x9, PT ;  /* 0x000000090000780c */ /* 0x000fda0003f05270 */
[----:B------:R-:W-:Y:S05]  /*2810*/  @P0 BRA `(.L_x_606) ;  /* 0x0000000c000c0947 */ /* 0x000fea0003800000 */
[----:B------:R-:W-:Y:S01]  /*2820*/  UMOV UR4, 0xf0000000 ;  /* 0xf000000000047882 */ /* 0x000fe20000000000 */
[----:B------:R-:W-:Y:S01]  /*2830*/  UMOV UR5, 0x380fffff ;  /* 0x380fffff00057882 */ /* 0x000fe20000000000 */
[----:B-----5:R-:W0:Y:S01]  /*2840*/  F2F.F32.F64 R3, -R6 ;  /* 0x8000000600037310 */ /* 0x020e220000301000 */
[----:B------:R-:W-:Y:S02]  /*2850*/  DSETP.GEU.AND P0, PT, |R6|, UR4, PT ;  /* 0x0000000406007e2a */ /* 0x000fe4000bf0e200 */
[----:B---3--:R-:W-:-:S05]  /*2860*/  DSETP.GEU.AND P1, PT, |R4|, UR4, PT ;  /* 0x0000000404007e2a */ /* 0x008fca000bf2e200 */
[----:B------:R-:W1:Y:S07]  /*2870*/  F2F.F32.F64 R2, R4 ;  /* 0x0000000400027310 */ /* 0x000e6e0000301000 */
[----:B0-----:R-:W-:Y:S02]  /*2880*/  @!P0 FMUL R3, R3, 1.175494350822287508e-38 ;  /* 0x0080000003038820 */ /* 0x001fe40000400000 */
[----:B-1----:R-:W-:-:S05]  /*2890*/  @!P1 FMUL R2, R2, 1.175494350822287508e-38 ;  /* 0x0080000002029820 */ /* 0x002fca0000400000 */
[----:B------:R0:W-:Y:S01]  /*28a0*/  STG.E.64 desc[UR36][R16.64], R2 ;  /* 0x0000000210007986 */ /* 0x0001e2000c101b24 */
[----:B------:R-:W-:Y:S05]  /*28b0*/  BRA `(.L_x_607) ;  /* 0x0000000c003c7947 */ /* 0x000fea0003800000 */
.L_x_613:
[----:B------:R-:W-:Y:S01]  /*28c0*/  UMOV UR4, 0xf0000000 ;  /* 0xf000000000047882 */ /* 0x000fe20000000000 */
[----:B------:R-:W-:Y:S01]  /*28d0*/  UMOV UR5, 0x380fffff ;  /* 0x380fffff00057882 */ /* 0x000fe20000000000 */
[----:B---3-5:R-:W0:Y:S01]  /*28e0*/  F2F.F32.F64 R3, R4 ;  /* 0x0000000400037310 */ /* 0x028e220000301000 */
[----:B------:R-:W-:Y:S02]  /*28f0*/  DSETP.GEU.AND P0, PT, |R4|, UR4, PT ;  /* 0x0000000404007e2a */ /* 0x000fe4000bf0e200 */
[----:B------:R-:W-:-:S05]  /*2900*/  DSETP.GEU.AND P1, PT, |R6|, UR4, PT ;  /* 0x0000000406007e2a */ /* 0x000fca000bf2e200 */
[----:B------:R-:W1:Y:S07]  /*2910*/  F2F.F32.F64 R0, -R6 ;  /* 0x8000000600007310 */ /* 0x000e6e0000301000 */
[----:B0-----:R-:W-:Y:S02]  /*2920*/  @!P0 FMUL R3, R3, 1.175494350822287508e-38 ;  /* 0x0080000003038820 */ /* 0x001fe40000400000 */
[----:B-1----:R-:W-:-:S05]  /*2930*/  @!P1 FMUL R0, R0, 1.175494350822287508e-38 ;  /* 0x0080000000009820 */ /* 0x002fca0000400000 */
[----:B------:R-:W-:-:S05]  /*2940*/  F2FP.F16.F32.PACK_AB R3, R0, R3 ;  /* 0x000000030003723e */ /* 0x000fca00000000ff */
[----:B------:R0:W-:Y:S01]  /*2950*/  STG.E desc[UR36][R16.64], R3 ;  /* 0x0000000310007986 */ /* 0x0001e2000c101924 */
[----:B------:R-:W-:Y:S05]  /*2960*/  BRA `(.L_x_607) ;  /* 0x0000000c00107947 */ /* 0x000fea0003800000 */
.L_x_612:
[----:B---3-5:R0:W-:Y:S01]  /*2970*/  STG.E.64 desc[UR36][R16.64], R4 ;  /* 0x0000000410007986 */ /* 0x0281e2000c101b24 */
[----:B------:R-:W-:Y:S05]  /*2980*/  BRA `(.L_x_607) ;  /* 0x0000000c00087947 */ /* 0x000fea0003800000 */
.L_x_602:
        /* <DEDUP_REMOVED lines=8> */
[----:B-----5:R-:W-:-:S06]  /*2a10*/  DSETP.NEU.AND P0, PT, R6, RZ, PT ;  /* 0x000000ff0600722a */ /* 0x020fcc0003f0d000 */
[----:B---3--:R-:W-:-:S06]  /*2a20*/  DSETP.NEU.OR P0, PT, R4, RZ, P0 ;  /* 0x000000ff0400722a */ /* 0x008fcc000070d400 */
[----:B------:R-:W-:-:S05]  /*2a30*/  SEL R3, RZ, 0x1, !P0 ;  /* 0x00000001ff037807 */ /* 0x000fca0004000000 */
[----:B------:R0:W-:Y:S01]  /*2a40*/  STG.E.U8 desc[UR36][R16.64], R3 ;  /* 0x0000000310007986 */ /* 0x0001e2000c101124 */
[----:B------:R-:W-:Y:S05]  /*2a50*/  BRA `(.L_x_607) ;  /* 0x0000000800d47947 */ /* 0x000fea0003800000 */
.L_x_616:
[----:B-----5:R-:W-:-:S07]  /*2a60*/  DADD R6, -RZ, -R6 ;  /* 0x00000000ff067229 */ /* 0x020fce0000000906 */
[----:B---3--:R0:W-:Y:S01]  /*2a70*/  STG.E.128 desc[UR36][R16.64], R4 ;  /* 0x0000000410007986 */ /* 0x0081e2000c101d24 */
[----:B------:R-:W-:Y:S05]  /*2a80*/  BRA `(.L_x_607) ;  /* 0x0000000800c87947 */ /* 0x000fea0003800000 */
.L_x_615:
        /* <DEDUP_REMOVED lines=8> */
[----:B---3-5:R-:W0:Y:S01]  /*2b10*/  F2F.F32.F64 R7, R4 ;  /* 0x0000000400077310 */ /* 0x028e220000301000 */
[----:B------:R-:W-:Y:S01]  /*2b20*/  DSETP.GEU.AND P0, PT, |R4|, UR4, PT ;  /* 0x0000000404007e2a */ /* 0x000fe2000bf0e200 */
[----:B------:R-:W-:-:S13]  /*2b30*/  BSSY B0, `(.L_x_619) ;  /* 0x000000f000007945 */ /* 0x000fda0003800000 */
[----:B0-----:R-:W-:-:S05]  /*2b40*/  @!P0 FMUL R7, R7, 1.175494350822287508e-38 ;  /* 0x0080000007078820 */ /* 0x001fca0000400000 */
[C---:B------:R-:W-:Y:S02]  /*2b50*/  LOP3.LUT R2, R7.reuse, 0x7fffffff, RZ, 0xc0, !PT ;  /* 0x7fffffff07027812 */ /* 0x040fe400078ec0ff */
        /* <DEDUP_REMOVED lines=12> */
.L_x_620:
[----:B------:R-:W-:Y:S05]  /*2c20*/  BSYNC B0 ;  /* 0x0000000000007941 */ /* 0x000fea0003800000 */
.L_x_619:
[----:B------:R-:W-:-:S05]  /*2c30*/  LOP3.LUT R3, R0, R3, RZ, 0xfc, !PT ;  /* 0x0000000300037212 */ /* 0x000fca00078efcff */
[----:B------:R0:W-:Y:S01]  /*2c40*/  STG.E.U8 desc[UR36][R16.64], R3 ;  /* 0x0000000310007986 */ /* 0x0001e2000c101124 */
[----:B------:R-:W-:Y:S05]  /*2c50*/  BRA `(.L_x_607) ;  /* 0x0000000800547947 */ /* 0x000fea0003800000 */
.L_x_618:
[----:B------:R-:W-:Y:S01]  /*2c60*/  UMOV UR4, 0xf0000000 ;  /* 0xf000000000047882 */ /* 0x000fe20000000000 */
[----:B------:R-:W-:Y:S01]  /*2c70*/  UMOV UR5, 0x380fffff ;  /* 0x380fffff00057882 */ /* 0x000fe20000000000 */
[----:B---3-5:R-:W0:Y:S01]  /*2c80*/  F2F.F32.F64 R3, R4 ;  /* 0x0000000400037310 */ /* 0x028e220000301000 */
[----:B------:R-:W-:Y:S01]  /*2c90*/  DSETP.GEU.AND P0, PT, |R4|, UR4, PT ;  /* 0x0000000404007e2a */ /* 0x000fe2000bf0e200 */
[----:B------:R-:W-:-:S13]  /*2ca0*/  BSSY B0, `(.L_x_621) ;  /* 0x0000010000007945 */ /* 0x000fda0003800000 */
[----:B0-----:R-:W-:-:S05]  /*2cb0*/  @!P0 FMUL R3, R3, 1.175494350822287508e-38 ;  /* 0x0080000003038820 */ /* 0x001fca0000400000 */
[----:B------:R-:W-:-:S04]  /*2cc0*/  LOP3.LUT R2, R3, 0x7fffffff, RZ, 0xc0, !PT ;  /* 0x7fffffff03027812 */ /* 0x000fc800078ec0ff */
        /* <DEDUP_REMOVED lines=10> */
.L_x_622:
[----:B------:R-:W-:Y:S01]  /*2d70*/  IMAD.MOV.U32 R0, RZ, RZ, 0x7f ;  /* 0x0000007fff007424 */ /* 0x000fe200078e00ff */
[----:B------:R-:W-:-:S04]  /*2d80*/  ISETP.GT.U32.AND P0, PT, R2, 0x7f800000, PT ;  /* 0x7f8000000200780c */ /* 0x000fc80003f04070 */
[----:B------:R-:W-:-:S09]  /*2d90*/  SEL R0, R0, 0x7c, P0 ;  /* 0x0000007c00007807 */ /* 0x000fd20000000000 */
.L_x_623:
[----:B------:R-:W-:Y:S05]  /*2da0*/  BSYNC B0 ;  /* 0x0000000000007941 */ /* 0x000fea0003800000 */
.L_x_621:
[----:B------:R-:W-:-:S04]  /*2db0*/  LOP3.LUT R2, R3, 0x80000000, RZ, 0xc0, !PT ;  /* 0x8000000003027812 */ /* 0x000fc800078ec0ff */
[----:B------:R-:W-:-:S04]  /*2dc0*/  SHF.R.U32.HI R3, RZ, 0x18, R2 ;  /* 0x00000018ff037819 */ /* 0x000fc80000011602 */
[----:B------:R-:W-:-:S05]  /*2dd0*/  LOP3.LUT R3, R0, R3, RZ, 0xfc, !PT ;  /* 0x0000000300037212 */ /* 0x000fca00078efcff */
[----:B------:R0:W-:Y:S01]  /*2de0*/  STG.E.U8 desc[UR36][R16.64], R3 ;  /* 0x0000000310007986 */ /* 0x0001e2000c101124 */
[----:B------:R-:W-:Y:S05]  /*2df0*/  BRA `(.L_x_607) ;  /* 0x0000000400ec7947 */ /* 0x000fea0003800000 */
.L_x_617:
[----:B------:R-:W-:Y:S01]  /*2e00*/  UMOV UR4, 0xf0000000 ;  /* 0xf000000000047882 */ /* 0x000fe20000000000 */
[----:B------:R-:W-:Y:S01]  /*2e10*/  UMOV UR5, 0x380fffff ;  /* 0x380fffff00057882 */ /* 0x000fe20000000000 */
[----:B---3-5:R-:W0:Y:S01]  /*2e20*/  F2F.F32.F64 R0, R4 ;  /* 0x0000000400007310 */ /* 0x028e220000301000 */
[----:B------:R-:W-:-:S14]  /*2e30*/  DSETP.GEU.AND P0, PT, |R4|, UR4, PT ;  /* 0x0000000404007e2a */ /* 0x000fdc000bf0e200 */
[----:B0-----:R-:W-:-:S05]  /*2e40*/  @!P0 FMUL R0, R0, 1.175494350822287508e-38 ;  /* 0x0080000000008820 */ /* 0x001fca0000400000 */
[----:B------:R-:W-:-:S05]  /*2e50*/  F2FP.BF16.F32.PACK_AB R0, RZ, R0 ;  /* 0x00000000ff00723e */ /* 0x000fca00000010ff */
[----:B------:R0:W-:Y:S01]  /*2e60*/  STG.E.U16 desc[UR36][R16.64], R0 ;  /* 0x0000000010007986 */ /* 0x0001e2000c101524 */
[----:B------:R-:W-:Y:S05]  /*2e70*/  BRA `(.L_x_607) ;  /* 0x0000000400cc7947 */ /* 0x000fea0003800000 */
.L_x_614:
        /* <DEDUP_REMOVED lines=8> */
[----:B---3-5:R-:W0:Y:S02]  /*2f00*/  F2I.U32.F64.TRUNC R5, R4 ;  /* 0x0000000400057311 */ /* 0x028e24000030d000 */
[----:B0-----:R0:W-:Y:S01]  /*2f10*/  STG.E.U16 desc[UR36][R16.64], R5 ;  /* 0x0000000510007986 */ /* 0x0011e2000c101524 */
[----:B------:R-:W-:Y:S05]  /*2f20*/  BRA `(.L_x_607) ;  /* 0x0000000400a07947 */ /* 0x000fea0003800000 */
.L_x_626:
[----:B------:R-:W-:Y:S01]  /*2f30*/  UMOV UR4, 0xf0000000 ;  /* 0xf000000000047882 */ /* 0x000fe20000000000 */
[----:B------:R-:W-:Y:S01]  /*2f40*/  UMOV UR5, 0x380fffff ;  /* 0x380fffff00057882 */ /* 0x000fe20000000000 */
[----:B---3-5:R-:W0:Y:S01]  /*2f50*/  F2F.F32.F64 R3, R4 ;  /* 0x0000000400037310 */ /* 0x028e220000301000 */
[----:B------:R-:W-:Y:S01]  /*2f60*/  DSETP.GEU.AND P0, PT, |R4|, UR4, PT ;  /* 0x0000000404007e2a */ /* 0x000fe2000bf0e200 */
[----:B------:R-:W-:Y:S01]  /*2f70*/  BSSY B0, `(.L_x_627) ;  /* 0x0000015000007945 */ /* 0x000fe20003800000 */
[----:B------:R-:W-:-:S12]  /*2f80*/  IMAD.MOV.U32 R8, RZ, RZ, 0x80 ;  /* 0x00000080ff087424 */ /* 0x000fd800078e00ff */
[----:B0-----:R-:W-:-:S05]  /*2f90*/  @!P0 FMUL R3, R3, 1.175494350822287508e-38 ;  /* 0x0080000003038820 */ /* 0x001fca0000400000 */
[----:B------:R-:W-:-:S04]  /*2fa0*/  LOP3.LUT R2, R3, 0x7fffffff, RZ, 0xc0, !PT ;  /* 0x7fffffff03027812 */ /* 0x000fc800078ec0ff */
        /* <DEDUP_REMOVED lines=13> */
.L_x_629:
[----:B------:R-:W-:-:S04]  /*3080*/  LOP3.LUT R2, R3, 0x80000000, RZ, 0xc0, !PT ;  /* 0x8000000003027812 */ /* 0x000fc800078ec0ff */
[----:B------:R-:W-:-:S04]  /*3090*/  SHF.R.U32.HI R3, RZ, 0x18, R2 ;  /* 0x00000018ff037819 */ /* 0x000fc80000011602 */
[----:B------:R-:W-:-:S04]  /*30a0*/  LOP3.LUT R0, R0, R3, RZ, 0xfc, !PT ;  /* 0x0000000300007212 */ /* 0x000fc800078efcff */
[----:B------:R-:W-:-:S07]  /*30b0*/  PRMT R8, R0, 0x7610, R8 ;  /* 0x0000761000087816 */ /* 0x000fce0000000008 */
.L_x_628:
[----:B------:R-:W-:Y:S05]  /*30c0*/  BSYNC B0 ;  /* 0x0000000000007941 */ /* 0x000fea0003800000 */
.L_x_627:
[----:B------:R0:W-:Y:S01]  /*30d0*/  STG.E.U8 desc[UR36][R16.64], R8 ;  /* 0x0000000810007986 */ /* 0x0001e2000c101124 */
[----:B------:R-:W-:Y:S05]  /*30e0*/  BRA `(.L_x_607) ;  /* 0x0000000400307947 */ /* 0x000fea0003800000 */
.L_x_625:
        /* <DEDUP_REMOVED lines=21> */
.L_x_632:
[----:B------:R-:W-:-:S04]  /*3240*/  LOP3.LUT R2, R3, 0x80000000, RZ, 0xc0, !PT ;  /* 0x8000000003027812 */ /* 0x000fc800078ec0ff */
[----:B------:R-:W-:-:S04]  /*3250*/  SHF.R.U32.HI R3, RZ, 0x18, R2 ;  /* 0x00000018ff037819 */ /* 0x000fc80000011602 */
[----:B------:R-:W-:-:S04]  /*3260*/  LOP3.LUT R0, R0, R3, RZ, 0xfc, !PT ;  /* 0x0000000300007212 */ /* 0x000fc800078efcff */
[----:B------:R-:W-:-:S07]  /*3270*/  PRMT R8, R0, 0x7610, R8 ;  /* 0x0000761000087816 */ /* 0x000fce0000000008 */
.L_x_631:
[----:B------:R-:W-:Y:S05]  /*3280*/  BSYNC B0 ;  /* 0x0000000000007941 */ /* 0x000fea0003800000 */
.L_x_630:
[----:B------:R0:W-:Y:S01]  /*3290*/  STG.E.U8 desc[UR36][R16.64], R8 ;  /* 0x0000000810007986 */ /* 0x0001e2000c101124 */
[----:B------:R-:W-:Y:S05]  /*32a0*/  BRA `(.L_x_607) ;  /* 0x0000000000c07947 */ /* 0x000fea0003800000 */
.L_x_624:
        /* <DEDUP_REMOVED lines=26> */
.L_x_606:
[----:B------:R-:W-:Y:S01]  /*3450*/  MOV R2, 0x0 ;  /* 0x0000000000027802 */ /* 0x000fe20000000f00 */
[----:B------:R-:W-:Y:S01]  /*3460*/  ULDC.64 UR4, c[0x4][0x128] ;  /* 0x01004a0000047ab9 */ /* 0x000fe20000000a00 */
[----:B------:R-:W-:Y:S01]  /*3470*/  ULDC.64 UR6, c[0x4][0x130] ;  /* 0x01004c0000067ab9 */ /* 0x000fe20000000a00 */
[----:B---3-5:R-:W-:Y:S02]  /*3480*/  IMAD.U32 R4, RZ, RZ, UR4 ;  /* 0x00000004ff047e24 */ /* 0x028fe4000f8e00ff */
        /* <DEDUP_REMOVED lines=12> */
.L_x_635:
[----:B------:R-:W-:Y:S05]  /*3550*/  BRA `(.L_x_607) ;  /* 0x0000000000147947 */ /* 0x000fea0003800000 */
.L_x_634:
[----:B---3-5:R-:W0:Y:S02]  /*3560*/  F2I.U64.F64.TRUNC R4, R4 ;  /* 0x0000000400047311 */ /* 0x028e24000030d800 */
[----:B0-----:R0:W-:Y:S01]  /*3570*/  STG.E.64 desc[UR36][R16.64], R4 ;  /* 0x0000000410007986 */ /* 0x0011e2000c101b24 */
[----:B------:R-:W-:Y:S05]  /*3580*/  BRA `(.L_x_607) ;  /* 0x0000000000087947 */ /* 0x000fea0003800000 */
.L_x_633:
[----:B---3-5:R-:W0:Y:S02]  /*3590*/  F2I.U32.F64.TRUNC R5, R4 ;  /* 0x0000000400057311 */ /* 0x028e24000030d000 */
[----:B0-----:R0:W-:Y:S02]  /*35a0*/  STG.E desc[UR36][R16.64], R5 ;  /* 0x0000000510007986 */ /* 0x0011e4000c101924 */
.L_x_607:
[----:B------:R-:W-:-:S04]  /*35b0*/  IMAD R18, R23, 0x200, R18 ;  /* 0x0000020017127824 */ /* 0x000fc800078e0212 */
[----:B------:R-:W-:-:S07]  /*35c0*/  VIADD R19, R18, 0x80 ;  /* 0x0000008012137836 */ /* 0x000fce0000000000 */
.L_x_567:
[----:B------:R-:W-:Y:S05]  /*35d0*/  BSYNC B6 ;  /* 0x0000000000067941 */ /* 0x000fea0003800000 */
.L_x_566:
        /* <DEDUP_REMOVED lines=307> */
.L_x_638:
        /* <DEDUP_REMOVED lines=22> */
.L_x_642:
[----:B------:R-:W2:Y:S01]  /*4a70*/  LDG.E.U8 R2, desc[UR36][R2.64] ;  /* 0x0000002402027981 */ /* 0x000ea2000c1e1100 */
[----:B------:R-:W-:Y:S01]  /*4a80*/  CS2R R6, SRZ ;  /* 0x0000000000067805 */ /* 0x000fe2000001ff00 */
[----:B--2---:R0:W1:Y:S01]  /*4a90*/  I2F.F64.U16 R4, R2 ;  /* 0x0000000200047312 */ /* 0x0040620000101800 */
[----:B------:R-:W-:Y:S05]  /*4aa0*/  BRA `(.L_x_644) ;  /* 0x0000000c00c87947 */ /* 0x000fea0003800000 */
.L_x_641:
        /* <DEDUP_REMOVED lines=10> */
.L_x_646:
[----:B------:R-:W2:Y:S01]  /*4b50*/  LDG.E R2, desc[UR36][R2.64] ;  /* 0x0000002402027981 */ /* 0x000ea2000c1e1900 */
[----:B------:R-:W-:Y:S01]  /*4b60*/  CS2R R6, SRZ ;  /* 0x0000000000067805 */ /* 0x000fe2000001ff00 */
[----:B--2---:R0:W1:Y:S01]  /*4b70*/  I2F.F64 R4, R2 ;  /* 0x0000000200047312 */ /* 0x0040620000201c00 */
[----:B------:R-:W-:Y:S05]  /*4b80*/  BRA `(.L_x_644) ;  /* 0x0000000c00907947 */ /* 0x000fea0003800000 */
.L_x_645:
[----:B------:R-:W2:Y:S01]  /*4b90*/  LDG.E.U16 R2, desc[UR36][R2.64] ;  /* 0x0000002402027981 */ /* 0x000ea2000c1e1500 */
[----:B------:R-:W-:Y:S01]  /*4ba0*/  CS2R R6, SRZ ;  /* 0x0000000000067805 */ /* 0x000fe2000001ff00 */
[----:B--2---:R0:W1:Y:S01]  /*4bb0*/  I2F.F64.S16 R4, R2 ;  /* 0x0000000200047312 */ /* 0x0040620000101c00 */
[----:B------:R-:W-:Y:S05]  /*4bc0*/  BRA `(.L_x_644) ;  /* 0x0000000c00807947 */ /* 0x000fea0003800000 */
.L_x_640:
        /* <DEDUP_REMOVED lines=11> */
.L_x_648:
[----:B------:R-:W2:Y:S01]  /*4c80*/  LDG.E.U16 R0, desc[UR36][R2.64] ;  /* 0x0000002402007981 */ /* 0x000ea2000c1e1500 */
[----:B------:R-:W-:Y:S01]  /*4c90*/  CS2R R6, SRZ ;  /* 0x0000000000067805 */ /* 0x000fe2000001ff00 */
[----:B--2---:R-:W-:-:S05]  /*4ca0*/  HADD2.F32 R0, -RZ, R0.H0_H0 ;  /* 0x20000000ff007230 */ /* 0x004fca0000004100 */
[----:B------:R-:W-:-:S04]  /*4cb0*/  FMUL.FTZ R0, R0, 1 ;  /* 0x3f80000000007820 */ /* 0x000fc80000410000 */
[----:B------:R0:W1:Y:S01]  /*4cc0*/  F2F.F64.F32 R4, R0 ;  /* 0x0000000000047310 */ /* 0x0000620000201800 */
[----:B------:R-:W-:Y:S05]  /*4cd0*/  BRA `(.L_x_644) ;  /* 0x0000000c003c7947 */ /* 0x000fea0003800000 */
.L_x_647:
        /* <DEDUP_REMOVED lines=12> */
.L_x_650:
        /* <DEDUP_REMOVED lines=8> */
.L_x_649:
[----:B------:R0:W5:Y:S01]  /*4e20*/  LDG.E.64 R4, desc[UR36][R2.64] ;  /* 0x0000002402047981 */ /* 0x000162000c1e1b00 */
[----:B------:R-:W-:Y:S01]  /*4e30*/  CS2R R6, SRZ ;  /* 0x0000000000067805 */ /* 0x000fe2000001ff00 */
[----:B------:R-:W-:Y:S06]  /*4e40*/  BRA `(.L_x_644) ;  /* 0x0000000800e07947 */ /* 0x000fec0003800000 */
.L_x_639:
        /* <DEDUP_REMOVED lines=14> */
.L_x_653:
[----:B------:R0:W5:Y:S01]  /*4f30*/  LDG.E.128 R4, desc[UR36][R2.64] ;  /* 0x0000002402047981 */ /* 0x000162000c1e1d00 */
[----:B------:R-:W-:Y:S05]  /*4f40*/  BRA `(.L_x_644) ;  /* 0x0000000800a07947 */ /* 0x000fea0003800000 */
.L_x_652:
        /* <DEDUP_REMOVED lines=29> */
.L_x_655:
        /* <DEDUP_REMOVED lines=16> */
.L_x_654:
[----:B------:R-:W2:Y:S01]  /*5220*/  LDG.E.U16 R0, desc[UR36][R2.64] ;  /* 0x0000002402007981 */ /* 0x000ea2000c1e1500 */
[----:B------:R-:W-:Y:S01]  /*5230*/  CS2R R6, SRZ ;  /* 0x0000000000067805 */ /* 0x000fe2000001ff00 */
[----:B--2---:R-:W-:-:S04]  /*5240*/  IMAD.U32 R0, R0, 0x10000, RZ ;  /* 0x0001000000007824 */ /* 0x004fc800078e00ff */
[----:B------:R-:W-:-:S04]  /*5250*/  FMUL.FTZ R0, R0, 1 ;  /* 0x3f80000000007820 */ /* 0x000fc80000410000 */
[----:B------:R0:W1:Y:S01]  /*5260*/  F2F.F64.F32 R4, R0 ;  /* 0x0000000000047310 */ /* 0x0000620000201800 */
[----:B------:R-:W-:Y:S05]  /*5270*/  BRA `(.L_x_644) ;  /* 0x0000000400d47947 */ /* 0x000fea0003800000 */
.L_x_651:
        /* <DEDUP_REMOVED lines=12> */
.L_x_658:
        /* <DEDUP_REMOVED lines=21> */
.L_x_662:
[----:B------:R-:W-:Y:S05]  /*5490*/  BSYNC B1 ;  /* 0x0000000000017941 */ /* 0x000fea0003800000 */
.L_x_661:
[----:B------:R-:W-:Y:S01]  /*54a0*/  LEA R3, R0, 0x3b800000, 0x17 ;  /* 0x3b80000000037811 */ /* 0x000fe200078eb8ff */
[----:B------:R-:W-:-:S05]  /*54b0*/  IMAD.SHL.U32 R0, R2, 0x100000, RZ ;  /* 0x0010000002007824 */ /* 0x000fca00078e00ff */
[----:B------:R-:W-:-:S07]  /*54c0*/  LOP3.LUT R0, R3, R0, R4, 0xfe, !PT ;  /* 0x0000000003007212 */ /* 0x000fce00078efe04 */
.L_x_660:
[----:B------:R-:W-:Y:S05]  /*54d0*/  BSYNC B0 ;  /* 0x0000000000007941 */ /* 0x000fea0003800000 */
.L_x_659:
[----:B------:R-:W-:Y:S01]  /*54e0*/  FMUL.FTZ R0, R0, 1 ;  /* 0x3f80000000007820 */ /* 0x000fe20000410000 */
[----:B------:R-:W-:-:S03]  /*54f0*/  CS2R R6, SRZ ;  /* 0x0000000000067805 */ /* 0x000fc6000001ff00 */
[----:B------:R2:W3:Y:S01]  /*5500*/  F2F.F64.F32 R4, R0 ;  /* 0x0000000000047310 */ /* 0x0004e20000201800 */
[----:B------:R-:W-:Y:S05]  /*5510*/  BRA `(.L_x_644) ;  /* 0x00000004002c7947 */ /* 0x000fea0003800000 */
.L_x_657:
        /* <DEDUP_REMOVED lines=21> */
.L_x_666:
[----:B------:R-:W-:Y:S05]  /*5670*/  BSYNC B1 ;  /* 0x0000000000017941 */ /* 0x000fea0003800000 */
.L_x_665:
[----:B------:R-:W-:Y:S01]  /*5680*/  LEA R3, R0, 0x37800000, 0x17 ;  /* 0x3780000000037811 */ /* 0x000fe200078eb8ff */
[----:B------:R-:W-:-:S05]  /*5690*/  IMAD.SHL.U32 R0, R2, 0x200000, RZ ;  /* 0x0020000002007824 */ /* 0x000fca00078e00ff */
[----:B------:R-:W-:-:S07]  /*56a0*/  LOP3.LUT R0, R3, R0, R4, 0xfe, !PT ;  /* 0x0000000003007212 */ /* 0x000fce00078efe04 */
.L_x_664:
[----:B------:R-:W-:Y:S05]  /*56b0*/  BSYNC B0 ;  /* 0x0000000000007941 */ /* 0x000fea0003800000 */
.L_x_663:
[----:B------:R-:W-:Y:S01]  /*56c0*/  FMUL.FTZ R0, R0, 1 ;  /* 0x3f80000000007820 */ /* 0x000fe20000410000 */
[----:B------:R-:W-:-:S03]  /*56d0*/  CS2R R6, SRZ ;  /* 0x0000000000067805 */ /* 0x000fc6000001ff00 */
[----:B------:R4:W0:Y:S01]  /*56e0*/  F2F.F64.F32 R4, R0 ;  /* 0x0000000000047310 */ /* 0x0008220000201800 */
[----:B------:R-:W-:Y:S05]  /*56f0*/  BRA `(.L_x_644) ;  /* 0x0000000000b47947 */ /* 0x000fea0003800000 */
.L_x_656:
        /* <DEDUP_REMOVED lines=14> */
.L_x_670:
[----:B------:R-:W-:Y:S05]  /*57e0*/  BSYNC B0 ;  /* 0x0000000000007941 */ /* 0x000fea0003800000 */
.L_x_669:
[----:B------:R-:W-:Y:S01]  /*57f0*/  FMUL.FTZ R0, R0, 1 ;  /* 0x3f80000000007820 */ /* 0x000fe20000410000 */
[----:B------:R-:W-:-:S03]  /*5800*/  CS2R R6, SRZ ;  /* 0x0000000000067805 */ /* 0x000fc6000001ff00 */
[----:B------:R0:W1:Y:S01]  /*5810*/  F2F.F64.F32 R4, R0 ;  /* 0x0000000000047310 */ /* 0x0000620000201800 */
[----:B------:R-:W-:Y:S05]  /*5820*/  BRA `(.L_x_644) ;  /* 0x0000000000687947 */ /* 0x000fea0003800000 */
.L_x_643:
        /* <DEDUP_REMOVED lines=16> */
.L_x_671:
[----:B------:R-:W-:Y:S02]  /*5930*/  CS2R R4, SRZ ;  /* 0x0000000000047805 */ /* 0x000fe4000001ff00 */
[----:B------:R-:W-:Y:S01]  /*5940*/  CS2R R6, SRZ ;  /* 0x0000000000067805 */ /* 0x000fe2000001ff00 */
[----:B------:R-:W-:Y:S06]  /*5950*/  BRA `(.L_x_644) ;  /* 0x00000000001c7947 */ /* 0x000fec0003800000 */
.L_x_668:
[----:B------:R-:W2:Y:S01]  /*5960*/  LDG.E.64 R4, desc[UR36][R2.64] ;  /* 0x0000002402047981 */ /* 0x000ea2000c1e1b00 */
[----:B------:R-:W-:Y:S01]  /*5970*/  CS2R R6, SRZ ;  /* 0x0000000000067805 */ /* 0x000fe2000001ff00 */
[----:B--2---:R-:W0:Y:S01]  /*5980*/  I2F.F64.U64 R4, R4 ;  /* 0x0000000400047312 */ /* 0x004e220000301800 */
[----:B------:R-:W-:Y:S05]  /*5990*/  BRA `(.L_x_644) ;  /* 0x00000000000c7947 */ /* 0x000fea0003800000 */
.L_x_667:
[----:B------:R-:W2:Y:S01]  /*59a0*/  LDG.E R2, desc[UR36][R2.64] ;  /* 0x0000002402027981 */ /* 0x000ea2000c1e1900 */
[----:B------:R-:W-:Y:S01]  /*59b0*/  CS2R R6, SRZ ;  /* 0x0000000000067805 */ /* 0x000fe2000001ff00 */
[----:B--2---:R0:W1:Y:S06]  /*59c0*/  I2F.F64.U32 R4, R2 ;  /* 0x0000000200047312 */ /* 0x00406c0000201800 */
.L_x_644:
        /* <DEDUP_REMOVED lines=15> */
.L_x_675:
[----:B---3-5:R-:W0:Y:S02]  /*5ac0*/  F2I.S64.F64.TRUNC R4, R4 ;  /* 0x0000000400047311 */ /* 0x028e24000030d900 */
[----:B0-----:R-:W-:-:S05]  /*5ad0*/  IMAD.MOV.U32 R3, RZ, RZ, R4 ;  /* 0x000000ffff037224 */ /* 0x001fca00078e0004 */
[----:B------:R0:W-:Y:S01]  /*5ae0*/  STG.E.U8 desc[UR36][R16.64], R3 ;  /* 0x0000000310007986 */ /* 0x0001e2000c101124 */
[----:B------:R-:W-:Y:S05]  /*5af0*/  BRA `(.L_x_677) ;  /* 0x00000010000c7947 */ /* 0x000fea0003800000 */
.L_x_674:
        /* <DEDUP_REMOVED lines=9> */
.L_x_679:
[----:B---3-5:R-:W0:Y:S02]  /*5b90*/  F2I.F64.TRUNC R5, R4 ;  /* 0x0000000400057311 */ /* 0x028e24000030d100 */
[----:B0-----:R0:W-:Y:S01]  /*5ba0*/  STG.E desc[UR36][R16.64], R5 ;  /* 0x0000000510007986 */ /* 0x0011e2000c101924 */
[----:B------:R-:W-:Y:S05]  /*5bb0*/  BRA `(.L_x_677) ;  /* 0x0000000c00dc7947 */ /* 0x000fea0003800000 */
.L_x_678:
[----:B---3-5:R-:W0:Y:S02]  /*5bc0*/  F2I.F64.TRUNC R5, R4 ;  /* 0x0000000400057311 */ /* 0x028e24000030d100 */
[----:B0-----:R0:W-:Y:S01]  /*5bd0*/  STG.E.U16 desc[UR36][R16.64], R5 ;  /* 0x0000000510007986 */ /* 0x0011e2000c101524 */
[----:B------:R-:W-:Y:S05]  /*5be0*/  BRA `(.L_x_677) ;  /* 0x0000000c00d07947 */ /* 0x000fea0003800000 */
.L_x_673:
        /* <DEDUP_REMOVED lines=13> */
.L_x_681:
        /* <DEDUP_REMOVED lines=8> */
.L_x_680:
        /* <DEDUP_REMOVED lines=16> */
.L_x_683:
        /* <DEDUP_REMOVED lines=11> */
.L_x_682:
[----:B---3-5:R0:W-:Y:S01]  /*5ef0*/  STG.E.64 desc[UR36][R16.64], R4 ;  /* 0x0000000410007986 */ /* 0x0281e2000c101b24 */
[----:B------:R-:W-:Y:S05]  /*5f00*/  BRA `(.L_x_677) ;  /* 0x0000000c00087947 */ /* 0x000fea0003800000 */
.L_x_672:
        /* <DEDUP_REMOVED lines=13> */
.L_x_686:
[----:B-----5:R-:W-:-:S07]  /*5fe0*/  DADD R6, -RZ, -R6 ;  /* 0x00000000ff067229 */ /* 0x020fce0000000906 */
[----:B---3--:R0:W-:Y:S01]  /*5ff0*/  STG.E.128 desc[UR36][R16.64], R4 ;  /* 0x0000000410007986 */ /* 0x0081e2000c101d24 */
[----:B------:R-:W-:Y:S05]  /*6000*/  BRA `(.L_x_677) ;  /* 0x0000000800c87947 */ /* 0x000fea0003800000 */
.L_x_685:
        /* <DEDUP_REMOVED lines=25> */
.L_x_690:
[----:B------:R-:W-:Y:S05]  /*61a0*/  BSYNC B0 ;  /* 0x0000000000007941 */ /* 0x000fea0003800000 */
.L_x_689:
[----:B------:R-:W-:-:S05]  /*61b0*/  LOP3.LUT R3, R0, R3, RZ, 0xfc, !PT ;  /* 0x0000000300037212 */ /* 0x000fca00078efcff */
[----:B------:R0:W-:Y:S01]  /*61c0*/  STG.E.U8 desc[UR36][R16.64], R3 ;  /* 0x0000000310007986 */ /* 0x0001e2000c101124 */
[----:B------:R-:W-:Y:S05]  /*61d0*/  BRA `(.L_x_677) ;  /* 0x0000000800547947 */ /* 0x000fea0003800000 */
.L_x_688:
        /* <DEDUP_REMOVED lines=17> */
.L_x_692:
[----:B------:R-:W-:Y:S01]  /*62f0*/  IMAD.MOV.U32 R0, RZ, RZ, 0x7f ;  /* 0x0000007fff007424 */ /* 0x000fe200078e00ff */
[----:B------:R-:W-:-:S04]  /*6300*/  ISETP.GT.U32.AND P0, PT, R2, 0x7f800000, PT ;  /* 0x7f8000000200780c */ /* 0x000fc80003f04070 */
[----:B------:R-:W-:-:S09]  /*6310*/  SEL R0, R0, 0x7c, P0 ;  /* 0x0000007c00007807 */ /* 0x000fd20000000000 */
.L_x_693:
[----:B------:R-:W-:Y:S05]  /*6320*/  BSYNC B0 ;  /* 0x0000000000007941 */ /* 0x000fea0003800000 */
.L_x_691:
[----:B------:R-:W-:-:S04]  /*6330*/  LOP3.LUT R2, R3, 0x80000000, RZ, 0xc0, !PT ;  /* 0x8000000003027812 */ /* 0x000fc800078ec0ff */
[----:B------:R-:W-:-:S04]  /*6340*/  SHF.R.U32.HI R3, RZ, 0x18, R2 ;  /* 0x00000018ff037819 */ /* 0x000fc80000011602 */
[----:B------:R-:W-:-:S05]  /*6350*/  LOP3.LUT R3, R0, R3, RZ, 0xfc, !PT ;  /* 0x0000000300037212 */ /* 0x000fca00078efcff */
[----:B------:R0:W-:Y:S01]  /*6360*/  STG.E.U8 desc[UR36][R16.64], R3 ;  /* 0x0000000310007986 */ /* 0x0001e2000c101124 */
[----:B------:R-:W-:Y:S05]  /*6370*/  BRA `(.L_x_677) ;  /* 0x0000000400ec7947 */ /* 0x000fea0003800000 */
.L_x_687:
        /* <DEDUP_REMOVED lines=8> */
.L_x_684:
        /* <DEDUP_REMOVED lines=11> */
.L_x_696:
        /* <DEDUP_REMOVED lines=21> */
.L_x_699:
[----:B------:R-:W-:-:S04]  /*6600*/  LOP3.LUT R2, R3, 0x80000000, RZ, 0xc0, !PT ;  /* 0x8000000003027812 */ /* 0x000fc800078ec0ff */
[----:B------:R-:W-:-:S04]  /*6610*/  SHF.R.U32.HI R3, RZ, 0x18, R2 ;  /* 0x00000018ff037819 */ /* 0x000fc80000011602 */
[----:B------:R-:W-:-:S04]  /*6620*/  LOP3.LUT R0, R0, R3, RZ, 0xfc, !PT ;  /* 0x0000000300007212 */ /* 0x000fc800078efcff */
[----:B------:R-:W-:-:S07]  /*6630*/  PRMT R8, R0, 0x7610, R8 ;  /* 0x0000761000087816 */ /* 0x000fce0000000008 */
.L_x_698:
[----:B------:R-:W-:Y:S05]  /*6640*/  BSYNC B0 ;  /* 0x0000000000007941 */ /* 0x000fea0003800000 */
.L_x_697:
[----:B------:R3:W-:Y:S01]  /*6650*/  STG.E.U8 desc[UR36][R16.64], R8 ;  /* 0x0000000810007986 */ /* 0x0007e2000c101124 */
[----:B------:R-:W-:Y:S05]  /*6660*/  BRA `(.L_x_677) ;  /* 0x0000000400307947 */ /* 0x000fea0003800000 */
.L_x_695:
        /* <DEDUP_REMOVED lines=21> */
.L_x_702:
[----:B------:R-:W-:-:S04]  /*67c0*/  LOP3.LUT R2, R3, 0x80000000, RZ, 0xc0, !PT ;  /* 0x8000000003027812 */ /* 0x000fc800078ec0ff */
[----:B------:R-:W-:-:S04]  /*67d0*/  SHF.R.U32.HI R3, RZ, 0x18, R2 ;  /* 0x00000018ff037819 */ /* 0x000fc80000011602 */
[----:B------:R-:W-:-:S04]  /*67e0*/  LOP3.LUT R0, R0, R3, RZ, 0xfc, !PT ;  /* 0x0000000300007212 */ /* 0x000fc800078efcff */
[----:B------:R-:W-:-:S07]  /*67f0*/  PRMT R8, R0, 0x7610, R8 ;  /* 0x0000761000087816 */ /* 0x000fce0000000008 */
.L_x_701:
[----:B------:R-:W-:Y:S05]  /*6800*/  BSYNC B0 ;  /* 0x0000000000007941 */ /* 0x000fea0003800000 */
.L_x_700:
[----:B------:R0:W-:Y:S01]  /*6810*/  STG.E.U8 desc[UR36][R16.64], R8 ;  /* 0x0000000810007986 */ /* 0x0001e2000c101124 */
[----:B------:R-:W-:Y:S05]  /*6820*/  BRA `(.L_x_677) ;  /* 0x0000000000c07947 */ /* 0x000fea0003800000 */
.L_x_694:
        /* <DEDUP_REMOVED lines=26> */
.L_x_676:
[----:B------:R-:W-:Y:S01]  /*69d0*/  MOV R0, 0x0 ;  /* 0x0000000000007802 */ /* 0x000fe20000000f00 */
[----:B------:R-:W-:Y:S01]  /*69e0*/  ULDC.64 UR4, c[0x4][0x128] ;  /* 0x01004a0000047ab9 */ /* 0x000fe20000000a00 */
[----:B------:R-:W-:Y:S01]  /*69f0*/  ULDC.64 UR6, c[0x4][0x30] ;  /* 0x01000c0000067ab9 */ /* 0x000fe20000000a00 */
[----:B---3-5:R-:W-:Y:S01]  /*6a00*/  IMAD.U32 R4, RZ, RZ, UR4 ;  /* 0x00000004ff047e24 */ /* 0x028fe2000f8e00ff */
[----:B------:R0:W1:Y:S01]  /*6a10*/  LDC.64 R2, c[0x4][R0] ;  /* 0x0100000000027b82 */ /* 0x0000620000000a00 */
[----:B------:R-:W-:Y:S01]  /*6a20*/  IMAD.U32 R5, RZ, RZ, UR5 ;  /* 0x00000005ff057e24 */ /* 0x000fe2000f8e00ff */
[----:B------:R-:W-:Y:S01]  /*6a30*/  ULDC.64 UR4, c[0x4][0x130] ;  /* 0x01004c0000047ab9 */ /* 0x000fe20000000a00 */
[----:B------:R-:W-:Y:S01]  /*6a40*/  HFMA2.MMA R13, -RZ, RZ, 0, 0 ;  /* 0x00000000ff0d7435 */ /* 0x000fe200000001ff */
[----:B------:R-:W-:Y:S02]  /*6a50*/  IMAD.U32 R6, RZ, RZ, UR4 ;  /* 0x00000004ff067e24 */ /* 0x000fe4000f8e00ff */
[----:B------:R-:W-:-:S02]  /*6a60*/  IMAD.U32 R7, RZ, RZ, UR5 ;  /* 0x00000005ff077e24 */ /* 0x000fc4000f8e00ff */
[----:B------:R-:W-:Y:S02]  /*6a70*/  IMAD.U32 R10, RZ, RZ, UR6 ;  /* 0x00000006ff0a7e24 */ /* 0x000fe4000f8e00ff */
[----:B------:R-:W-:Y:S02]  /*6a80*/  IMAD.U32 R11, RZ, RZ, UR7 ;  /* 0x00000007ff0b7e24 */ /* 0x000fe4000f8e00ff */
[----:B------:R-:W-:Y:S02]  /*6a90*/  IMAD.MOV.U32 R8, RZ, RZ, 0x65 ;  /* 0x00000065ff087424 */ /* 0x000fe400078e00ff */
[----:B0-----:R-:W-:-:S07]  /*6aa0*/  IMAD.MOV.U32 R12, RZ, RZ, 0x1 ;  /* 0x00000001ff0c7424 */ /* 0x001fce00078e00ff */
[----:B------:R-:W-:-:S07]  /*6ab0*/  LEPC R20, `(.L_x_705) ;  /* 0x000000001014794e */ /* 0x000fce0000000000 */
[----:B-1----:R-:W-:Y:S05]  /*6ac0*/  CALL.ABS.NOINC R2 ;  /* 0x0000000002007343 */ /* 0x002fea0003c00000 */
.L_x_705:
[----:B------:R-:W-:Y:S05]  /*6ad0*/  BRA `(.L_x_677) ;  /* 0x0000000000147947 */ /* 0x000fea0003800000 */
.L_x_704:
[----:B---3-5:R-:W0:Y:S02]  /*6ae0*/  F2I.U64.F64.TRUNC R4, R4 ;  /* 0x0000000400047311 */ /* 0x028e24000030d800 */
[----:B0-----:R2:W-:Y:S01]  /*6af0*/  STG.E.64 desc[UR36][R16.64], R4 ;  /* 0x0000000410007986 */ /* 0x0015e2000c101b24 */
[----:B------:R-:W-:Y:S05]  /*6b00*/  BRA `(.L_x_677) ;  /* 0x0000000000087947 */ /* 0x000fea0003800000 */
.L_x_703:
[----:B---3-5:R-:W0:Y:S02]  /*6b10*/  F2I.U32.F64.TRUNC R5, R4 ;  /* 0x0000000400057311 */ /* 0x028e24000030d000 */
[----:B0-----:R0:W-:Y:S02]  /*6b20*/  STG.E desc[UR36][R16.64], R5 ;  /* 0x0000000510007986 */ /* 0x0011e4000c101924 */
.L_x_677:
[----:B------:R-:W-:-:S07]  /*6b30*/  VIADD R19, R19, 0x80 ;  /* 0x0000008013137836 */ /* 0x000fce0000000000 */
.L_x_637:
[----:B------:R-:W-:Y:S05]  /*6b40*/  BSYNC B6 ;  /* 0x0000000000067941 */ /* 0x000fea0003800000 */
.L_x_636:
        /* <DEDUP_REMOVED lines=307> */
.L_x_708:
        /* <DEDUP_REMOVED lines=22> */
.L_x_712:
[----:B------:R-:W2:Y:S01]  /*7fe0*/  LDG.E.U8 R2, desc[UR36][R2.64] ;  /* 0x0000002402027981 */ /* 0x000ea2000c1e1100 */
[----:B------:R-:W-:Y:S01]  /*7ff0*/  CS2R R6, SRZ ;  /* 0x0000000000067805 */ /* 0x000fe2000001ff00 */
[----:B--2---:R0:W1:Y:S01]  /*8000*/  I2F.F64.U16 R4, R2 ;  /* 0x0000000200047312 */ /* 0x0040620000101800 */
[----:B------:R-:W-:Y:S05]  /*8010*/  BRA `(.L_x_714) ;  /* 0x0000000c00c87947 */ /* 0x000fea0003800000 */
.L_x_711:
        /* <DEDUP_REMOVED lines=10> */
.L_x_716:
[----:B------:R-:W2:Y:S01]  /*80c0*/  LDG.E R2, desc[UR36][R2.64] ;  /* 0x0000002402027981 */ /* 0x000ea2000c1e1900 */
[----:B------:R-:W-:Y:S01]  /*80d0*/  CS2R R6, SRZ ;  /* 0x0000000000067805 */ /* 0x000fe2000001ff00 */
[----:B--2---:R0:W1:Y:S01]  /*80e0*/  I2F.F64 R4, R2 ;  /* 0x0000000200047312 */ /* 0x0040620000201c00 */
[----:B------:R-:W-:Y:S05]  /*80f0*/  BRA `(.L_x_714) ;  /* 0x0000000c00907947 */ /* 0x000fea0003800000 */
.L_x_715:
[----:B------:R-:W2:Y:S01]  /*8100*/  LDG.E.U16 R2, desc[UR36][R2.64] ;  /* 0x0000002402027981 */ /* 0x000ea2000c1e1500 */
[----:B------:R-:W-:Y:S01]  /*8110*/  CS2R R6, SRZ ;  /* 0x0000000000067805 */ /* 0x000fe2000001ff00 */
[----:B--2---:R0:W1:Y:S01]  /*8120*/  I2F.F64.S16 R4, R2 ;  /* 0x0000000200047312 */ /* 0x0040620000101c00 */
[----:B------:R-:W-:Y:S05]  /*8130*/  BRA `(.L_x_714) ;  /* 0x0000000c00807947 */ /* 0x000fea0003800000 */
.L_x_710:
        /* <DEDUP_REMOVED lines=11> */
.L_x_718:
[----:B------:R-:W2:Y:S01]  /*81f0*/  LDG.E.U16 R0, desc[UR36][R2.64] ;  /* 0x0000002402007981 */ /* 0x000ea2000c1e1500 */
[----:B------:R-:W-:Y:S01]  /*8200*/  CS2R R6, SRZ ;  /* 0x0000000000067805 */ /* 0x000fe2000001ff00 */
[----:B--2---:R-:W-:-:S05]  /*8210*/  HADD2.F32 R0, -RZ, R0.H0_H0 ;  /* 0x20000000ff007230 */ /* 0x004fca0000004100 */
[----:B------:R-:W-:-:S04]  /*8220*/  FMUL.FTZ R0, R0, 1 ;  /* 0x3f80000000007820 */ /* 0x000fc80000410000 */
[----:B------:R0:W1:Y:S01]  /*8230*/  F2F.F64.F32 R4, R0 ;  /* 0x0000000000047310 */ /* 0x0000620000201800 */
[----:B------:R-:W-:Y:S05]  /*8240*/  BRA `(.L_x_714) ;  /* 0x0000000c003c7947 */ /* 0x000fea0003800000 */
.L_x_717:
        /* <DEDUP_REMOVED lines=12> */
.L_x_720:
        /* <DEDUP_REMOVED lines=8> */
.L_x_719:
[----:B------:R0:W5:Y:S01]  /*8390*/  LDG.E.64 R4, desc[UR36][R2.64] ;  /* 0x0000002402047981 */ /* 0x000162000c1e1b00 */
[----:B------:R-:W-:Y:S01]  /*83a0*/  CS2R R6, SRZ ;  /* 0x0000000000067805 */ /* 0x000fe2000001ff00 */
[----:B------:R-:W-:Y:S06]  /*83b0*/  BRA `(.L_x_714) ;  /* 0x0000000800e07947 */ /* 0x000fec0003800000 */
.L_x_709:
        /* <DEDUP_REMOVED lines=14> */
.L_x_723:
[----:B------:R0:W5:Y:S01]  /*84a0*/  LDG.E.128 R4, desc[UR36][R2.64] ;  /* 0x0000002402047981 */ /* 0x000162000c1e1d00 */
[----:B------:R-:W-:Y:S05]  /*84b0*/  BRA `(.L_x_714) ;  /* 0x0000000800a07947 */ /* 0x000fea0003800000 */
.L_x_722:
        /* <DEDUP_REMOVED lines=29> */
.L_x_725:
        /* <DEDUP_REMOVED lines=16> */
.L_x_724:
[----:B------:R-:W2:Y:S01]  /*8790*/  LDG.E.U16 R0, desc[UR36][R2.64] ;  /* 0x0000002402007981 */ /* 0x000ea2000c1e1500 */
[----:B------:R-:W-:Y:S01]  /*87a0*/  CS2R R6, SRZ ;  /* 0x0000000000067805 */ /* 0x000fe2000001ff00 */
[----:B--2---:R-:W-:-:S04]  /*87b0*/  IMAD.U32 R0, R0, 0x10000, RZ ;  /* 0x0001000000007824 */ /* 0x004fc800078e00ff */
[----:B------:R-:W-:-:S04]  /*87c0*/  FMUL.FTZ R0, R0, 1 ;  /* 0x3f80000000007820 */ /* 0x000fc80000410000 */
[----:B------:R0:W1:Y:S01]  /*87d0*/  F2F.F64.F32 R4, R0 ;  /* 0x0000000000047310 */ /* 0x0000620000201800 */
[----:B------:R-:W-:Y:S05]  /*87e0*/  BRA `(.L_x_714) ;  /* 0x0000000400d47947 */ /* 0x000fea0003800000 */
.L_x_721:
        /* <DEDUP_REMOVED lines=12> */
.L_x_728:
        /* <DEDUP_REMOVED lines=21> */
.L_x_732:
[----:B------:R-:W-:Y:S05]  /*8a00*/  BSYNC B1 ;  /* 0x0000000000017941 */ /* 0x000fea0003800000 */
.L_x_731:
[----:B------:R-:W-:Y:S01]  /*8a10*/  LEA R3, R0, 0x3b800000, 0x17 ;  /* 0x3b80000000037811 */ /* 0x000fe200078eb8ff */
[----:B------:R-:W-:-:S05]  /*8a20*/  IMAD.SHL.U32 R0, R2, 0x100000, RZ ;  /* 0x0010000002007824 */ /* 0x000fca00078e00ff */
[----:B------:R-:W-:-:S07]  /*8a30*/  LOP3.LUT R0, R3, R0, R4, 0xfe, !PT ;  /* 0x0000000003007212 */ /* 0x000fce00078efe04 */
.L_x_730:
[----:B------:R-:W-:Y:S05]  /*8a40*/  BSYNC B0 ;  /* 0x0000000000007941 */ /* 0x000fea0003800000 */
.L_x_729:
[----:B------:R-:W-:Y:S01]  /*8a50*/  FMUL.FTZ R0, R0, 1 ;  /* 0x3f80000000007820 */ /* 0x000fe20000410000 */
[----:B------:R-:W-:-:S03]  /*8a60*/  CS2R R6, SRZ ;  /* 0x0000000000067805 */ /* 0x000fc6000001ff00 */
[----:B------:R2:W3:Y:S01]  /*8a70*/  F2F.F64.F32 R4, R0 ;  /* 0x0000000000047310 */ /* 0x0004e20000201800 */
[----:B------:R-:W-:Y:S05]  /*8a80*/  BRA `(.L_x_714) ;  /* 0x00000004002c7947 */ /* 0x000fea0003800000 */
.L_x_727:
        /* <DEDUP_REMOVED lines=21> */
.L_x_736:
[----:B------:R-:W-:Y:S05]  /*8be0*/  BSYNC B1 ;  /* 0x0000000000017941 */ /* 0x000fea0003800000 */
.L_x_735:
[----:B------:R-:W-:Y:S01]  /*8bf0*/  LEA R3, R0, 0x37800000, 0x17 ;  /* 0x3780000000037811 */ /* 0x000fe200078eb8ff */
[----:B------:R-:W-:-:S05]  /*8c00*/  IMAD.SHL.U32 R0, R2, 0x200000, RZ ;  /* 0x0020000002007824 */ /* 0x000fca00078e00ff */
[----:B------:R-:W-:-:S07]  /*8c10*/  LOP3.LUT R0, R3, R0, R4, 0xfe, !PT ;  /* 0x0000000003007212 */ /* 0x000fce00078efe04 */
.L_x_734:
[----:B------:R-:W-:Y:S05]  /*8c20*/  BSYNC B0 ;  /* 0x0000000000007941 */ /* 0x000fea0003800000 */
.L_x_733:
[----:B------:R-:W-:Y:S01]  /*8c30*/  FMUL.FTZ R0, R0, 1 ;  /* 0x3f80000000007820 */ /* 0x000fe20000410000 */
[----:B------:R-:W-:-:S03]  /*8c40*/  CS2R R6, SRZ ;  /* 0x0000000000067805 */ /* 0x000fc6000001ff00 */
[----:B------:R4:W0:Y:S01]  /*8c50*/  F2F.F64.F32 R4, R0 ;  /* 0x0000000000047310 */ /* 0x0008220000201800 */
[----:B------:R-:W-:Y:S05]  /*8c60*/  BRA `(.L_x_714) ;  /* 0x0000000000b47947 */ /* 0x000fea0003800000 */
.L_x_726:
        /* <DEDUP_REMOVED lines=14> */
.L_x_740:
[----:B------:R-:W-:Y:S05]  /*8d50*/  BSYNC B0 ;  /* 0x0000000000007941 */ /* 0x000fea0003800000 */
.L_x_739:
[----:B------:R-:W-:Y:S01]  /*8d60*/  FMUL.FTZ R0, R0, 1 ;  /* 0x3f80000000007820 */ /* 0x000fe20000410000 */
[----:B------:R-:W-:-:S03]  /*8d70*/  CS2R R6, SRZ ;  /* 0x0000000000067805 */ /* 0x000fc6000001ff00 */
[----:B------:R0:W1:Y:S01]  /*8d80*/  F2F.F64.F32 R4, R0 ;  /* 0x0000000000047310 */ /* 0x0000620000201800 */
[----:B------:R-:W-:Y:S05]  /*8d90*/  BRA `(.L_x_714) ;  /* 0x0000000000687947 */ /* 0x000fea0003800000 */
.L_x_713:
        /* <DEDUP_REMOVED lines=16> */
.L_x_741:
[----:B------:R-:W-:Y:S02]  /*8ea0*/  CS2R R4, SRZ ;  /* 0x0000000000047805 */ /* 0x000fe4000001ff00 */
[----:B------:R-:W-:Y:S01]  /*8eb0*/  CS2R R6, SRZ ;  /* 0x0000000000067805 */ /* 0x000fe2000001ff00 */
[----:B------:R-:W-:Y:S06]  /*8ec0*/  BRA `(.L_x_714) ;  /* 0x00000000001c7947 */ /* 0x000fec0003800000 */
.L_x_738:
[----:B------:R-:W2:Y:S01]  /*8ed0*/  LDG.E.64 R4, desc[UR36][R2.64] ;  /* 0x0000002402047981 */ /* 0x000ea2000c1e1b00 */
[----:B------:R-:W-:Y:S01]  /*8ee0*/  CS2R R6, SRZ ;  /* 0x0000000000067805 */ /* 0x000fe2000001ff00 */
[----:B--2---:R-:W0:Y:S01]  /*8ef0*/  I2F.F64.U64 R4, R4 ;  /* 0x0000000400047312 */ /* 0x004e220000301800 */
[----:B------:R-:W-:Y:S05]  /*8f00*/  BRA `(.L_x_714) ;  /* 0x00000000000c7947 */ /* 0x000fea0003800000 */
.L_x_737:
[----:B------:R-:W2:Y:S01]  /*8f10*/  LDG.E R2, desc[UR36][R2.64] ;  /* 0x0000002402027981 */ /* 0x000ea2000c1e1900 */
[----:B------:R-:W-:Y:S01]  /*8f20*/  CS2R R6, SRZ ;  /* 0x0000000000067805 */ /* 0x000fe2000001ff00 */
[----:B--2---:R0:W1:Y:S06]  /*8f30*/  I2F.F64.U32 R4, R2 ;  /* 0x0000000200047312 */ /* 0x00406c0000201800 */
.L_x_714:
        /* <DEDUP_REMOVED lines=15> */
.L_x_745:
[----:B---3-5:R-:W0:Y:S02]  /*9030*/  F2I.S64.F64.TRUNC R4, R4 ;  /* 0x0000000400047311 */ /* 0x028e24000030d900 */
[----:B0-----:R-:W-:-:S05]  /*9040*/  IMAD.MOV.U32 R3, RZ, RZ, R4 ;  /* 0x000000ffff037224 */ /* 0x001fca00078e0004 */
[----:B------:R3:W-:Y:S01]  /*9050*/  STG.E.U8 desc[UR36][R16.64], R3 ;  /* 0x0000000310007986 */ /* 0x0007e2000c101124 */
[----:B------:R-:W-:Y:S05]  /*9060*/  BRA `(.L_x_747) ;  /* 0x00000010000c7947 */ /* 0x000fea0003800000 */
.L_x_744:
        /* <DEDUP_REMOVED lines=9> */
.L_x_749:
[----:B---3-5:R-:W0:Y:S02]  /*9100*/  F2I.F64.TRUNC R5, R4 ;  /* 0x0000000400057311 */ /* 0x028e24000030d100 */
[----:B0-----:R2:W-:Y:S01]  /*9110*/  STG.E desc[UR36][R16.64], R5 ;  /* 0x0000000510007986 */ /* 0x0015e2000c101924 */
[----:B------:R-:W-:Y:S05]  /*9120*/  BRA `(.L_x_747) ;  /* 0x0000000c00dc7947 */ /* 0x000fea0003800000 */
.L_x_748:
[----:B---3-5:R-:W0:Y:S02]  /*9130*/  F2I.F64.TRUNC R5, R4 ;  /* 0x0000000400057311 */ /* 0x028e24000030d100 */
[----:B0-----:R0:W-:Y:S01]  /*9140*/  STG.E.U16 desc[UR36][R16.64], R5 ;  /* 0x0000000510007986 */ /* 0x0011e2000c101524 */
[----:B------:R-:W-:Y:S05]  /*9150*/  BRA `(.L_x_747) ;  /* 0x0000000c00d07947 */ /* 0x000fea0003800000 */
.L_x_743:
        /* <DEDUP_REMOVED lines=13> */
.L_x_751:
        /* <DEDUP_REMOVED lines=8> */
.L_x_750:
        /* <DEDUP_REMOVED lines=16> */
.L_x_753:
        /* <DEDUP_REMOVED lines=11> */
.L_x_752:
[----:B---3-5:R0:W-:Y:S01]  /*9460*/  STG.E.64 desc[UR36][R16.64], R4 ;  /* 0x0000000410007986 */ /* 0x0281e2000c101b24 */
[----:B------:R-:W-:Y:S05]  /*9470*/  BRA `(.L_x_747) ;  /* 0x0000000c00087947 */ /* 0x000fea0003800000 */
.L_x_742:
        /* <DEDUP_REMOVED lines=13> */
.L_x_756:
[----:B-----5:R-:W-:-:S07]  /*9550*/  DADD R6, -RZ, -R6 ;  /* 0x00000000ff067229 */ /* 0x020fce0000000906 */
[----:B---3--:R0:W-:Y:S01]  /*9560*/  STG.E.128 desc[UR36][R16.64], R4 ;  /* 0x0000000410007986 */ /* 0x0081e2000c101d24 */
[----:B------:R-:W-:Y:S05]  /*9570*/  BRA `(.L_x_747) ;  /* 0x0000000800c87947 */ /* 0x000fea0003800000 */
.L_x_755:
        /* <DEDUP_REMOVED lines=25> */
.L_x_760:
[----:B------:R-:W-:Y:S05]  /*9710*/  BSYNC B0 ;  /* 0x0000000000007941 */ /* 0x000fea0003800000 */
.L_x_759:
[----:B------:R-:W-:-:S05]  /*9720*/  LOP3.LUT R3, R0, R3, RZ, 0xfc, !PT ;  /* 0x0000000300037212 */ /* 0x000fca00078efcff */
[----:B------:R0:W-:Y:S01]  /*9730*/  STG.E.U8 desc[UR36][R16.64], R3 ;  /* 0x0000000310007986 */ /* 0x0001e2000c101124 */
[----:B------:R-:W-:Y:S05]  /*9740*/  BRA `(.L_x_747) ;  /* 0x0000000800547947 */ /* 0x000fea0003800000 */
.L_x_758:
        /* <DEDUP_REMOVED lines=17> */
.L_x_762:
[----:B------:R-:W-:Y:S01]  /*9860*/  IMAD.MOV.U32 R0, RZ, RZ, 0x7f ;  /* 0x0000007fff007424 */ /* 0x000fe200078e00ff */
[----:B------:R-:W-:-:S04]  /*9870*/  ISETP.GT.U32.AND P0, PT, R2, 0x7f800000, PT ;  /* 0x7f8000000200780c */ /* 0x000fc80003f04070 */
[----:B------:R-:W-:-:S09]  /*9880*/  SEL R0, R0, 0x7c, P0 ;  /* 0x0000007c00007807 */ /* 0x000fd20000000000 */
.L_x_763:
[----:B------:R-:W-:Y:S05]  /*9890*/  BSYNC B0 ;  /* 0x0000000000007941 */ /* 0x000fea0003800000 */
.L_x_761:
[----:B------:R-:W-:-:S04]  /*98a0*/  LOP3.LUT R2, R3, 0x80000000, RZ, 0xc0, !PT ;  /* 0x8000000003027812 */ /* 0x000fc800078ec0ff */
[----:B------:R-:W-:-:S04]  /*98b0*/  SHF.R.U32.HI R3, RZ, 0x18, R2 ;  /* 0x00000018ff037819 */ /* 0x000fc80000011602 */
[----:B------:R-:W-:-:S05]  /*98c0*/  LOP3.LUT R3, R0, R3, RZ, 0xfc, !PT ;  /* 0x0000000300037212 */ /* 0x000fca00078efcff */
[----:B------:R0:W-:Y:S01]  /*98d0*/  STG.E.U8 desc[UR36][R16.64], R3 ;  /* 0x0000000310007986 */ /* 0x0001e2000c101124 */
[----:B------:R-:W-:Y:S05]  /*98e0*/  BRA `(.L_x_747) ;  /* 0x0000000400ec7947 */ /* 0x000fea0003800000 */
.L_x_757:
        /* <DEDUP_REMOVED lines=8> */
.L_x_754:
        /* <DEDUP_REMOVED lines=11> */
.L_x_766:
        /* <DEDUP_REMOVED lines=21> */
.L_x_769:
[----:B------:R-:W-:-:S04]  /*9b70*/  LOP3.LUT R2, R3, 0x80000000, RZ, 0xc0, !PT ;  /* 0x8000000003027812 */ /* 0x000fc800078ec0ff */
[----:B------:R-:W-:-:S04]  /*9b80*/  SHF.R.U32.HI R3, RZ, 0x18, R2 ;  /* 0x00000018ff037819 */ /* 0x000fc80000011602 */
[----:B------:R-:W-:-:S04]  /*9b90*/  LOP3.LUT R0, R0, R3, RZ, 0xfc, !PT ;  /* 0x0000000300007212 */ /* 0x000fc800078efcff */
[----:B------:R-:W-:-:S07]  /*9ba0*/  PRMT R8, R0, 0x7610, R8 ;  /* 0x0000761000087816 */ /* 0x000fce0000000008 */
.L_x_768:
[----:B------:R-:W-:Y:S05]  /*9bb0*/  BSYNC B0 ;  /* 0x0000000000007941 */ /* 0x000fea0003800000 */
.L_x_767:
[----:B------:R0:W-:Y:S01]  /*9bc0*/  STG.E.U8 desc[UR36][R16.64], R8 ;  /* 0x0000000810007986 */ /* 0x0001e2000c101124 */
[----:B------:R-:W-:Y:S05]  /*9bd0*/  BRA `(.L_x_747) ;  /* 0x0000000400307947 */ /* 0x000fea0003800000 */
.L_x_765:
        /* <DEDUP_REMOVED lines=21> */
.L_x_772:
[----:B------:R-:W-:-:S04]  /*9d30*/  LOP3.LUT R2, R3, 0x80000000, RZ, 0xc0, !PT ;  /* 0x8000000003027812 */ /* 0x000fc800078ec0ff */
[----:B------:R-:W-:-:S04]  /*9d40*/  SHF.R.U32.HI R3, RZ, 0x18, R2 ;  /* 0x00000018ff037819 */ /* 0x000fc80000011602 */
[----:B------:R-:W-:-:S04]  /*9d50*/  LOP3.LUT R0, R0, R3, RZ, 0xfc, !PT ;  /* 0x0000000300007212 */ /* 0x000fc800078efcff */
[----:B------:R-:W-:-:S07]  /*9d60*/  PRMT R8, R0, 0x7610, R8 ;  /* 0x0000761000087816 */ /* 0x000fce0000000008 */
.L_x_771:
[----:B------:R-:W-:Y:S05]  /*9d70*/  BSYNC B0 ;  /* 0x0000000000007941 */ /* 0x000fea0003800000 */
.L_x_770:
[----:B------:R0:W-:Y:S01]  /*9d80*/  STG.E.U8 desc[UR36][R16.64], R8 ;  /* 0x0000000810007986 */ /* 0x0001e2000c101124 */
[----:B------:R-:W-:Y:S05]  /*9d90*/  BRA `(.L_x_747) ;  /* 0x0000000000c07947 */ /* 0x000fea0003800000 */
.L_x_764:
        /* <DEDUP_REMOVED lines=26> */
.L_x_746:
[----:B------:R-:W-:Y:S01]  /*9f40*/  MOV R0, 0x0 ;  /* 0x0000000000007802 */ /* 0x000fe20000000f00 */
[----:B------:R-:W-:Y:S01]  /*9f50*/  ULDC.64 UR4, c[0x4][0x128] ;  /* 0x01004a0000047ab9 */ /* 0x000fe20000000a00 */
[----:B------:R-:W-:Y:S01]  /*9f60*/  ULDC.64 UR6, c[0x4][0x30] ;  /* 0x01000c0000067ab9 */ /* 0x000fe20000000a00 */
[----:B---3-5:R-:W-:Y:S01]  /*9f70*/  IMAD.U32 R4, RZ, RZ, UR4 ;  /* 0x00000004ff047e24 */ /* 0x028fe2000f8e00ff */
        /* <DEDUP_REMOVED lines=12> */
.L_x_775:
[----:B------:R-:W-:Y:S05]  /*a040*/  BRA `(.L_x_747) ;  /* 0x0000000000147947 */ /* 0x000fea0003800000 */
.L_x_774:
[----:B---3-5:R-:W0:Y:S02]  /*a050*/  F2I.U64.F64.TRUNC R4, R4 ;  /* 0x0000000400047311 */ /* 0x028e24000030d800 */
[----:B0-----:R0:W-:Y:S01]  /*a060*/  STG.E.64 desc[UR36][R16.64], R4 ;  /* 0x0000000410007986 */ /* 0x0011e2000c101b24 */
[----:B------:R-:W-:Y:S05]  /*a070*/  BRA `(.L_x_747) ;  /* 0x0000000000087947 */ /* 0x000fea0003800000 */
.L_x_773:
[----:B---3-5:R-:W0:Y:S02]  /*a080*/  F2I.U32.F64.TRUNC R5, R4 ;  /* 0x0000000400057311 */ /* 0x028e24000030d000 */
[----:B0-----:R0:W-:Y:S02]  /*a090*/  STG.E desc[UR36][R16.64], R5 ;  /* 0x0000000510007986 */ /* 0x0011e4000c101924 */
.L_x_747:
[----:B------:R-:W-:-:S07]  /*a0a0*/  IADD3 R19, R19, 0x80, RZ ;  /* 0x0000008013137810 */ /* 0x000fce0007ffe0ff */
.L_x_707:
[----:B------:R-:W-:Y:S05]  /*a0b0*/  BSYNC B6 ;  /* 0x0000000000067941 */ /* 0x000fea0003800000 */
.L_x_706:
        /* <DEDUP_REMOVED lines=306> */
.L_x_776:
        /* <DEDUP_REMOVED lines=22> */
.L_x_780:
[----:B------:R-:W2:Y:S01]  /*b540*/  LDG.E.U8 R2, desc[UR36][R2.64] ;  /* 0x0000002402027981 */ /* 0x000ea2000c1e1100 */
[----:B------:R-:W-:Y:S01]  /*b550*/  CS2R R6, SRZ ;  /* 0x0000000000067805 */ /* 0x000fe2000001ff00 */
[----:B--2---:R0:W1:Y:S01]  /*b560*/  I2F.F64.U16 R4, R2 ;  /* 0x0000000200047312 */ /* 0x0040620000101800 */
[----:B------:R-:W-:Y:S05]  /*b570*/  BRA `(.L_x_782) ;  /* 0x0000000c00c87947 */ /* 0x000fea0003800000 */
.L_x_779:
        /* <DEDUP_REMOVED lines=8> */
[----:B--2---:R-:W2:Y:S01]  /*b600*/  I2F.F64.S64 R4, R4 ;  /* 0x0000000400047312 */ /* 0x004ea20000301c00 */
[----:B------:R-:W-:Y:S05]  /*b610*/  BRA `(.L_x_782) ;  /* 0x0000000c00a07947 */ /* 0x000fea0003800000 */
.L_x_784:
[----:B------:R-:W2:Y:S01]  /*b620*/  LDG.E R2, desc[UR36][R2.64] ;  /* 0x0000002402027981 */ /* 0x000ea2000c1e1900 */
[----:B------:R-:W-:Y:S01]  /*b630*/  CS2R R6, SRZ ;  /* 0x0000000000067805 */ /* 0x000fe2000001ff00 */
[----:B--2---:R3:W4:Y:S01]  /*b640*/  I2F.F64 R4, R2 ;  /* 0x0000000200047312 */ /* 0x0047220000201c00 */
[----:B------:R-:W-:Y:S05]  /*b650*/  BRA `(.L_x_782) ;  /* 0x0000000c00907947 */ /* 0x000fea0003800000 */
.L_x_783:
[----:B------:R-:W2:Y:S01]  /*b660*/  LDG.E.U16 R2, desc[UR36][R2.64] ;  /* 0x0000002402027981 */ /* 0x000ea2000c1e1500 */
[----:B------:R-:W-:Y:S01]  /*b670*/  CS2R R6, SRZ ;  /* 0x0000000000067805 */ /* 0x000fe2000001ff00 */
[----:B--2---:R0:W1:Y:S01]  /*b680*/  I2F.F64.S16 R4, R2 ;  /* 0x0000000200047312 */ /* 0x0040620000101c00 */
[----:B------:R-:W-:Y:S05]  /*b690*/  BRA `(.L_x_782) ;  /* 0x0000000c00807947 */ /* 0x000fea0003800000 */
.L_x_778:
        /* <DEDUP_REMOVED lines=11> */
.L_x_786:
[----:B------:R-:W2:Y:S01]  /*b750*/  LDG.E.U16 R0, desc[UR36][R2.64] ;  /* 0x0000002402007981 */ /* 0x000ea2000c1e1500 */
[----:B------:R-:W-:Y:S01]  /*b760*/  CS2R R6, SRZ ;  /* 0x0000000000067805 */ /* 0x000fe2000001ff00 */
[----:B--2---:R-:W-:-:S05]  /*b770*/  HADD2.F32 R0, -RZ, R0.H0_H0 ;  /* 0x20000000ff007230 */ /* 0x004fca0000004100 */
[----:B------:R-:W-:-:S04]  /*b780*/  FMUL.FTZ R0, R0, 1 ;  /* 0x3f80000000007820 */ /* 0x000fc80000410000 */
[----:B------:R0:W1:Y:S01]  /*b790*/  F2F.F64.F32 R4, R0 ;  /* 0x0000000000047310 */ /* 0x0000620000201800 */
[----:B------:R-:W-:Y:S05]  /*b7a0*/  BRA `(.L_x_782) ;  /* 0x0000000c003c7947 */ /* 0x000fea0003800000 */
.L_x_785:
        /* <DEDUP_REMOVED lines=12> */
.L_x_788:
        /* <DEDUP_REMOVED lines=8> */
.L_x_787:
[----:B------:R0:W5:Y:S01]  /*b8f0*/  LDG.E.64 R4, desc[UR36][R2.64] ;  /* 0x0000002402047981 */ /* 0x000162000c1e1b00 */
[----:B------:R-:W-:Y:S01]  /*b900*/  CS2R R6, SRZ ;  /* 0x0000000000067805 */ /* 0x000fe2000001ff00 */
[----:B------:R-:W-:Y:S06]  /*b910*/  BRA `(.L_x_782) ;  /* 0x0000000800e07947 */ /* 0x000fec0003800000 */
.L_x_777:
        /* <DEDUP_REMOVED lines=14> */
.L_x_791:
[----:B------:R0:W5:Y:S01]  /*ba00*/  LDG.E.128 R4, desc[UR36][R2.64] ;  /* 0x0000002402047981 */ /* 0x000162000c1e1d00 */
[----:B------:R-:W-:Y:S05]  /*ba10*/  BRA `(.L_x_782) ;  /* 0x0000000800a07947 */ /* 0x000fea0003800000 */
.L_x_790:
        /* <DEDUP_REMOVED lines=29> */
.L_x_793:
        /* <DEDUP_REMOVED lines=16> */
.L_x_792:
[----:B------:R-:W2:Y:S01]  /*bcf0*/  LDG.E.U16 R0, desc[UR36][R2.64] ;  /* 0x0000002402007981 */ /* 0x000ea2000c1e1500 */
[----:B------:R-:W-:Y:S01]  /*bd00*/  CS2R R6, SRZ ;  /* 0x0000000000067805 */ /* 0x000fe2000001ff00 */
[----:B--2---:R-:W-:-:S04]  /*bd10*/  IMAD.U32 R0, R0, 0x10000, RZ ;  /* 0x0001000000007824 */ /* 0x004fc800078e00ff */
[----:B------:R-:W-:-:S04]  /*bd20*/  FMUL.FTZ R0, R0, 1 ;  /* 0x3f80000000007820 */ /* 0x000fc80000410000 */
[----:B------:R0:W1:Y:S01]  /*bd30*/  F2F.F64.F32 R4, R0 ;  /* 0x0000000000047310 */ /* 0x0000620000201800 */
[----:B------:R-:W-:Y:S05]  /*bd40*/  BRA `(.L_x_782) ;  /* 0x0000000400d47947 */ /* 0x000fea0003800000 */
.L_x_789:
        /* <DEDUP_REMOVED lines=12> */
.L_x_796:
        /* <DEDUP_REMOVED lines=21> */
.L_x_800:
[----:B------:R-:W-:Y:S05]  /*bf60*/  BSYNC B1 ;  /* 0x0000000000017941 */ /* 0x000fea0003800000 */
.L_x_799:
[----:B------:R-:W-:Y:S01]  /*bf70*/  LEA R3, R0, 0x3b800000, 0x17 ;  /* 0x3b80000000037811 */ /* 0x000fe200078eb8ff */
[----:B------:R-:W-:-:S05]  /*bf80*/  IMAD.SHL.U32 R0, R2, 0x100000, RZ ;  /* 0x0010000002007824 */ /* 0x000fca00078e00ff */
[----:B------:R-:W-:-:S07]  /*bf90*/  LOP3.LUT R0, R3, R0, R4, 0xfe, !PT ;  /* 0x0000000003007212 */ /* 0x000fce00078efe04 */
.L_x_798:
[----:B------:R-:W-:Y:S05]  /*bfa0*/  BSYNC B0 ;  /* 0x0000000000007941 */ /* 0x000fea0003800000 */
.L_x_797:
[----:B------:R-:W-:Y:S01]  /*bfb0*/  FMUL.FTZ R0, R0, 1 ;  /* 0x3f80000000007820 */ /* 0x000fe20000410000 */
[----:B------:R-:W-:-:S03]  /*bfc0*/  CS2R R6, SRZ ;  /* 0x0000000000067805 */ /* 0x000fc6000001ff00 */
[----:B------:R0:W1:Y:S01]  /*bfd0*/  F2F.F64.F32 R4, R0 ;  /* 0x0000000000047310 */ /* 0x0000620000201800 */
[----:B------:R-:W-:Y:S05]  /*bfe0*/  BRA `(.L_x_782) ;  /* 0x00000004002c7947 */ /* 0x000fea0003800000 */
.L_x_795:
        /* <DEDUP_REMOVED lines=21> */
.L_x_804:
[----:B------:R-:W-:Y:S05]  /*c140*/  BSYNC B1 ;  /* 0x0000000000017941 */ /* 0x000fea0003800000 */
.L_x_803:
[----:B------:R-:W-:Y:S01]  /*c150*/  LEA R3, R0, 0x37800000, 0x17 ;  /* 0x3780000000037811 */ /* 0x000fe200078eb8ff */
[----:B------:R-:W-:-:S05]  /*c160*/  IMAD.SHL.U32 R0, R2, 0x200000, RZ ;  /* 0x0020000002007824 */ /* 0x000fca00078e00ff */
[----:B------:R-:W-:-:S07]  /*c170*/  LOP3.LUT R0, R3, R0, R4, 0xfe, !PT ;  /* 0x0000000003007212 */ /* 0x000fce00078efe04 */
.L_x_802:
[----:B------:R-:W-:Y:S05]  /*c180*/  BSYNC B0 ;  /* 0x0000000000007941 */ /* 0x000fea0003800000 */
.L_x_801:
[----:B------:R-:W-:Y:S01]  /*c190*/  FMUL.FTZ R0, R0, 1 ;  /* 0x3f80000000007820 */ /* 0x000fe20000410000 */
[----:B------:R-:W-:-:S03]  /*c1a0*/  CS2R R6, SRZ ;  /* 0x0000000000067805 */ /* 0x000fc6000001ff00 */
[----:B------:R0:W1:Y:S01]  /*c1b0*/  F2F.F64.F32 R4, R0 ;  /* 0x0000000000047310 */ /* 0x0000620000201800 */
[----:B------:R-:W-:Y:S05]  /*c1c0*/  BRA `(.L_x_782) ;  /* 0x0000000000b47947 */ /* 0x000fea0003800000 */
.L_x_794:
        /* <DEDUP_REMOVED lines=14> */
.L_x_808:
[----:B------:R-:W-:Y:S05]  /*c2b0*/  BSYNC B0 ;  /* 0x0000000000007941 */ /* 0x000fea0003800000 */
.L_x_807:
[----:B------:R-:W-:Y:S01]  /*c2c0*/  FMUL.FTZ R0, R0, 1 ;  /* 0x3f80000000007820 */ /* 0x000fe20000410000 */
[----:B------:R-:W-:-:S03]  /*c2d0*/  CS2R R6, SRZ ;  /* 0x0000000000067805 */ /* 0x000fc6000001ff00 */
[----:B------:R0:W1:Y:S01]  /*c2e0*/  F2F.F64.F32 R4, R0 ;  /* 0x0000000000047310 */ /* 0x0000620000201800 */
[----:B------:R-:W-:Y:S05]  /*c2f0*/  BRA `(.L_x_782) ;  /* 0x0000000000687947 */ /* 0x000fea0003800000 */
.L_x_781:
        /* <DEDUP_REMOVED lines=16> */
.L_x_809:
[----:B------:R-:W-:Y:S02]  /*c400*/  CS2R R4, SRZ ;  /* 0x0000000000047805 */ /* 0x000fe4000001ff00 */
[----:B------:R-:W-:Y:S01]  /*c410*/  CS2R R6, SRZ ;  /* 0x0000000000067805 */ /* 0x000fe2000001ff00 */
[----:B------:R-:W-:Y:S06]  /*c420*/  BRA `(.L_x_782) ;  /* 0x00000000001c7947 */ /* 0x000fec0003800000 */
.L_x_806:
[----:B------:R-:W2:Y:S01]  /*c430*/  LDG.E.64 R4, desc[UR36][R2.64] ;  /* 0x0000002402047981 */ /* 0x000ea2000c1e1b00 */
[----:B------:R-:W-:Y:S01]  /*c440*/  CS2R R6, SRZ ;  /* 0x0000000000067805 */ /* 0x000fe2000001ff00 */
[----:B--2---:R-:W0:Y:S01]  /*c450*/  I2F.F64.U64 R4, R4 ;  /* 0x0000000400047312 */ /* 0x004e220000301800 */
[----:B------:R-:W-:Y:S05]  /*c460*/  BRA `(.L_x_782) ;  /* 0x00000000000c7947 */ /* 0x000fea0003800000 */
.L_x_805:
[----:B------:R-:W2:Y:S01]  /*c470*/  LDG.E R2, desc[UR36][R2.64] ;  /* 0x0000002402027981 */ /* 0x000ea2000c1e1900 */
[----:B------:R-:W-:Y:S01]  /*c480*/  CS2R R6, SRZ ;  /* 0x0000000000067805 */ /* 0x000fe2000001ff00 */
[----:B--2---:R0:W1:Y:S06]  /*c490*/  I2F.F64.U32 R4, R2 ;  /* 0x0000000200047312 */ /* 0x00406c0000201800 */
.L_x_782:
[----:B0--3--:R-:W1:Y:S02]  /*c4a0*/  LDC.U8 R2, c[0x0][0x421] ;  /* 0x00010840ff027b82 */ /* 0x009e640000000000 */
[----:B-1----:R-:W-:-:S04]  /*c4b0*/  PRMT R0, R2, 0x9910, RZ ;  /* 0x0000991002007816 */ /* 0x002fc800000000ff */
        /* <DEDUP_REMOVED lines=10> */
[----:B--2-45:R-:W0:Y:S02]  /*c560*/  F2I.F64.TRUNC R5, R4 ;  /* 0x0000000400057311 */ /* 0x034e24000030d100 */
[----:B0-----:R-:W-:Y:S01]  /*c570*/  STG.E.U8 desc[UR36][R16.64], R5 ;  /* 0x0000000510007986 */ /* 0x001fe2000c101124 */
[----:B------:R-:W-:Y:S05]  /*c580*/  EXIT ;  /* 0x000000000000794d */ /* 0x000fea0003800000 */
.L_x_813:
[----:B--2-45:R-:W0:Y:S02]  /*c590*/  F2I.S64.F64.TRUNC R4, R4 ;  /* 0x0000000400047311 */ /* 0x034e24000030d900 */
[----:B0-----:R-:W-:-:S05]  /*c5a0*/  IMAD.MOV.U32 R3, RZ, RZ, R4 ;  /* 0x000000ffff037224 */ /* 0x001fca00078e0004 */
[----:B------:R-:W-:Y:S01]  /*c5b0*/  STG.E.U8 desc[UR36][R16.64], R3 ;  /* 0x0000000310007986 */ /* 0x000fe2000c101124 */
[----:B------:R-:W-:Y:S05]  /*c5c0*/  EXIT ;  /* 0x000000000000794d */ /* 0x000fea0003800000 */
.L_x_812:
[----:B------:R-:W-:-:S13]  /*c5d0*/  ISETP.NE.AND P0, PT, R0, 0x2, PT ;  /* 0x000000020000780c */ /* 0x000fda0003f05270 */
[----:B------:R-:W-:Y:S05]  /*c5e0*/  @!P0 BRA `(.L_x_815) ;  /* 0x0000000000288947 */ /* 0x000fea0003800000 */
[----:B------:R-:W-:-:S13]  /*c5f0*/  ISETP.NE.AND P0, PT, R0, 0x3, PT ;  /* 0x000000030000780c */ /* 0x000fda0003f05270 */
[----:B------:R-:W-:Y:S05]  /*c600*/  @!P0 BRA `(.L_x_816) ;  /* 0x0000000000148947 */ /* 0x000fea0003800000 */
[----:B------:R-:W-:-:S13]  /*c610*/  ISETP.NE.AND P0, PT, R0, 0x4, PT ;  /* 0x000000040000780c */ /* 0x000fda0003f05270 */
[----:B------:R-:W-:Y:S05]  /*c620*/  @P0 BRA `(.L_x_814) ;  /* 0x0000000c009c0947 */ /* 0x000fea0003800000 */
[----:B--2-45:R-:W0:Y:S02]  /*c630*/  F2I.S64.F64.TRUNC R4, R4 ;  /* 0x0000000400047311 */ /* 0x034e24000030d900 */
[----:B0-----:R-:W-:Y:S01]  /*c640*/  STG.E.64 desc[UR36][R16.64], R4 ;  /* 0x0000000410007986 */ /* 0x001fe2000c101b24 */
[----:B------:R-:W-:Y:S05]  /*c650*/  EXIT ;  /* 0x000000000000794d */ /* 0x000fea0003800000 */
.L_x_816:
[----:B--2-45:R-:W0:Y:S02]  /*c660*/  F2I.F64.TRUNC R5, R4 ;  /* 0x0000000400057311 */ /* 0x034e24000030d100 */
[----:B0-----:R-:W-:Y:S01]  /*c670*/  STG.E desc[UR36][R16.64], R5 ;  /* 0x0000000510007986 */ /* 0x001fe2000c101924 */
[----:B------:R-:W-:Y:S05]  /*c680*/  EXIT ;  /* 0x000000000000794d */ /* 0x000fea0003800000 */
.L_x_815:
[----:B--2-45:R-:W0:Y:S02]  /*c690*/  F2I.F64.TRUNC R5, R4 ;  /* 0x0000000400057311 */ /* 0x034e24000030d100 */
[----:B0-----:R-:W-:Y:S01]  /*c6a0*/  STG.E.U16 desc[UR36][R16.64], R5 ;  /* 0x0000000510007986 */ /* 0x001fe2000c101524 */
[----:B------:R-:W-:Y:S05]  /*c6b0*/  EXIT ;  /* 0x000000000000794d */ /* 0x000fea0003800000 */
.L_x_811:
        /* <DEDUP_REMOVED lines=8> */
[----:B--2-45:R-:W0:Y:S01]  /*c740*/  F2F.F32.F64 R3, R4 ;  /* 0x0000000400037310 */ /* 0x034e220000301000 */
[----:B------:R-:W-:-:S14]  /*c750*/  DSETP.GEU.AND P0, PT, |R4|, UR4, PT ;  /* 0x0000000404007e2a */ /* 0x000fdc000bf0e200 */
[----:B0-----:R-:W-:-:S05]  /*c760*/  @!P0 FMUL R3, R3, 1.175494350822287508e-38 ;  /* 0x0080000003038820 */ /* 0x001fca0000400000 */
[----:B------:R-:W-:Y:S01]  /*c770*/  STG.E desc[UR36][R16.64], R3 ;  /* 0x0000000310007986 */ /* 0x000fe2000c101924 */
[----:B------:R-:W-:Y:S05]  /*c780*/  EXIT ;  /* 0x000000000000794d */ /* 0x000fea0003800000 */
.L_x_818:
[----:B------:R-:W-:Y:S01]  /*c790*/  UMOV UR4, 0xf0000000 ;  /* 0xf000000000047882 */ /* 0x000fe20000000000 */
[----:B------:R-:W-:Y:S01]  /*c7a0*/  UMOV UR5, 0x380fffff ;  /* 0x380fffff00057882 */ /* 0x000fe20000000000 */
[----:B--2-45:R-:W0:Y:S01]  /*c7b0*/  F2F.F32.F64 R0, R4 ;  /* 0x0000000400007310 */ /* 0x034e220000301000 */
[----:B------:R-:W-:-:S14]  /*c7c0*/  DSETP.GEU.AND P0, PT, |R4|, UR4, PT ;  /* 0x0000000404007e2a */ /* 0x000fdc000bf0e200 */
[----:B0-----:R-:W-:-:S05]  /*c7d0*/  @!P0 FMUL R0, R0, 1.175494350822287508e-38 ;  /* 0x0080000000008820 */ /* 0x001fca0000400000 */
[----:B------:R-:W-:-:S05]  /*c7e0*/  F2FP.F16.F32.PACK_AB R0, RZ, R0 ;  /* 0x00000000ff00723e */ /* 0x000fca00000000ff */
[----:B------:R-:W-:Y:S01]  /*c7f0*/  STG.E.U16 desc[UR36][R16.64], R0 ;  /* 0x0000000010007986 */ /* 0x000fe2000c101524 */
[----:B------:R-:W-:Y:S05]  /*c800*/  EXIT ;  /* 0x000000000000794d */ /* 0x000fea0003800000 */
.L_x_817:
        /* <DEDUP_REMOVED lines=10> */
[----:B--2-4-:R-:W-:-:S05]  /*c8b0*/  DSETP.GEU.AND P1, PT, |R4|, UR4, PT ;  /* 0x0000000404007e2a */ /* 0x014fca000bf2e200 */
[----:B------:R-:W1:Y:S07]  /*c8c0*/  F2F.F32.F64 R2, R4 ;  /* 0x0000000400027310 */ /* 0x000e6e0000301000 */
[----:B0-----:R-:W-:Y:S02]  /*c8d0*/  @!P0 FMUL R3, R3, 1.175494350822287508e-38 ;  /* 0x0080000003038820 */ /* 0x001fe40000400000 */
[----:B-1----:R-:W-:-:S05]  /*c8e0*/  @!P1 FMUL R2, R2, 1.175494350822287508e-38 ;  /* 0x0080000002029820 */ /* 0x002fca0000400000 */
[----:B------:R-:W-:Y:S01]  /*c8f0*/  STG.E.64 desc[UR36][R16.64], R2 ;  /* 0x0000000210007986 */ /* 0x000fe2000c101b24 */
[----:B------:R-:W-:Y:S05]  /*c900*/  EXIT ;  /* 0x000000000000794d */ /* 0x000fea0003800000 */
.L_x_820:
[----:B------:R-:W-:Y:S01]  /*c910*/  UMOV UR4, 0xf0000000 ;  /* 0xf000000000047882 */ /* 0x000fe20000000000 */
[----:B------:R-:W-:Y:S01]  /*c920*/  UMOV UR5, 0x380fffff ;  /* 0x380fffff00057882 */ /* 0x000fe20000000000 */
[----:B--2-45:R-:W0:Y:S01]  /*c930*/  F2F.F32.F64 R3, R4 ;  /* 0x0000000400037310 */ /* 0x034e220000301000 */
[----:B------:R-:W-:Y:S02]  /*c940*/  DSETP.GEU.AND P0, PT, |R4|, UR4, PT ;  /* 0x0000000404007e2a */ /* 0x000fe4000bf0e200 */
[----:B------:R-:W-:-:S05]  /*c950*/  DSETP.GEU.AND P1, PT, |R6|, UR4, PT ;  /* 0x0000000406007e2a */ /* 0x000fca000bf2e200 */
[----:B------:R-:W1:Y:S07]  /*c960*/  F2F.F32.F64 R0, -R6 ;  /* 0x8000000600007310 */ /* 0x000e6e0000301000 */
[----:B0-----:R-:W-:Y:S02]  /*c970*/  @!P0 FMUL R3, R3, 1.175494350822287508e-38 ;  /* 0x0080000003038820 */ /* 0x001fe40000400000 */
[----:B-1----:R-:W-:-:S05]  /*c980*/  @!P1 FMUL R0, R0, 1.175494350822287508e-38 ;  /* 0x0080000000009820 */ /* 0x002fca0000400000 */
[----:B------:R-:W-:-:S05]  /*c990*/  F2FP.F16.F32.PACK_AB R3, R0, R3 ;  /* 0x000000030003723e */ /* 0x000fca00000000ff */
[----:B------:R-:W-:Y:S01]  /*c9a0*/  STG.E desc[UR36][R16.64], R3 ;  /* 0x0000000310007986 */ /* 0x000fe2000c101924 */
[----:B------:R-:W-:Y:S05]  /*c9b0*/  EXIT ;  /* 0x000000000000794d */ /* 0x000fea0003800000 */
.L_x_819:
[----:B--2-45:R-:W-:Y:S01]  /*c9c0*/  STG.E.64 desc[UR36][R16.64], R4 ;  /* 0x0000000410007986 */ /* 0x034fe2000c101b24 */
[----:B------:R-:W-:Y:S05]  /*c9d0*/  EXIT ;  /* 0x000000000000794d */ /* 0x000fea0003800000 */
.L_x_810:
        /* <DEDUP_REMOVED lines=9> */
[----:B--2-4-:R-:W-:-:S06]  /*ca70*/  DSETP.NEU.OR P0, PT, R4, RZ, P0 ;  /* 0x000000ff0400722a */ /* 0x014fcc000070d400 */
[----:B------:R-:W-:-:S05]  /*ca80*/  SEL R3, RZ, 0x1, !P0 ;  /* 0x00000001ff037807 */ /* 0x000fca0004000000 */
[----:B------:R-:W-:Y:S01]  /*ca90*/  STG.E.U8 desc[UR36][R16.64], R3 ;  /* 0x0000000310007986 */ /* 0x000fe2000c101124 */
[----:B------:R-:W-:Y:S05]  /*caa0*/  EXIT ;  /* 0x000000000000794d */ /* 0x000fea0003800000 */
.L_x_823:
[----:B-----5:R-:W-:-:S07]  /*cab0*/  DADD R6, -RZ, -R6 ;  /* 0x00000000ff067229 */ /* 0x020fce0000000906 */
[----:B--2-4-:R-:W-:Y:S01]  /*cac0*/  STG.E.128 desc[UR36][R16.64], R4 ;  /* 0x0000000410007986 */ /* 0x014fe2000c101d24 */
[----:B------:R-:W-:Y:S05]  /*cad0*/  EXIT ;  /* 0x000000000000794d */ /* 0x000fea0003800000 */
.L_x_822:
        /* <DEDUP_REMOVED lines=8> */
[----:B--2-45:R-:W0:Y:S01]  /*cb60*/  F2F.F32.F64 R7, R4 ;  /* 0x0000000400077310 */ /* 0x034e220000301000 */
        /* <DEDUP_REMOVED lines=16> */
.L_x_827:
[----:B------:R-:W-:Y:S05]  /*cc70*/  BSYNC B0 ;  /* 0x0000000000007941 */ /* 0x000fea0003800000 */
.L_x_826:
[----:B------:R-:W-:-:S05]  /*cc80*/  LOP3.LUT R3, R0, R3, RZ, 0xfc, !PT ;  /* 0x0000000300037212 */ /* 0x000fca00078efcff */
[----:B------:R-:W-:Y:S01]  /*cc90*/  STG.E.U8 desc[UR36][R16.64], R3 ;  /* 0x0000000310007986 */ /* 0x000fe2000c101124 */
[----:B------:R-:W-:Y:S05]  /*cca0*/  EXIT ;  /* 0x000000000000794d */ /* 0x000fea0003800000 */
.L_x_825:
[----:B------:R-:W-:Y:S01]  /*ccb0*/  UMOV UR4, 0xf0000000 ;  /* 0xf000000000047882 */ /* 0x000fe20000000000 */
[----:B------:R-:W-:Y:S01]  /*ccc0*/  UMOV UR5, 0x380fffff ;  /* 0x380fffff00057882 */ /* 0x000fe20000000000 */
[----:B--2-45:R-:W0:Y:S01]  /*ccd0*/  F2F.F32.F64 R3, R4 ;  /* 0x0000000400037310 */ /* 0x034e220000301000 */
        /* <DEDUP_REMOVED lines=14> */
.L_x_829:
[----:B------:R-:W-:Y:S01]  /*cdc0*/  IMAD.MOV.U32 R0, RZ, RZ, 0x7f ;  /* 0x0000007fff007424 */ /* 0x000fe200078e00ff */
[----:B------:R-:W-:-:S04]  /*cdd0*/  ISETP.GT.U32.AND P0, PT, R2, 0x7f800000, PT ;  /* 0x7f8000000200780c */ /* 0x000fc80003f04070 */
[----:B------:R-:W-:-:S09]  /*cde0*/  SEL R0, R0, 0x7c, P0 ;  /* 0x0000007c00007807 */ /* 0x000fd20000000000 */
.L_x_830:
[----:B------:R-:W-:Y:S05]  /*cdf0*/  BSYNC B0 ;  /* 0x0000000000007941 */ /* 0x000fea0003800000 */
.L_x_828:
[----:B------:R-:W-:-:S04]  /*ce00*/  LOP3.LUT R2, R3, 0x80000000, RZ, 0xc0, !PT ;  /* 0x8000000003027812 */ /* 0x000fc800078ec0ff */
[----:B------:R-:W-:-:S04]  /*ce10*/  SHF.R.U32.HI R3, RZ, 0x18, R2 ;  /* 0x00000018ff037819 */ /* 0x000fc80000011602 */
[----:B------:R-:W-:-:S05]  /*ce20*/  LOP3.LUT R3, R0, R3, RZ, 0xfc, !PT ;  /* 0x0000000300037212 */ /* 0x000fca00078efcff */
[----:B------:R-:W-:Y:S01]  /*ce30*/  STG.E.U8 desc[UR36][R16.64], R3 ;  /* 0x0000000310007986 */ /* 0x000fe2000c101124 */
[----:B------:R-:W-:Y:S05]  /*ce40*/  EXIT ;  /* 0x000000000000794d */ /* 0x000fea0003800000 */
.L_x_824:
[----:B------:R-:W-:Y:S01]  /*ce50*/  UMOV UR4, 0xf0000000 ;  /* 0xf000000000047882 */ /* 0x000fe20000000000 */
[----:B------:R-:W-:Y:S01]  /*ce60*/  UMOV UR5, 0x380fffff ;  /* 0x380fffff00057882 */ /* 0x000fe20000000000 */
[----:B--2-45:R-:W0:Y:S01]  /*ce70*/  F2F.F32.F64 R0, R4 ;  /* 0x0000000400007310 */ /* 0x034e220000301000 */
[----:B------:R-:W-:-:S14]  /*ce80*/  DSETP.GEU.AND P0, PT, |R4|, UR4, PT ;  /* 0x0000000404007e2a */ /* 0x000fdc000bf0e200 */
[----:B0-----:R-:W-:-:S05]  /*ce90*/  @!P0 FMUL R0, R0, 1.175494350822287508e-38 ;  /* 0x0080000000008820 */ /* 0x001fca0000400000 */
[----:B------:R-:W-:-:S05]  /*cea0*/  F2FP.BF16.F32.PACK_AB R0, RZ, R0 ;  /* 0x00000000ff00723e */ /* 0x000fca00000010ff */
[----:B------:R-:W-:Y:S01]  /*ceb0*/  STG.E.U16 desc[UR36][R16.64], R0 ;  /* 0x0000000010007986 */ /* 0x000fe2000c101524 */
[----:B------:R-:W-:Y:S05]  /*cec0*/  EXIT ;  /* 0x000000000000794d */ /* 0x000fea0003800000 */
.L_x_821:
        /* <DEDUP_REMOVED lines=8> */
[----:B--2-45:R-:W0:Y:S02]  /*cf50*/  F2I.U32.F64.TRUNC R5, R4 ;  /* 0x0000000400057311 */ /* 0x034e24000030d000 */
[----:B0-----:R-:W-:Y:S01]  /*cf60*/  STG.E.U16 desc[UR36][R16.64], R5 ;  /* 0x0000000510007986 */ /* 0x001fe2000c101524 */
[----:B------:R-:W-:Y:S05]  /*cf70*/  EXIT ;  /* 0x000000000000794d */ /* 0x000fea0003800000 */
.L_x_833:
[----:B------:R-:W-:Y:S01]  /*cf80*/  UMOV UR4, 0xf0000000 ;  /* 0xf000000000047882 */ /* 0x000fe20000000000 */
[----:B------:R-:W-:Y:S01]  /*cf90*/  UMOV UR5, 0x380fffff ;  /* 0x380fffff00057882 */ /* 0x000fe20000000000 */
[----:B--2-45:R-:W0:Y:S01]  /*cfa0*/  F2F.F32.F64 R3, R4 ;  /* 0x0000000400037310 */ /* 0x034e220000301000 */
        /* <DEDUP_REMOVED lines=18> */
.L_x_836:
[----:B------:R-:W-:-:S04]  /*d0d0*/  LOP3.LUT R2, R3, 0x80000000, RZ, 0xc0, !PT ;  /* 0x8000000003027812 */ /* 0x000fc800078ec0ff */
[----:B------:R-:W-:-:S04]  /*d0e0*/  SHF.R.U32.HI R3, RZ, 0x18, R2 ;  /* 0x00000018ff037819 */ /* 0x000fc80000011602 */
[----:B------:R-:W-:-:S04]  /*d0f0*/  LOP3.LUT R0, R0, R3, RZ, 0xfc, !PT ;  /* 0x0000000300007212 */ /* 0x000fc800078efcff */
[----:B------:R-:W-:-:S07]  /*d100*/  PRMT R8, R0, 0x7610, R8 ;  /* 0x0000761000087816 */ /* 0x000fce0000000008 */
.L_x_835:
[----:B------:R-:W-:Y:S05]  /*d110*/  BSYNC B0 ;  /* 0x0000000000007941 */ /* 0x000fea0003800000 */
.L_x_834:
[----:B------:R-:W-:Y:S01]  /*d120*/  STG.E.U8 desc[UR36][R16.64], R8 ;  /* 0x0000000810007986 */ /* 0x000fe2000c101124 */
[----:B------:R-:W-:Y:S05]  /*d130*/  EXIT ;  /* 0x000000000000794d */ /* 0x000fea0003800000 */
.L_x_832:
        /* <DEDUP_REMOVED lines=21> */
.L_x_839:
[----:B------:R-:W-:-:S04]  /*d290*/  LOP3.LUT R2, R3, 0x80000000, RZ, 0xc0, !PT ;  /* 0x8000000003027812 */ /* 0x000fc800078ec0ff */
[----:B------:R-:W-:-:S04]  /*d2a0*/  SHF.R.U32.HI R3, RZ, 0x18, R2 ;  /* 0x00000018ff037819 */ /* 0x000fc80000011602 */
[----:B------:R-:W-:-:S04]  /*d2b0*/  LOP3.LUT R0, R0, R3, RZ, 0xfc, !PT ;  /* 0x0000000300007212 */ /* 0x000fc800078efcff */
[----:B------:R-:W-:-:S07]  /*d2c0*/  PRMT R8, R0, 0x7610, R8 ;  /* 0x0000761000087816 */ /* 0x000fce0000000008 */
.L_x_838:
[----:B------:R-:W-:Y:S05]  /*d2d0*/  BSYNC B0 ;  /* 0x0000000000007941 */ /* 0x000fea0003800000 */
.L_x_837:
[----:B------:R-:W-:Y:S01]  /*d2e0*/  STG.E.U8 desc[UR36][R16.64], R8 ;  /* 0x0000000810007986 */ /* 0x000fe2000c101124 */
[----:B------:R-:W-:Y:S05]  /*d2f0*/  EXIT ;  /* 0x000000000000794d */ /* 0x000fea0003800000 */
.L_x_831:
        /* <DEDUP_REMOVED lines=26> */
.L_x_814:
[----:B------:R-:W-:Y:S01]  /*d4a0*/  MOV R0, 0x0 ;  /* 0x0000000000007802 */ /* 0x000fe20000000f00 */
[----:B------:R-:W-:Y:S01]  /*d4b0*/  ULDC.64 UR4, c[0x4][0x128] ;  /* 0x01004a0000047ab9 */ /* 0x000fe20000000a00 */
[----:B------:R-:W-:Y:S01]  /*d4c0*/  ULDC.64 UR6, c[0x4][0x30] ;  /* 0x01000c0000067ab9 */ /* 0x000fe20000000a00 */
[----:B--2-45:R-:W-:Y:S01]  /*d4d0*/  IMAD.U32 R4, RZ, RZ, UR4 ;  /* 0x00000004ff047e24 */ /* 0x034fe2000f8e00ff */
        /* <DEDUP_REMOVED lines=12> */
.L_x_842:
[----:B------:R-:W-:Y:S05]  /*d5a0*/  EXIT ;  /* 0x000000000000794d */ /* 0x000fea0003800000 */
.L_x_841:
[----:B--2-45:R-:W0:Y:S02]  /*d5b0*/  F2I.U64.F64.TRUNC R4, R4 ;  /* 0x0000000400047311 */ /* 0x034e24000030d800 */
[----:B0-----:R-:W-:Y:S01]  /*d5c0*/  STG.E.64 desc[UR36][R16.64], R4 ;  /* 0x0000000410007986 */ /* 0x001fe2000c101b24 */
[----:B------:R-:W-:Y:S05]  /*d5d0*/  EXIT ;  /* 0x000000000000794d */ /* 0x000fea0003800000 */
.L_x_840:
[----:B--2-45:R-:W0:Y:S02]  /*d5e0*/  F2I.U32.F64.TRUNC R5, R4 ;  /* 0x0000000400057311 */ /* 0x034e24000030d000 */
[----:B0-----:R-:W-:Y:S01]  /*d5f0*/  STG.E desc[UR36][R16.64], R5 ;  /* 0x0000000510007986 */ /* 0x001fe2000c101924 */
[----:B------:R-:W-:Y:S05]  /*d600*/  EXIT ;  /* 0x000000000000794d */ /* 0x000fea0003800000 */
.L_x_843:
        /* <DEDUP_REMOVED lines=15> */
.L_x_2305:


//--------------------- .text._ZN2at6native27unrolled_elementwise_kernelIZZZNS0_16conj_kernel_cudaERNS_18TensorIteratorBaseEENKUlvE0_clEvENKUlvE9_clEvEUlN3c107complexIdEEE_St5arrayIPcLm2EELi4E23TrivialOffsetCalculatorILi1EjESE_NS0_6memory12LoadWithCastILi1EEENSF_13StoreWithCastILi1EEEEEviT_T0_T2_T3_T4_T5_ --------------------------
	.section	.text._ZN2at6native27unrolled_elementwise_kernelIZZZNS0_16conj_kernel_cudaERNS_18TensorIteratorBaseEENKUlvE0_clEvENKUlvE9_clEvEUlN3c107complexIdEEE_St5arrayIPcLm2EELi4E23TrivialOffsetCalculatorILi1EjESE_NS0_6memory12LoadWithCastILi1EEENSF_13StoreWithCastILi1EEEEEviT_T0_T2_T3_T4_T5_,"ax",@progbits
	.align	128
        .global         _ZN2at6native27unrolled_elementwise_kernelIZZZNS0_16conj_kernel_cudaERNS_18TensorIteratorBaseEENKUlvE0_clEvENKUlvE9_clEvEUlN3c107complexIdEEE_St5arrayIPcLm2EELi4E23TrivialOffsetCalculatorILi1EjESE_NS0_6memory12LoadWithCastILi1EEENSF_13StoreWithCastILi1EEEEEviT_T0_T2_T3_T4_T5_
        .type           _ZN2at6native27unrolled_elementwise_kernelIZZZNS0_16conj_kernel_cudaERNS_18TensorIteratorBaseEENKUlvE0_clEvENKUlvE9_clEvEUlN3c107complexIdEEE_St5arrayIPcLm2EELi4E23TrivialOffsetCalculatorILi1EjESE_NS0_6memory12LoadWithCastILi1EEENSF_13StoreWithCastILi1EEEEEviT_T0_T2_T3_T4_T5_,@function
        .size           _ZN2at6native27unrolled_elementwise_kernelIZZZNS0_16conj_kernel_cudaERNS_18TensorIteratorBaseEENKUlvE0_clEvENKUlvE9_clEvEUlN3c107complexIdEEE_St5arrayIPcLm2EELi4E23TrivialOffsetCalculatorILi1EjESE_NS0_6memory12LoadWithCastILi1EEENSF_13StoreWithCastILi1EEEEEviT_T0_T2_T3_T4_T5_,(.L_x_2306 - _ZN2at6native27unrolled_elementwise_kernelIZZZNS0_16conj_kernel_cudaERNS_18TensorIteratorBaseEENKUlvE0_clEvENKUlvE9_clEvEUlN3c107complexIdEEE_St5arrayIPcLm2EELi4E23TrivialOffsetCalculatorILi1EjESE_NS0_6memory12LoadWithCastILi1EEENSF_13StoreWithCastILi1EEEEEviT_T0_T2_T3_T4_T5_)
        .other          _ZN2at6native27unrolled_elementwise_kernelIZZZNS0_16conj_kernel_cudaERNS_18TensorIteratorBaseEENKUlvE0_clEvENKUlvE9_clEvEUlN3c107complexIdEEE_St5arrayIPcLm2EELi4E23TrivialOffsetCalculatorILi1EjESE_NS0_6memory12LoadWithCastILi1EEENSF_13StoreWithCastILi1EEEEEviT_T0_T2_T3_T4_T5_,@"STO_CUDA_ENTRY STV_DEFAULT"
_ZN2at6native27unrolled_elementwise_kernelIZZZNS0_16conj_kernel_cudaERNS_18TensorIteratorBaseEENKUlvE0_clEvENKUlvE9_clEvEUlN3c107complexIdEEE_St5arrayIPcLm2EELi4E23TrivialOffsetCalculatorILi1EjESE_NS0_6memory12LoadWithCastILi1EEENSF_13StoreWithCastILi1EEEEEviT_T0_T2_T3_T4_T5_:
.text._ZN2at6native27unrolled_elementwise_kernelIZZZNS0_16conj_kernel_cudaERNS_18TensorIteratorBaseEENKUlvE0_clEvENKUlvE9_clEvEUlN3c107complexIdEEE_St5arrayIPcLm2EELi4E23TrivialOffsetCalculatorILi1EjESE_NS0_6memory12LoadWithCastILi1EEENSF_13StoreWithCastILi1EEEEEviT_T0_T2_T3_T4_T5_:
[----:B------:R-:W0:Y:S01]  /*0000*/  LDC R1, c[0x0][0x28] ;  /* 0x00000a00ff017b82 */ /* 0x000e220000000800 */
[----:B------:R-:W1:Y:S07]  /*0010*/  S2R R2, SR_CTAID.X ;  /* 0x0000000000027919 */ /* 0x000e6e0000002500 */
[----:B------:R-:W1:Y:S01]  /*0020*/  LDC R3, c[0x0][0x210] ;  /* 0x00008400ff037b82 */ /* 0x000e620000000800 */
[----:B------:R-:W-:Y:S01]  /*0030*/  ULDC.64 UR36, c[0x0][0x208] ;  /* 0x0000820000247ab9 */ /* 0x000fe20000000a00 */
[----:B------:R-:W-:Y:S01]  /*0040*/  BSSY B6, `(.L_x_844) ;  /* 0x0000116000067945 */ /* 0x000fe20003800000 */
[----:B------:R-:W2:Y:S01]  /*0050*/  S2R R37, SR_TID.X ;  /* 0x0000000000257919 */ /* 0x000ea20000002100 */
[----:B------:R-:W-:-:S02]  /*0060*/  CS2R R30, SRZ ;  /* 0x00000000001e7805 */ /* 0x000fc4000001ff00 */
[----:B------:R-:W-:Y:S02]  /*0070*/  CS2R R34, SRZ ;  /* 0x0000000000227805 */ /* 0x000fe4000001ff00 */
[----:B------:R-:W-:Y:S01]  /*0080*/  CS2R R32, SRZ ;  /* 0x0000000000207805 */ /* 0x000fe2000001ff00 */
[----:B------:R-:W3:Y:S01]  /*0090*/  LDC.U8 R23, c[0x0][0x22c] ;  /* 0x00008b00ff177b82 */ /* 0x000ee20000000000 */
[----:B-1----:R-:W-:-:S05]  /*00a0*/  IMAD R22, R2, -0x200, R3 ;  /* 0xfffffe0002167824 */ /* 0x002fca00078e0203 */
[----:B--2---:R-:W-:-:S13]  /*00b0*/  ISETP.GE.AND P0, PT, R37, R22, PT ;  /* 0x000000162500720c */ /* 0x004fda0003f06270 */
[----:B0--3--:R-:W-:Y:S05]  /*00c0*/  @P0 BRA `(.L_x_845) ;  /* 0x0000001000340947 */ /* 0x009fea0003800000 */
        /* <DEDUP_REMOVED lines=22> */
.L_x_849:
[----:B------:R-:W2:Y:S01]  /*0230*/  LDG.E.U8 R4, desc[UR36][R4.64] ;  /* 0x0000002404047981 */ /* 0x000ea2000c1e1100 */
[----:B------:R-:W-:Y:S01]  /*0240*/  CS2R R34, SRZ ;  /* 0x0000000000227805 */ /* 0x000fe2000001ff00 */
[----:B--2---:R0:W1:Y:S01]  /*0250*/  I2F.F64.U16 R32, R4 ;  /* 0x0000000400207312 */ /* 0x0040620000101800 */
[----:B------:R-:W-:Y:S05]  /*0260*/  BRA `(.L_x_851) ;  /* 0x0000000c00c87947 */ /* 0x000fea0003800000 */
.L_x_848:
        /* <DEDUP_REMOVED lines=10> */
.L_x_853:
[----:B------:R-:W2:Y:S01]  /*0310*/  LDG.E R4, desc[UR36][R4.64] ;  /* 0x0000002404047981 */ /* 0x000ea2000c1e1900 */
[----:B------:R-:W-:Y:S01]  /*0320*/  CS2R R34, SRZ ;  /* 0x0000000000227805 */ /* 0x000fe2000001ff00 */
[----:B--2---:R1:W2:Y:S01]  /*0330*/  I2F.F64 R32, R4 ;  /* 0x0000000400207312 */ /* 0x0042a20000201c00 */
[----:B------:R-:W-:Y:S05]  /*0340*/  BRA `(.L_x_851) ;  /* 0x0000000c00907947 */ /* 0x000fea0003800000 */
.L_x_852:
[----:B------:R-:W2:Y:S01]  /*0350*/  LDG.E.U16 R4, desc[UR36][R4.64] ;  /* 0x0000002404047981 */ /* 0x000ea2000c1e1500 */
[----:B------:R-:W-:Y:S01]  /*0360*/  CS2R R34, SRZ ;  /* 0x0000000000227805 */ /* 0x000fe2000001ff00 */
[----:B--2---:R3:W4:Y:S01]  /*0370*/  I2F.F64.S16 R32, R4 ;  /* 0x0000000400207312 */ /* 0x0047220000101c00 */
[----:B------:R-:W-:Y:S05]  /*0380*/  BRA `(.L_x_851) ;  /* 0x0000000c00807947 */ /* 0x000fea0003800000 */
.L_x_847:
        /* <DEDUP_REMOVED lines=11> */
.L_x_855:
[----:B------:R-:W2:Y:S01]  /*0440*/  LDG.E.U16 R0, desc[UR36][R4.64] ;  /* 0x0000002404007981 */ /* 0x000ea2000c1e1500 */
[----:B------:R-:W-:Y:S01]  /*0450*/  CS2R R34, SRZ ;  /* 0x0000000000227805 */ /* 0x000fe2000001ff00 */
[----:B--2---:R-:W-:-:S05]  /*0460*/  HADD2.F32 R0, -RZ, R0.H0_H0 ;  /* 0x20000000ff007230 */ /* 0x004fca0000004100 */
[----:B------:R-:W-:-:S04]  /*0470*/  FMUL.FTZ R0, R0, 1 ;  /* 0x3f80000000007820 */ /* 0x000fc80000410000 */
[----:B------:R0:W1:Y:S01]  /*0480*/  F2F.F64.F32 R32, R0 ;  /* 0x0000000000207310 */ /* 0x0000620000201800 */
[----:B------:R-:W-:Y:S05]  /*0490*/  BRA `(.L_x_851) ;  /* 0x0000000c003c7947 */ /* 0x000fea0003800000 */
.L_x_854:
        /* <DEDUP_REMOVED lines=12> */
.L_x_857:
[----:B------:R-:W2:Y:S02]  /*0560*/  LDG.E R0, desc[UR36][R4.64] ;  /* 0x0000002404007981 */ /* 0x000ea4000c1e1900 */
[--C-:B--2---:R-:W-:Y:S02]  /*0570*/  HADD2.F32 R3, -RZ, R0.reuse.H1_H1 ;  /* 0x30000000ff037230 */ /* 0x104fe40000004100 */
[----:B------:R-:W-:-:S03]  /*0580*/  HADD2.F32 R0, -RZ, R0.H0_H0 ;  /* 0x20000000ff007230 */ /* 0x000fc60000004100 */
[----:B------:R-:W-:Y:S02]  /*0590*/  FMUL.FTZ R3, R3, 1 ;  /* 0x3f80000003037820 */ /* 0x000fe40000410000 */
[----:B------:R-:W-:Y:S02]  /*05a0*/  FMUL.FTZ R0, R0, 1 ;  /* 0x3f80000000007820 */ /* 0x000fe40000410000 */
[----:B------:R0:W1:Y:S08]  /*05b0*/  F2F.F64.F32 R34, R3 ;  /* 0x0000000300227310 */ /* 0x0000700000201800 */
[----:B------:R0:W2:Y:S01]  /*05c0*/  F2F.F64.F32 R32, R0 ;  /* 0x0000000000207310 */ /* 0x0000a20000201800 */
[----:B------:R-:W-:Y:S05]  /*05d0*/  BRA `(.L_x_851) ;  /* 0x0000000800ec7947 */ /* 0x000fea0003800000 */
.L_x_856:
[----:B------:R0:W5:Y:S01]  /*05e0*/  LDG.E.64 R32, desc[UR36][R4.64] ;  /* 0x0000002404207981 */ /* 0x000162000c1e1b00 */
[----:B------:R-:W-:Y:S01]  /*05f0*/  CS2R R34, SRZ ;  /* 0x0000000000227805 */ /* 0x000fe2000001ff00 */
[----:B------:R-:W-:Y:S06]  /*0600*/  BRA `(.L_x_851) ;  /* 0x0000000800e07947 */ /* 0x000fec0003800000 */
.L_x_846:
        /* <DEDUP_REMOVED lines=14> */
.L_x_860:
[----:B------:R0:W5:Y:S01]  /*06f0*/  LDG.E.128 R32, desc[UR36][R4.64] ;  /* 0x0000002404207981 */ /* 0x000162000c1e1d00 */
[----:B------:R-:W-:Y:S05]  /*0700*/  BRA `(.L_x_851) ;  /* 0x0000000800a07947 */ /* 0x000fea0003800000 */
.L_x_859:
[----:B------:R-:W-:-:S13]  /*0710*/  ISETP.NE.AND P0, PT, R0, 0xf, PT ;  /* 0x0000000f0000780c */ /* 0x000fda0003f05270 */
[----:B------:R-:W-:Y:S05]  /*0720*/  @!P0 BRA `(.L_x_861) ;  /* 0x0000000000ac8947 */ /* 0x000fea0003800000 */
[----:B------:R-:W-:-:S13]  /*0730*/  ISETP.NE.AND P0, PT, R0, 0x17, PT ;  /* 0x000000170000780c */ /* 0x000fda0003f05270 */
[----:B------:R-:W-:Y:S05]  /*0740*/  @!P0 BRA `(.L_x_862) ;  /* 0x0000000000648947 */ /* 0x000fea0003800000 */
[----:B------:R-:W-:-:S13]  /*0750*/  ISETP.NE.AND P0, PT, R0, 0x18, PT ;  /* 0x000000180000780c */ /* 0x000fda0003f05270 */
[----:B------:R-:W-:Y:S05]  /*0760*/  @P0 BRA `(.L_x_850) ;  /* 0x0000000800200947 */ /* 0x000fea0003800000 */
[----:B------:R-:W2:Y:S01]  /*0770*/  LDG.E.U8 R0, desc[UR36][R4.64] ;  /* 0x0000002404007981 */ /* 0x000ea2000c1e1100 */
[----:B------:R-:W-:Y:S01]  /*0780*/  IMAD.MOV.U32 R9, RZ, RZ, -0x800000 ;  /* 0xff800000ff097424 */ /* 0x000fe200078e00ff */
[----:B------:R-:W-:Y:S01]  /*0790*/  CS2R R34, SRZ ;  /* 0x0000000000227805 */ /* 0x000fe2000001ff00 */
        /* <DEDUP_REMOVED lines=14> */
[----:B------:R-:W-:-:S04]  /*0880*/  LOP3.LUT R7, R6, 0x7f800000, R7, 0xf8, !PT ;  /* 0x7f80000006077812 */ /* 0x000fc800078ef807 */
[----:B------:R-:W-:-:S04]  /*0890*/  LOP3.LUT R7, R7, R4, RZ, 0x30, !PT ;  /* 0x0000000407077212 */ /* 0x000fc800078e30ff */
[----:B------:R-:W-:-:S05]  /*08a0*/  LOP3.LUT R7, R7, 0x80000000, R0, 0xf8, !PT ;  /* 0x8000000007077812 */ /* 0x000fca00078ef800 */
[----:B------:R-:W-:-:S04]  /*08b0*/  FMUL.FTZ R7, R7, 1 ;  /* 0x3f80000007077820 */ /* 0x000fc80000410000 */
[----:B------:R0:W1:Y:S01]  /*08c0*/  F2F.F64.F32 R32, R7 ;  /* 0x0000000700207310 */ /* 0x0000620000201800 */
[----:B------:R-:W-:Y:S05]  /*08d0*/  BRA `(.L_x_851) ;  /* 0x00000008002c7947 */ /* 0x000fea0003800000 */
.L_x_862:
[----:B------:R-:W2:Y:S01]  /*08e0*/  LDG.E.U8 R4, desc[UR36][R4.64] ;  /* 0x0000002404047981 */ /* 0x000ea2000c1e1100 */
[----:B------:R-:W-:Y:S01]  /*08f0*/  CS2R R34, SRZ ;  /* 0x0000000000227805 */ /* 0x000fe2000001ff00 */
[----:B--2---:R-:W-:-:S05]  /*0900*/  IMAD.SHL.U32 R0, R4, 0x2000000, RZ ;  /* 0x0200000004007824 */ /* 0x004fca00078e00ff */
[----:B------:R-:W-:-:S13]  /*0910*/  ISETP.GE.U32.AND P0, PT, R0, 0x8000000, PT ;  /* 0x080000000000780c */ /* 0x000fda0003f06070 */
[C---:B------:R-:W-:Y:S02]  /*0920*/  @!P0 IMAD.SHL.U32 R0, R4.reuse, 0x100, RZ ;  /* 0x0000010004008824 */ /* 0x040fe400078e00ff */
[----:B------:R-:W-:-:S03]  /*0930*/  @P0 IMAD.SHL.U32 R3, R4, 0x200000, RZ ;  /* 0x0020000004030824 */ /* 0x000fc600078e00ff */
[----:B------:R-:W-:Y:S02]  /*0940*/  @!P0 LOP3.LUT R0, R0, 0x7f00, RZ, 0xc0, !PT ;  /* 0x00007f0000008812 */ /* 0x000fe400078ec0ff */
[----:B------:R-:W-:Y:S02]  /*0950*/  @P0 LOP3.LUT R3, R3, 0x70000000, RZ, 0xfc, !PT ;  /* 0x7000000003030812 */ /* 0x000fe400078efcff */
[----:B------:R-:W-:-:S03]  /*0960*/  @!P0 LOP3.LUT R0, R0, 0x3f000000, RZ, 0xfc, !PT ;  /* 0x3f00000000008812 */ /* 0x000fc600078efcff */
[----:B------:R-:W-:Y:S02]  /*0970*/  @P0 FMUL.FTZ R3, R3, 1.9259299443872358531e-34 ;  /* 0x0780000003030820 */ /* 0x000fe40000410000 */
[----:B------:R-:W-:Y:S01]  /*0980*/  @!P0 FADD.FTZ R3, R0, -0.5 ;  /* 0xbf00000000038421 */ /* 0x000fe20000010000 */
[----:B------:R-:W-:-:S05]  /*0990*/  IMAD.SHL.U32 R0, R4, 0x1000000, RZ ;  /* 0x0100000004007824 */ /* 0x000fca00078e00ff */
[----:B------:R-:W-:-:S05]  /*09a0*/  LOP3.LUT R0, R3, 0x80000000, R0, 0xf8, !PT ;  /* 0x8000000003007812 */ /* 0x000fca00078ef800 */
[----:B------:R-:W-:-:S04]  /*09b0*/  FMUL.FTZ R0, R0, 1 ;  /* 0x3f80000000007820 */ /* 0x000fc80000410000 */
[----:B------:R0:W1:Y:S01]  /*09c0*/  F2F.F64.F32 R32, R0 ;  /* 0x0000000000207310 */ /* 0x0000620000201800 */
[----:B------:R-:W-:Y:S05]  /*09d0*/  BRA `(.L_x_851) ;  /* 0x0000000400ec7947 */ /* 0x000fea0003800000 */
.L_x_861:
[----:B------:R-:W2:Y:S01]  /*09e0*/  LDG.E.U16 R0, desc[UR36][R4.64] ;  /* 0x0000002404007981 */ /* 0x000ea2000c1e1500 */
[----:B------:R-:W-:Y:S01]  /*09f0*/  CS2R R34, SRZ ;  /* 0x0000000000227805 */ /* 0x000fe2000001ff00 */
[----:B--2---:R-:W-:-:S04]  /*0a00*/  IMAD.U32 R0, R0, 0x10000, RZ ;  /* 0x0001000000007824 */ /* 0x004fc800078e00ff */
[----:B------:R-:W-:-:S04]  /*0a10*/  FMUL.FTZ R0, R0, 1 ;  /* 0x3f80000000007820 */ /* 0x000fc80000410000 */
[----:B------:R0:W1:Y:S01]  /*0a20*/  F2F.F64.F32 R32, R0 ;  /* 0x0000000000207310 */ /* 0x0000620000201800 */
[----:B------:R-:W-:Y:S05]  /*0a30*/  BRA `(.L_x_851) ;  /* 0x0000000400d47947 */ /* 0x000fea0003800000 */
.L_x_858:
        /* <DEDUP_REMOVED lines=12> */
.L_x_865:
        /* <DEDUP_REMOVED lines=21> */
.L_x_869:
[----:B------:R-:W-:Y:S05]  /*0c50*/  BSYNC B1 ;  /* 0x0000000000017941 */ /* 0x000fea0003800000 */
.L_x_868:
[----:B------:R-:W-:Y:S01]  /*0c60*/  LEA R5, R0, 0x3b800000, 0x17 ;  /* 0x3b80000000057811 */ /* 0x000fe200078eb8ff */
[----:B------:R-:W-:-:S05]  /*0c70*/  IMAD.SHL.U32 R0, R3, 0x100000, RZ ;  /* 0x0010000003007824 */ /* 0x000fca00078e00ff */
[----:B------:R-:W-:-:S07]  /*0c80*/  LOP3.LUT R0, R5, R0, R6, 0xfe, !PT ;  /* 0x0000000005007212 */ /* 0x000fce00078efe06 */
.L_x_867:
[----:B------:R-:W-:Y:S05]  /*0c90*/  BSYNC B0 ;  /* 0x0000000000007941 */ /* 0x000fea0003800000 */
.L_x_866:
[----:B------:R-:W-:Y:S01]  /*0ca0*/  FMUL.FTZ R0, R0, 1 ;  /* 0x3f80000000007820 */ /* 0x000fe20000410000 */
[----:B------:R-:W-:-:S03]  /*0cb0*/  CS2R R34, SRZ ;  /* 0x0000000000227805 */ /* 0x000fc6000001ff00 */
[----:B------:R0:W1:Y:S01]  /*0cc0*/  F2F.F64.F32 R32, R0 ;  /* 0x0000000000207310 */ /* 0x0000620000201800 */
[----:B------:R-:W-:Y:S05]  /*0cd0*/  BRA `(.L_x_851) ;  /* 0x00000004002c7947 */ /* 0x000fea0003800000 */
.L_x_864:
        /* <DEDUP_REMOVED lines=21> */
.L_x_873:
[----:B------:R-:W-:Y:S05]  /*0e30*/  BSYNC B1 ;  /* 0x0000000000017941 */ /* 0x000fea0003800000 */
.L_x_872:
[----:B------:R-:W-:Y:S01]  /*0e40*/  LEA R5, R0, 0x37800000, 0x17 ;  /* 0x3780000000057811 */ /* 0x000fe200078eb8ff */
[----:B------:R-:W-:-:S05]  /*0e50*/  IMAD.SHL.U32 R0, R3, 0x200000, RZ ;  /* 0x0020000003007824 */ /* 0x000fca00078e00ff */
[----:B------:R-:W-:-:S07]  /*0e60*/  LOP3.LUT R0, R5, R0, R6, 0xfe, !PT ;  /* 0x0000000005007212 */ /* 0x000fce00078efe06 */
.L_x_871:
[----:B------:R-:W-:Y:S05]  /*0e70*/  BSYNC B0 ;  /* 0x0000000000007941 */ /* 0x000fea0003800000 */
.L_x_870:
[----:B------:R-:W-:Y:S01]  /*0e80*/  FMUL.FTZ R0, R0, 1 ;  /* 0x3f80000000007820 */ /* 0x000fe20000410000 */
[----:B------:R-:W-:-:S03]  /*0e90*/  CS2R R34, SRZ ;  /* 0x0000000000227805 */ /* 0x000fc6000001ff00 */
[----:B------:R0:W1:Y:S01]  /*0ea0*/  F2F.F64.F32 R32, R0 ;  /* 0x0000000000207310 */ /* 0x0000620000201800 */
[----:B------:R-:W-:Y:S05]  /*0eb0*/  BRA `(.L_x_851) ;  /* 0x0000000000b47947 */ /* 0x000fea0003800000 */
.L_x_863:
        /* <DEDUP_REMOVED lines=14> */
.L_x_877:
[----:B------:R-:W-:Y:S05]  /*0fa0*/  BSYNC B0 ;  /* 0x0000000000007941 */ /* 0x000fea0003800000 */
.L_x_876:
[----:B------:R-:W-:Y:S01]  /*0fb0*/  FMUL.FTZ R0, R0, 1 ;  /* 0x3f80000000007820 */ /* 0x000fe20000410000 */
[----:B------:R-:W-:-:S03]  /*0fc0*/  CS2R R34, SRZ ;  /* 0x0000000000227805 */ /* 0x000fc6000001ff00 */
[----:B------:R0:W1:Y:S01]  /*0fd0*/  F2F.F64.F32 R32, R0 ;  /* 0x0000000000207310 */ /* 0x0000620000201800 */
[----:B------:R-:W-:Y:S05]  /*0fe0*/  BRA `(.L_x_851) ;  /* 0x0000000000687947 */ /* 0x000fea0003800000 */
.L_x_850:
        /* <DEDUP_REMOVED lines=16> */
.L_x_878:
[----:B------:R-:W-:Y:S02]  /*10f0*/  CS2R R32, SRZ ;  /* 0x0000000000207805 */ /* 0x000fe4000001ff00 */
[----:B------:R-:W-:Y:S01]  /*1100*/  CS2R R34, SRZ ;  /* 0x0000000000227805 */ /* 0x000fe2000001ff00 */
[----:B------:R-:W-:Y:S06]  /*1110*/  BRA `(.L_x_851) ;  /* 0x00000000001c7947 */ /* 0x000fec0003800000 */
.L_x_875:
[----:B------:R-:W2:Y:S01]  /*1120*/  LDG.E.64 R32, desc[UR36][R4.64] ;  /* 0x0000002404207981 */ /* 0x000ea2000c1e1b00 */
[----:B------:R-:W-:Y:S01]  /*1130*/  CS2R R34, SRZ ;  /* 0x0000000000227805 */ /* 0x000fe2000001ff00 */
[----:B--2---:R-:W0:Y:S01]  /*1140*/  I2F.F64.U64 R32, R32 ;  /* 0x0000002000207312 */ /* 0x004e220000301800 */
[----:B------:R-:W-:Y:S05]  /*1150*/  BRA `(.L_x_851) ;  /* 0x00000000000c7947 */ /* 0x000fea0003800000 */
.L_x_874:
[----:B------:R-:W2:Y:S01]  /*1160*/  LDG.E R4, desc[UR36][R4.64] ;  /* 0x0000002404047981 */ /* 0x000ea2000c1e1900 */
[----:B------:R-:W-:Y:S01]  /*1170*/  CS2R R34, SRZ ;  /* 0x0000000000227805 */ /* 0x000fe2000001ff00 */
[----:B--2---:R0:W1:Y:S06]  /*1180*/  I2F.F64.U32 R32, R4 ;  /* 0x0000000400207312 */ /* 0x00406c0000201800 */
.L_x_851:
[----:B------:R-:W-:-:S07]  /*1190*/  VIADD R37, R37, 0x80 ;  /* 0x0000008025257836 */ /* 0x000fce0000000000 */
.L_x_845:
[----:B------:R-:W-:Y:S05]  /*11a0*/  BSYNC B6 ;  /* 0x0000000000067941 */ /* 0x000fea0003800000 */
.L_x_844:
[----:B------:R-:W-:Y:S01]  /*11b0*/  ISETP.GE.AND P0, PT, R37, R22, PT ;  /* 0x000000162500720c */ /* 0x000fe20003f06270 */
[----:B------:R-:W-:Y:S01]  /*11c0*/  BSSY B6, `(.L_x_879) ;  /* 0x0000111000067945 */ /* 0x000fe20003800000 */
[----:B------:R-:W-:-:S11]  /*11d0*/  CS2R R28, SRZ ;  /* 0x00000000001c7805 */ /* 0x000fd6000001ff00 */
[----:B------:R-:W-:Y:S05]  /*11e0*/  @P0 BRA `(.L_x_880) ;  /* 0x0000001000380947 */ /* 0x000fea0003800000 */
[----:B01-3--:R-:W0:Y:S01]  /*11f0*/  LDC.64 R4, c[0x0][0x220] ;  /* 0x00008800ff047b82 */ /* 0x00be220000000a00 */
        /* <DEDUP_REMOVED lines=17> */
[----:B------:R-:W3:Y:S01]  /*1310*/  LDG.E.S8 R4, desc[UR36][R4.64] ;  /* 0x0000002404047981 */ /* 0x000ee2000c1e1300 */
[----:B------:R-:W-:Y:S01]  /*1320*/  CS2R R30, SRZ ;  /* 0x00000000001e7805 */ /* 0x000fe2000001ff00 */
[----:B---3--:R0:W1:Y:S01]  /*1330*/  I2F.F64.S16 R28, R4 ;  /* 0x00000004001c7312 */ /* 0x0080620000101c00 */
[----:B------:R-:W-:Y:S05]  /*1340*/  BRA `(.L_x_886) ;  /* 0x0000000c00dc7947 */ /* 0x000fea0003800000 */
.L_x_884:
[----:B------:R-:W3:Y:S01]  /*1350*/  LDG.E.U8 R4, desc[UR36][R4.64] ;  /* 0x0000002404047981 */ /* 0x000ee2000c1e1100 */
[----:B------:R-:W-:Y:S01]  /*1360*/  CS2R R30, SRZ ;  /* 0x00000000001e7805 */ /* 0x000fe2000001ff00 */
[----:B---3--:R0:W1:Y:S01]  /*1370*/  I2F.F64.U16 R28, R4 ;  /* 0x00000004001c7312 */ /* 0x0080620000101800 */
[----:B------:R-:W-:Y:S05]  /*1380*/  BRA `(.L_x_886) ;  /* 0x0000000c00cc7947 */ /* 0x000fea0003800000 */
.L_x_883:
[----:B------:R-:W-:-:S13]  /*1390*/  ISETP.NE.AND P0, PT, R0, 0x2, PT ;  /* 0x000000020000780c */ /* 0x000fda0003f05270 */
[----:B------:R-:W-:Y:S05]  /*13a0*/  @!P0 BRA `(.L_x_887) ;  /* 0x0000000000308947 */ /* 0x000fea0003800000 */
[----:B------:R-:W-:-:S13]  /*13b0*/  ISETP.NE.AND P0, PT, R0, 0x3, PT ;  /* 0x000000030000780c */ /* 0x000fda0003f05270 */
[----:B------:R-:W-:Y:S05]  /*13c0*/  @!P0 BRA `(.L_x_888) ;  /* 0x0000000000188947 */ /* 0x000fea0003800000 */
[----:B------:R-:W-:-:S13]  /*13d0*/  ISETP.NE.AND P0, PT, R0, 0x4, PT ;  /* 0x000000040000780c */ /* 0x000fda0003f05270 */
[----:B------:R-:W-:Y:S05]  /*13e0*/  @P0 BRA `(.L_x_885) ;  /* 0x0000000c004c0947 */ /* 0x000fea0003800000 */
[----:B------:R-:W3:Y:S01]  /*13f0*/  LDG.E.64 R28, desc[UR36][R4.64] ;  /* 0x00000024041c7981 */ /* 0x000ee2000c1e1b00 */
[----:B------:R-:W-:Y:S01]  /*1400*/  CS2R R30, SRZ ;  /* 0x00000000001e7805 */ /* 0x000fe2000001ff00 */
[----:B---3--:R-:W0:Y:S01]  /*1410*/  I2F.F64.S64 R28, R28 ;  /* 0x0000001c001c7312 */ /* 0x008e220000301c00 */
[----:B------:R-:W-:Y:S05]  /*1420*/  BRA `(.L_x_886) ;  /* 0x0000000c00a47947 */ /* 0x000fea0003800000 */
.L_x_888:
[----:B------:R-:W3:Y:S01]  /*1430*/  LDG.E R4, desc[UR36][R4.64] ;  /* 0x0000002404047981 */ /* 0x000ee2000c1e1900 */
[----:B------:R-:W-:Y:S01]  /*1440*/  CS2R R30, SRZ ;  /* 0x00000000001e7805 */ /* 0x000fe2000001ff00 */
[----:B---3--:R0:W1:Y:S01]  /*1450*/  I2F.F64 R28, R4 ;  /* 0x00000004001c7312 */ /* 0x0080620000201c00 */
[----:B------:R-:W-:Y:S05]  /*1460*/  BRA `(.L_x_886) ;  /* 0x0000000c00947947 */ /* 0x000fea0003800000 */
.L_x_887:
[----:B------:R-:W3:Y:S01]  /*1470*/  LDG.E.U16 R4, desc[UR36][R4.64] ;  /* 0x0000002404047981 */ /* 0x000ee2000c1e1500 */
[----:B------:R-:W-:Y:S01]  /*1480*/  CS2R R30, SRZ ;  /* 0x00000000001e7805 */ /* 0x000fe2000001ff00 */
[----:B---3--:R0:W1:Y:S01]  /*1490*/  I2F.F64.S16 R28, R4 ;  /* 0x00000004001c7312 */ /* 0x0080620000101c00 */
[----:B------:R-:W-:Y:S05]  /*14a0*/  BRA `(.L_x_886) ;  /* 0x0000000c00847947 */ /* 0x000fea0003800000 */
.L_x_882:
[----:B------:R-:W-:-:S13]  /*14b0*/  ISETP.GT.AND P0, PT, R0, 0x6, PT ;  /* 0x000000060000780c */ /* 0x000fda0003f04270 */
[----:B------:R-:W-:Y:S05]  /*14c0*/  @P0 BRA `(.L_x_889) ;  /* 0x00000000003c0947 */ /* 0x000fea0003800000 */
[----:B------:R-:W-:-:S13]  /*14d0*/  ISETP.NE.AND P0, PT, R0, 0x5, PT ;  /* 0x000000050000780c */ /* 0x000fda0003f05270 */
[----:B------:R-:W-:Y:S05]  /*14e0*/  @!P0 BRA `(.L_x_890) ;  /* 0x00000000001c8947 */ /* 0x000fea0003800000 */
[----:B------:R-:W-:-:S13]  /*14f0*/  ISETP.NE.AND P0, PT, R0, 0x6, PT ;  /* 0x000000060000780c */ /* 0x000fda0003f05270 */
[----:B------:R-:W-:Y:S05]  /*1500*/  @P0 BRA `(.L_x_885) ;  /* 0x0000000c00040947 */ /* 0x000fea0003800000 */
[----:B------:R-:W3:Y:S01]  /*1510*/  LDG.E R28, desc[UR36][R4.64] ;  /* 0x00000024041c7981 */ /* 0x000ee2000c1e1900 */
[----:B------:R-:W-:Y:S01]  /*1520*/  CS2R R30, SRZ ;  /* 0x00000000001e7805 */ /* 0x000fe2000001ff00 */
[----:B---3--:R-:W-:-:S06]  /*1530*/  FMUL.FTZ R28, R28, 1 ;  /* 0x3f8000001c1c7820 */ /* 0x008fcc0000410000 */
[----:B------:R-:W0:Y:S01]  /*1540*/  F2F.F64.F32 R28, R28 ;  /* 0x0000001c001c7310 */ /* 0x000e220000201800 */
[----:B------:R-:W-:Y:S05]  /*1550*/  BRA `(.L_x_886) ;  /* 0x0000000c00587947 */ /* 0x000fea0003800000 */
.L_x_890:
[----:B------:R-:W3:Y:S01]  /*1560*/  LDG.E.U16 R0, desc[UR36][R4.64] ;  /* 0x0000002404007981 */ /* 0x000ee2000c1e1500 */
[----:B------:R-:W-:Y:S01]  /*1570*/  CS2R R30, SRZ ;  /* 0x00000000001e7805 */ /* 0x000fe2000001ff00 */
[----:B---3--:R-:W-:-:S05]  /*1580*/  HADD2.F32 R0, -RZ, R0.H0_H0 ;  /* 0x20000000ff007230 */ /* 0x008fca0000004100 */
[----:B------:R-:W-:-:S04]  /*1590*/  FMUL.FTZ R0, R0, 1 ;  /* 0x3f80000000007820 */ /* 0x000fc80000410000 */
[----:B------:R0:W1:Y:S01]  /*15a0*/  F2F.F64.F32 R28, R0 ;  /* 0x00000000001c7310 */ /* 0x0000620000201800 */
[----:B------:R-:W-:Y:S05]  /*15b0*/  BRA `(.L_x_886) ;  /* 0x0000000c00407947 */ /* 0x000fea0003800000 */
.L_x_889:
[----:B------:R-:W-:-:S13]  /*15c0*/  ISETP.NE.AND P0, PT, R0, 0x7, PT ;  /* 0x000000070000780c */ /* 0x000fda0003f05270 */
[----:B------:R-:W-:Y:S05]  /*15d0*/  @!P0 BRA `(.L_x_891) ;  /* 0x0000000000488947 */ /* 0x000fea0003800000 */
[----:B------:R-:W-:-:S13]  /*15e0*/  ISETP.NE.AND P0, PT, R0, 0x8, PT ;  /* 0x000000080000780c */ /* 0x000fda0003f05270 */
[----:B------:R-:W-:Y:S05]  /*15f0*/  @!P0 BRA `(.L_x_892) ;  /* 0x0000000000208947 */ /* 0x000fea0003800000 */
[----:B------:R-:W-:-:S13]  /*1600*/  ISETP.NE.AND P0, PT, R0, 0x9, PT ;  /* 0x000000090000780c */ /* 0x000fda0003f05270 */
[----:B------:R-:W-:Y:S05]  /*1610*/  @P0 BRA `(.L_x_885) ;  /* 0x0000000800c00947 */ /* 0x000fea0003800000 */
[----:B------:R-:W3:Y:S02]  /*1620*/  LDG.E.64 R4, desc[UR36][R4.64] ;  /* 0x0000002404047981 */ /* 0x000ee4000c1e1b00 */
[----:B---3--:R-:W-:Y:S01]  /*1630*/  FMUL.FTZ R30, R5, 1 ;  /* 0x3f800000051e7820 */ /* 0x008fe20000410000 */
[----:B------:R-:W-:-:S05]  /*1640*/  FMUL.FTZ R28, R4, 1 ;  /* 0x3f800000041c7820 */ /* 0x000fca0000410000 */
[----:B------:R-:W0:Y:S08]  /*1650*/  F2F.F64.F32 R30, R30 ;  /* 0x0000001e001e7310 */ /* 0x000e300000201800 */
[----:B------:R-:W1:Y:S01]  /*1660*/  F2F.F64.F32 R28, R28 ;  /* 0x0000001c001c7310 */ /* 0x000e620000201800 */
[----:B------:R-:W-:Y:S05]  /*1670*/  BRA `(.L_x_886) ;  /* 0x0000000c00107947 */ /* 0x000fea0003800000 */
.L_x_892:
[----:B------:R-:W3:Y:S02]  /*1680*/  LDG.E R0, desc[UR36][R4.64] ;  /* 0x0000002404007981 */ /* 0x000ee4000c1e1900 */
[--C-:B---3--:R-:W-:Y:S02]  /*1690*/  HADD2.F32 R3, -RZ, R0.reuse.H1_H1 ;  /* 0x30000000ff037230 */ /* 0x108fe40000004100 */
[----:B------:R-:W-:-:S03]  /*16a0*/  HADD2.F32 R0, -RZ, R0.H0_H0 ;  /* 0x20000000ff007230 */ /* 0x000fc60000004100 */
[----:B------:R-:W-:Y:S02]  /*16b0*/  FMUL.FTZ R3, R3, 1 ;  /* 0x3f80000003037820 */ /* 0x000fe40000410000 */
[----:B------:R-:W-:Y:S02]  /*16c0*/  FMUL.FTZ R0, R0, 1 ;  /* 0x3f80000000007820 */ /* 0x000fe40000410000 */
[----:B------:R0:W1:Y:S08]  /*16d0*/  F2F.F64.F32 R30, R3 ;  /* 0x00000003001e7310 */ /* 0x0000700000201800 */
[----:B------:R0:W3:Y:S01]  /*16e0*/  F2F.F64.F32 R28, R0 ;  /* 0x00000000001c7310 */ /* 0x0000e20000201800 */
[----:B------:R-:W-:Y:S05]  /*16f0*/  BRA `(.L_x_886) ;  /* 0x0000000800f07947 */ /* 0x000fea0003800000 */
.L_x_891:
[----:B------:R0:W5:Y:S01]  /*1700*/  LDG.E.64 R28, desc[UR36][R4.64] ;  /* 0x00000024041c7981 */ /* 0x000162000c1e1b00 */
[----:B------:R-:W-:Y:S01]  /*1710*/  CS2R R30, SRZ ;  /* 0x00000000001e7805 */ /* 0x000fe2000001ff00 */
[----:B------:R-:W-:Y:S06]  /*1720*/  BRA `(.L_x_886) ;  /* 0x0000000800e47947 */ /* 0x000fec0003800000 */
.L_x_881:
        /* <DEDUP_REMOVED lines=8> */
[----:B------:R-:W3:Y:S01]  /*17b0*/  LDG.E.U8 R4, desc[UR36][R4.64] ;  /* 0x0000002404047981 */ /* 0x000ee2000c1e1100 */
[----:B------:R-:W-:Y:S01]  /*17c0*/  CS2R R30, SRZ ;  /* 0x00000000001e7805 */ /* 0x000fe2000001ff00 */
[----:B------:R-:W-:Y:S01]  /*17d0*/  IMAD.MOV.U32 R28, RZ, RZ, RZ ;  /* 0x000000ffff1c7224 */ /* 0x000fe200078e00ff */
[----:B---3--:R-:W-:-:S04]  /*17e0*/  ISETP.NE.AND P0, PT, R4, RZ, PT ;  /* 0x000000ff0400720c */ /* 0x008fc80003f05270 */
[----:B------:R-:W-:Y:S01]  /*17f0*/  FSEL R29, RZ, 1.875, !P0 ;  /* 0x3ff00000ff1d7808 */ /* 0x000fe20004000000 */
[----:B------:R-:W-:Y:S08]  /*1800*/  BRA `(.L_x_886) ;  /* 0x0000000800ac7947 */ /* 0x000ff00003800000 */
.L_x_895:
[----:B------:R0:W5:Y:S01]  /*1810*/  LDG.E.128 R28, desc[UR36][R4.64] ;  /* 0x00000024041c7981 */ /* 0x000162000c1e1d00 */
[----:B------:R-:W-:Y:S05]  /*1820*/  BRA `(.L_x_886) ;  /* 0x0000000800a47947 */ /* 0x000fea0003800000 */
.L_x_894:
[----:B------:R-:W-:-:S13]  /*1830*/  ISETP.NE.AND P0, PT, R0, 0xf, PT ;  /* 0x0000000f0000780c */ /* 0x000fda0003f05270 */
[----:B------:R-:W-:Y:S05]  /*1840*/  @!P0 BRA `(.L_x_896) ;  /* 0x0000000000b08947 */ /* 0x000fea0003800000 */
[----:B------:R-:W-:-:S13]  /*1850*/  ISETP.NE.AND P0, PT, R0, 0x17, PT ;  /* 0x000000170000780c */ /* 0x000fda0003f05270 */
[----:B------:R-:W-:Y:S05]  /*1860*/  @!P0 BRA `(.L_x_897) ;  /* 0x0000000000648947 */ /* 0x000fea0003800000 */
[----:B------:R-:W-:-:S13]  /*1870*/  ISETP.NE.AND P0, PT, R0, 0x18, PT ;  /* 0x000000180000780c */ /* 0x000fda0003f05270 */
[----:B------:R-:W-:Y:S05]  /*1880*/  @P0 BRA `(.L_x_885) ;  /* 0x0000000800240947 */ /* 0x000fea0003800000 */
[----:B------:R-:W3:Y:S01]  /*1890*/  LDG.E.U8 R0, desc[UR36][R4.64] ;  /* 0x0000002404007981 */ /* 0x000ee2000c1e1100 */
[----:B------:R-:W-:Y:S01]  /*18a0*/  IMAD.MOV.U32 R9, RZ, RZ, -0x800000 ;  /* 0xff800000ff097424 */ /* 0x000fe200078e00ff */
[----:B------:R-:W-:Y:S01]  /*18b0*/  CS2R R30, SRZ ;  /* 0x00000000001e7805 */ /* 0x000fe2000001ff00 */
[----:B---3--:R-:W-:-:S05]  /*18c0*/  IMAD.SHL.U32 R0, R0, 0x1000000, RZ ;  /* 0x0100000000007824 */ /* 0x008fca00078e00ff */
        /* <DEDUP_REMOVED lines=19> */
.L_x_897:
[----:B------:R-:W3:Y:S01]  /*1a00*/  LDG.E.U8 R4, desc[UR36][R4.64] ;  /* 0x0000002404047981 */ /* 0x000ee2000c1e1100 */
[----:B------:R-:W-:Y:S01]  /*1a10*/  CS2R R30, SRZ ;  /* 0x00000000001e7805 */ /* 0x000fe2000001ff00 */
[----:B---3--:R-:W-:-:S05]  /*1a20*/  IMAD.SHL.U32 R0, R4, 0x2000000, RZ ;  /* 0x0200000004007824 */ /* 0x008fca00078e00ff */
[----:B------:R-:W-:-:S13]  /*1a30*/  ISETP.GE.U32.AND P0, PT, R0, 0x8000000, PT ;  /* 0x080000000000780c */ /* 0x000fda0003f06070 */
[C---:B------:R-:W-:Y:S02]  /*1a40*/  @P0 IMAD.SHL.U32 R3, R4.reuse, 0x200000, RZ ;  /* 0x0020000004030824 */ /* 0x040fe400078e00ff */
[----:B------:R-:W-:-:S03]  /*1a50*/  @!P0 IMAD.SHL.U32 R0, R4, 0x100, RZ ;  /* 0x0000010004008824 */ /* 0x000fc600078e00ff */
[----:B------:R-:W-:Y:S02]  /*1a60*/  @P0 LOP3.LUT R3, R3, 0xfe00000, RZ, 0xc0, !PT ;  /* 0x0fe0000003030812 */ /* 0x000fe400078ec0ff */
        /* <DEDUP_REMOVED lines=8> */
[----:B------:R3:W0:Y:S01]  /*1af0*/  F2F.F64.F32 R28, R0 ;  /* 0x00000000001c7310 */ /* 0x0006220000201800 */
[----:B------:R-:W-:Y:S05]  /*1b00*/  BRA `(.L_x_886) ;  /* 0x0000000400ec7947 */ /* 0x000fea0003800000 */
.L_x_896:
[----:B------:R-:W3:Y:S01]  /*1b10*/  LDG.E.U16 R0, desc[UR36][R4.64] ;  /* 0x0000002404007981 */ /* 0x000ee2000c1e1500 */
[----:B------:R-:W-:Y:S01]  /*1b20*/  CS2R R30, SRZ ;  /* 0x00000000001e7805 */ /* 0x000fe2000001ff00 */
[----:B---3--:R-:W-:-:S04]  /*1b30*/  IMAD.U32 R0, R0, 0x10000, RZ ;  /* 0x0001000000007824 */ /* 0x008fc800078e00ff */
[----:B------:R-:W-:-:S04]  /*1b40*/  FMUL.FTZ R0, R0, 1 ;  /* 0x3f80000000007820 */ /* 0x000fc80000410000 */
[----:B------:R0:W1:Y:S01]  /*1b50*/  F2F.F64.F32 R28, R0 ;  /* 0x00000000001c7310 */ /* 0x0000620000201800 */
[----:B------:R-:W-:Y:S05]  /*1b60*/  BRA `(.L_x_886) ;  /* 0x0000000400d47947 */ /* 0x000fea0003800000 */
.L_x_893:
        /* <DEDUP_REMOVED lines=8> */
[----:B------:R-:W3:Y:S01]  /*1bf0*/  LDG.E.U16 R4, desc[UR36][R4.64] ;  /* 0x0000002404047981 */ /* 0x000ee2000c1e1500 */
[----:B------:R-:W-:Y:S01]  /*1c00*/  CS2R R30, SRZ ;  /* 0x00000000001e7805 */ /* 0x000fe2000001ff00 */
[----:B---3--:R0:W1:Y:S01]  /*1c10*/  I2F.F64.U16 R28, R4 ;  /* 0x00000004001c7312 */ /* 0x0080620000101800 */
[----:B------:R-:W-:Y:S05]  /*1c20*/  BRA `(.L_x_886) ;  /* 0x0000000400a47947 */ /* 0x000fea0003800000 */
.L_x_900:
[----:B------:R-:W3:Y:S01]  /*1c30*/  LDG.E.U8 R3, desc[UR36][R4.64] ;  /* 0x0000002404037981 */ /* 0x000ee2000c1e1100 */
[----:B------:R-:W-:Y:S01]  /*1c40*/  BSSY B0, `(.L_x_901) ;  /* 0x0000018000007945 */ /* 0x000fe20003800000 */
[----:B------:R-:W-:Y:S01]  /*1c50*/  IMAD.MOV.U32 R0, RZ, RZ, RZ ;  /* 0x000000ffff007224 */ /* 0x000fe200078e00ff */
[----:B---3--:R-:W-:-:S13]  /*1c60*/  ISETP.NE.AND P0, PT, R3, RZ, PT ;  /* 0x000000ff0300720c */ /* 0x008fda0003f05270 */
        /* <DEDUP_REMOVED lines=17> */
.L_x_904:
[----:B------:R-:W-:Y:S05]  /*1d80*/  BSYNC B1 ;  /* 0x0000000000017941 */ /* 0x000fea0003800000 */
.L_x_903:
[----:B------:R-:W-:Y:S01]  /*1d90*/  LEA R5, R0, 0x3b800000, 0x17 ;  /* 0x3b80000000057811 */ /* 0x000fe200078eb8ff */
[----:B------:R-:W-:-:S05]  /*1da0*/  IMAD.SHL.U32 R0, R3, 0x100000, RZ ;  /* 0x0010000003007824 */ /* 0x000fca00078e00ff */
[----:B------:R-:W-:-:S07]  /*1db0*/  LOP3.LUT R0, R5, R0, R6, 0xfe, !PT ;  /* 0x0000000005007212 */ /* 0x000fce00078efe06 */
.L_x_902:
[----:B------:R-:W-:Y:S05]  /*1dc0*/  BSYNC B0 ;  /* 0x0000000000007941 */ /* 0x000fea0003800000 */
.L_x_901:
[----:B------:R-:W-:Y:S01]  /*1dd0*/  FMUL.FTZ R0, R0, 1 ;  /* 0x3f80000000007820 */ /* 0x000fe20000410000 */
[----:B------:R-:W-:-:S03]  /*1de0*/  CS2R R30, SRZ ;  /* 0x00000000001e7805 */ /* 0x000fc6000001ff00 */
[----:B------:R0:W1:Y:S01]  /*1df0*/  F2F.F64.F32 R28, R0 ;  /* 0x00000000001c7310 */ /* 0x0000620000201800 */
[----:B------:R-:W-:Y:S05]  /*1e00*/  BRA `(.L_x_886) ;  /* 0x00000004002c7947 */ /* 0x000fea0003800000 */
.L_x_899:
        /* <DEDUP_REMOVED lines=21> */
.L_x_908:
[----:B------:R-:W-:Y:S05]  /*1f60*/  BSYNC B1 ;  /* 0x0000000000017941 */ /* 0x000fea0003800000 */
.L_x_907:
[----:B------:R-:W-:Y:S01]  /*1f70*/  LEA R5, R0, 0x37800000, 0x17 ;  /* 0x3780000000057811 */ /* 0x000fe200078eb8ff */
[----:B------:R-:W-:-:S05]  /*1f80*/  IMAD.SHL.U32 R0, R3, 0x200000, RZ ;  /* 0x0020000003007824 */ /* 0x000fca00078e00ff */
[----:B------:R-:W-:-:S07]  /*1f90*/  LOP3.LUT R0, R5, R0, R6, 0xfe, !PT ;  /* 0x0000000005007212 */ /* 0x000fce00078efe06 */
.L_x_906:
[----:B------:R-:W-:Y:S05]  /*1fa0*/  BSYNC B0 ;  /* 0x0000000000007941 */ /* 0x000fea0003800000 */
.L_x_905:
[----:B------:R-:W-:Y:S01]  /*1fb0*/  FMUL.FTZ R0, R0, 1 ;  /* 0x3f80000000007820 */ /* 0x000fe20000410000 */
[----:B------:R-:W-:-:S03]  /*1fc0*/  CS2R R30, SRZ ;  /* 0x00000000001e7805 */ /* 0x000fc6000001ff00 */
[----:B------:R0:W1:Y:S01]  /*1fd0*/  F2F.F64.F32 R28, R0 ;  /* 0x00000000001c7310 */ /* 0x0000620000201800 */
[----:B------:R-:W-:Y:S05]  /*1fe0*/  BRA `(.L_x_886) ;  /* 0x0000000000b47947 */ /* 0x000fea0003800000 */
.L_x_898:
[----:B------:R-:W-:-:S13]  /*1ff0*/  ISETP.NE.AND P0, PT, R0, 0x1c, PT ;  /* 0x0000001c0000780c */ /* 0x000fda0003f05270 */
[----:B------:R-:W-:Y:S05]  /*2000*/  @!P0 BRA `(.L_x_909) ;  /* 0x0000000000a08947 */ /* 0x000fea0003800000 */
[----:B------:R-:W-:-:S13]  /*2010*/  ISETP.NE.AND P0, PT, R0, 0x1d, PT ;  /* 0x0000001d0000780c */ /* 0x000fda0003f05270 */
[----:B------:R-:W-:Y:S05]  /*2020*/  @!P0 BRA `(.L_x_910) ;  /* 0x0000000000888947 */ /* 0x000fea0003800000 */
[----:B------:R-:W-:-:S13]  /*2030*/  ISETP.NE.AND P0, PT, R0, 0x2c, PT ;  /* 0x0000002c0000780c */ /* 0x000fda0003f05270 */
[----:B------:R-:W-:Y:S05]  /*2040*/  @P0 BRA `(.L_x_885) ;  /* 0x0000000000340947 */ /* 0x000fea0003800000 */
[----:B------:R-:W3:Y:S01]  /*2050*/  LDG.E.U8 R4, desc[UR36][R4.64] ;  /* 0x0000002404047981 */ /* 0x000ee2000c1e1100 */
[----:B------:R-:W-:Y:S01]  /*2060*/  BSSY B0, `(.L_x_911) ;  /* 0x0000007000007945 */ /* 0x000fe20003800000 */
[----:B------:R-:W-:Y:S01]  /*2070*/  IMAD.MOV.U32 R0, RZ, RZ, 0x400000 ;  /* 0x00400000ff007424 */ /* 0x000fe200078e00ff */
[----:B---3--:R-:W-:-:S13]  /*2080*/  ISETP.NE.AND P0, PT, R4, RZ, PT ;  /* 0x000000ff0400720c */ /* 0x008fda0003f05270 */
[----:B------:R-:W-:Y:S05]  /*2090*/  @!P0 BRA `(.L_x_912) ;  /* 0x00000000000c8947 */ /* 0x000fea0003800000 */
[----:B------:R-:W-:-:S13]  /*20a0*/  ISETP.NE.AND P0, PT, R4, 0xff, PT ;  /* 0x000000ff0400780c */ /* 0x000fda0003f05270 */
[----:B------:R-:W-:Y:S02]  /*20b0*/  @!P0 IMAD.MOV.U32 R0, RZ, RZ, 0x7f800001 ;  /* 0x7f800001ff008424 */ /* 0x000fe400078e00ff */
[----:B------:R-:W-:-:S07]  /*20c0*/  @P0 IMAD.SHL.U32 R0, R4, 0x800000, RZ ;  /* 0x0080000004000824 */ /* 0x000fce00078e00ff */
.L_x_912:
[----:B------:R-:W-:Y:S05]  /*20d0*/  BSYNC B0 ;  /* 0x0000000000007941 */ /* 0x000fea0003800000 */
.L_x_911:
[----:B------:R-:W-:Y:S01]  /*20e0*/  FMUL.FTZ R0, R0, 1 ;  /* 0x3f80000000007820 */ /* 0x000fe20000410000 */
[----:B------:R-:W-:-:S03]  /*20f0*/  CS2R R30, SRZ ;  /* 0x00000000001e7805 */ /* 0x000fc6000001ff00 */
[----:B------:R0:W1:Y:S01]  /*2100*/  F2F.F64.F32 R28, R0 ;  /* 0x00000000001c7310 */ /* 0x0000620000201800 */
[----:B------:R-:W-:Y:S05]  /*2110*/  BRA `(.L_x_886) ;  /* 0x0000000000687947 */ /* 0x000fea0003800000 */
.L_x_885:
        /* <DEDUP_REMOVED lines=16> */
.L_x_913:
[----:B------:R-:W-:Y:S02]  /*2220*/  CS2R R28, SRZ ;  /* 0x00000000001c7805 */ /* 0x000fe4000001ff00 */
[----:B------:R-:W-:Y:S01]  /*2230*/  CS2R R30, SRZ ;  /* 0x00000000001e7805 */ /* 0x000fe2000001ff00 */
[----:B------:R-:W-:Y:S06]  /*2240*/  BRA `(.L_x_886) ;  /* 0x00000000001c7947 */ /* 0x000fec0003800000 */
.L_x_910:
[----:B------:R-:W3:Y:S01]  /*2250*/  LDG.E.64 R28, desc[UR36][R4.64] ;  /* 0x00000024041c7981 */ /* 0x000ee2000c1e1b00 */
[----:B------:R-:W-:Y:S01]  /*2260*/  CS2R R30, SRZ ;  /* 0x00000000001e7805 */ /* 0x000fe2000001ff00 */
[----:B---3--:R-:W0:Y:S01]  /*2270*/  I2F.F64.U64 R28, R28 ;  /* 0x0000001c001c7312 */ /* 0x008e220000301800 */
[----:B------:R-:W-:Y:S05]  /*2280*/  BRA `(.L_x_886) ;  /* 0x00000000000c7947 */ /* 0x000fea0003800000 */
.L_x_909:
[----:B------:R-:W3:Y:S01]  /*2290*/  LDG.E R4, desc[UR36][R4.64] ;  /* 0x0000002404047981 */ /* 0x000ee2000c1e1900 */
[----:B------:R-:W-:Y:S01]  /*22a0*/  CS2R R30, SRZ ;  /* 0x00000000001e7805 */ /* 0x000fe2000001ff00 */
[----:B---3--:R0:W1:Y:S06]  /*22b0*/  I2F.F64.U32 R28, R4 ;  /* 0x00000004001c7312 */ /* 0x00806c0000201800 */
.L_x_886:
[----:B------:R-:W-:-:S07]  /*22c0*/  VIADD R37, R37, 0x80 ;  /* 0x0000008025257836 */ /* 0x000fce0000000000 */
.L_x_880:
[----:B------:R-:W-:Y:S05]  /*22d0*/  BSYNC B6 ;  /* 0x0000000000067941 */ /* 0x000fea0003800000 */
.L_x_879:
[----:B------:R-:W-:Y:S01]  /*22e0*/  ISETP.GE.AND P0, PT, R37, R22, PT ;  /* 0x000000162500720c */ /* 0x000fe20003f06270 */
[----:B------:R-:W-:Y:S01]  /*22f0*/  BSSY B6, `(.L_x_914) ;  /* 0x0000112000067945 */ /* 0x000fe20003800000 */
[----:B------:R-:W-:Y:S02]  /*2300*/  CS2R R18, SRZ ;  /* 0x0000000000127805 */ /* 0x000fe4000001ff00 */
[----:B------:R-:W-:Y:S02]  /*2310*/  CS2R R26, SRZ ;  /* 0x00000000001a7805 */ /* 0x000fe4000001ff00 */
[----:B------:R-:W-:-:S07]  /*2320*/  CS2R R24, SRZ ;  /* 0x0000000000187805 */ /* 0x000fce000001ff00 */
        /* <DEDUP_REMOVED lines=23> */
.L_x_919:
[----:B------:R-:W3:Y:S01]  /*24a0*/  LDG.E.U8 R4, desc[UR36][R4.64] ;  /* 0x0000002404047981 */ /* 0x000ee2000c1e1100 */
[----:B------:R-:W-:Y:S01]  /*24b0*/  CS2R R26, SRZ ;  /* 0x00000000001a7805 */ /* 0x000fe2000001ff00 */
[----:B---3--:R0:W1:Y:S01]  /*24c0*/  I2F.F64.U16 R24, R4 ;  /* 0x0000000400187312 */ /* 0x0080620000101800 */
[----:B------:R-:W-:Y:S05]  /*24d0*/  BRA `(.L_x_921) ;  /* 0x0000000c00c87947 */ /* 0x000fea0003800000 */
.L_x_918:
        /* <DEDUP_REMOVED lines=10> */
.L_x_923:
[----:B------:R-:W3:Y:S01]  /*2580*/  LDG.E R4, desc[UR36][R4.64] ;  /* 0x0000002404047981 */ /* 0x000ee2000c1e1900 */
[----:B------:R-:W-:Y:S01]  /*2590*/  CS2R R26, SRZ ;  /* 0x00000000001a7805 */ /* 0x000fe2000001ff00 */
[----:B---3--:R0:W1:Y:S01]  /*25a0*/  I2F.F64 R24, R4 ;  /* 0x0000000400187312 */ /* 0x0080620000201c00 */
[----:B------:R-:W-:Y:S05]  /*25b0*/  BRA `(.L_x_921) ;  /* 0x0000000c00907947 */ /* 0x000fea0003800000 */
.L_x_922:
[----:B------:R-:W3:Y:S01]  /*25c0*/  LDG.E.U16 R4, desc[UR36][R4.64] ;  /* 0x0000002404047981 */ /* 0x000ee2000c1e1500 */
[----:B------:R-:W-:Y:S01]  /*25d0*/  CS2R R26, SRZ ;  /* 0x00000000001a7805 */ /* 0x000fe2000001ff00 */
[----:B---3--:R0:W1:Y:S01]  /*25e0*/  I2F.F64.S16 R24, R4 ;  /* 0x0000000400187312 */ /* 0x0080620000101c00 */
[----:B------:R-:W-:Y:S05]  /*25f0*/  BRA `(.L_x_921) ;  /* 0x0000000c00807947 */ /* 0x000fea0003800000 */
.L_x_917:
        /* <DEDUP_REMOVED lines=11> */
.L_x_925:
[----:B------:R-:W3:Y:S01]  /*26b0*/  LDG.E.U16 R0, desc[UR36][R4.64] ;  /* 0x0000002404007981 */ /* 0x000ee2000c1e1500 */
[----:B------:R-:W-:Y:S01]  /*26c0*/  CS2R R26, SRZ ;  /* 0x00000000001a7805 */ /* 0x000fe2000001ff00 */
[----:B---3--:R-:W-:-:S05]  /*26d0*/  HADD2.F32 R0, -RZ, R0.H0_H0 ;  /* 0x20000000ff007230 */ /* 0x008fca0000004100 */
[----:B------:R-:W-:-:S04]  /*26e0*/  FMUL.FTZ R0, R0, 1 ;  /* 0x3f80000000007820 */ /* 0x000fc80000410000 */
[----:B------:R0:W1:Y:S01]  /*26f0*/  F2F.F64.F32 R24, R0 ;  /* 0x0000000000187310 */ /* 0x0000620000201800 */
[----:B------:R-:W-:Y:S05]  /*2700*/  BRA `(.L_x_921) ;  /* 0x0000000c003c7947 */ /* 0x000fea0003800000 */
.L_x_924:
        /* <DEDUP_REMOVED lines=12> */
.L_x_927:
        /* <DEDUP_REMOVED lines=8> */
.L_x_926:
[----:B------:R0:W5:Y:S01]  /*2850*/  LDG.E.64 R24, desc[UR36][R4.64] ;  /* 0x0000002404187981 */ /* 0x000162000c1e1b00 */
[----:B------:R-:W-:Y:S01]  /*2860*/  CS2R R26, SRZ ;  /* 0x00000000001a7805 */ /* 0x000fe2000001ff00 */
[----:B------:R-:W-:Y:S06]  /*2870*/  BRA `(.L_x_921) ;  /* 0x0000000800e07947 */ /* 0x000fec0003800000 */
.L_x_916:
        /* <DEDUP_REMOVED lines=14> */
.L_x_930:
[----:B------:R0:W5:Y:S01]  /*2960*/  LDG.E.128 R24, desc[UR36][R4.64] ;  /* 0x0000002404187981 */ /* 0x000162000c1e1d00 */
[----:B------:R-:W-:Y:S05]  /*2970*/  BRA `(.L_x_921) ;  /* 0x0000000800a07947 */ /* 0x000fea0003800000 */
.L_x_929:
        /* <DEDUP_REMOVED lines=29> */
.L_x_932:
[----:B------:R-:W3:Y:S01]  /*2b50*/  LDG.E.U8 R4, desc[UR36][R4.64] ;  /* 0x0000002404047981 */ /* 0x000ee2000c1e1100 */
[----:B------:R-:W-:Y:S01]  /*2b60*/  CS2R R26, SRZ ;  /* 0x00000000001a7805 */ /* 0x000fe2000001ff00 */
[----:B---3--:R-:W-:-:S05]  /*2b70*/  IMAD.SHL.U32 R0, R4, 0x2000000, RZ ;  /* 0x0200000004007824 */ /* 0x008fca00078e00ff */
        /* <DEDUP_REMOVED lines=13> */
.L_x_931:
[----:B------:R-:W3:Y:S01]  /*2c50*/  LDG.E.U16 R0, desc[UR36][R4.64] ;  /* 0x0000002404007981 */ /* 0x000ee2000c1e1500 */
[----:B------:R-:W-:Y:S01]  /*2c60*/  CS2R R26, SRZ ;  /* 0x00000000001a7805 */ /* 0x000fe2000001ff00 */
[----:B---3--:R-:W-:-:S04]  /*2c70*/  IMAD.U32 R0, R0, 0x10000, RZ ;  /* 0x0001000000007824 */ /* 0x008fc800078e00ff */
[----:B------:R-:W-:-:S04]  /*2c80*/  FMUL.FTZ R0, R0, 1 ;  /* 0x3f80000000007820 */ /* 0x000fc80000410000 */
[----:B------:R0:W1:Y:S01]  /*2c90*/  F2F.F64.F32 R24, R0 ;  /* 0x0000000000187310 */ /* 0x0000620000201800 */
[----:B------:R-:W-:Y:S05]  /*2ca0*/  BRA `(.L_x_921) ;  /* 0x0000000400d47947 */ /* 0x000fea0003800000 */
.L_x_928:
        /* <DEDUP_REMOVED lines=12> */
.L_x_935:
        /* <DEDUP_REMOVED lines=21> */
.L_x_939:
[----:B------:R-:W-:Y:S05]  /*2ec0*/  BSYNC B1 ;  /* 0x0000000000017941 */ /* 0x000fea0003800000 */
.L_x_938:
[----:B------:R-:W-:Y:S01]  /*2ed0*/  LEA R5, R0, 0x3b800000, 0x17 ;  /* 0x3b80000000057811 */ /* 0x000fe200078eb8ff */
[----:B------:R-:W-:-:S05]  /*2ee0*/  IMAD.SHL.U32 R0, R3, 0x100000, RZ ;  /* 0x0010000003007824 */ /* 0x000fca00078e00ff */
[----:B------:R-:W-:-:S07]  /*2ef0*/  LOP3.LUT R0, R5, R0, R6, 0xfe, !PT ;  /* 0x0000000005007212 */ /* 0x000fce00078efe06 */
.L_x_937:
[----:B------:R-:W-:Y:S05]  /*2f00*/  BSYNC B0 ;  /* 0x0000000000007941 */ /* 0x000fea0003800000 */
.L_x_936:
[----:B------:R-:W-:Y:S01]  /*2f10*/  FMUL.FTZ R0, R0, 1 ;  /* 0x3f80000000007820 */ /* 0x000fe20000410000 */
[----:B------:R-:W-:-:S03]  /*2f20*/  CS2R R26, SRZ ;  /* 0x00000000001a7805 */ /* 0x000fc6000001ff00 */
[----:B------:R3:W0:Y:S01]  /*2f30*/  F2F.F64.F32 R24, R0 ;  /* 0x0000000000187310 */ /* 0x0006220000201800 */
[----:B------:R-:W-:Y:S05]  /*2f40*/  BRA `(.L_x_921) ;  /* 0x00000004002c7947 */ /* 0x000fea0003800000 */
.L_x_934:
        /* <DEDUP_REMOVED lines=21> */
.L_x_943:
[----:B------:R-:W-:Y:S05]  /*30a0*/  BSYNC B1 ;  /* 0x0000000000017941 */ /* 0x000fea0003800000 */
.L_x_942:
[----:B------:R-:W-:Y:S01]  /*30b0*/  LEA R5, R0, 0x37800000, 0x17 ;  /* 0x3780000000057811 */ /* 0x000fe200078eb8ff */
[----:B------:R-:W-:-:S05]  /*30c0*/  IMAD.SHL.U32 R0, R3, 0x200000, RZ ;  /* 0x0020000003007824 */ /* 0x000fca00078e00ff */
[----:B------:R-:W-:-:S07]  /*30d0*/  LOP3.LUT R0, R5, R0, R6, 0xfe, !PT ;  /* 0x0000000005007212 */ /* 0x000fce00078efe06 */
.L_x_941:
[----:B------:R-:W-:Y:S05]  /*30e0*/  BSYNC B0 ;  /* 0x0000000000007941 */ /* 0x000fea0003800000 */
.L_x_940:
[----:B------:R-:W-:Y:S01]  /*30f0*/  FMUL.FTZ R0, R0, 1 ;  /* 0x3f80000000007820 */ /* 0x000fe20000410000 */
[----:B------:R-:W-:-:S03]  /*3100*/  CS2R R26, SRZ ;  /* 0x00000000001a7805 */ /* 0x000fc6000001ff00 */
[----:B------:R0:W1:Y:S01]  /*3110*/  F2F.F64.F32 R24, R0 ;  /* 0x0000000000187310 */ /* 0x0000620000201800 */
[----:B------:R-:W-:Y:S05]  /*3120*/  BRA `(.L_x_921) ;  /* 0x0000000000b47947 */ /* 0x000fea0003800000 */
.L_x_933:
        /* <DEDUP_REMOVED lines=14> */
.L_x_947:
[----:B------:R-:W-:Y:S05]  /*3210*/  BSYNC B0 ;  /* 0x0000000000007941 */ /* 0x000fea0003800000 */
.L_x_946:
[----:B------:R-:W-:Y:S01]  /*3220*/  FMUL.FTZ R0, R0, 1 ;  /* 0x3f80000000007820 */ /* 0x000fe20000410000 */
[----:B------:R-:W-:-:S03]  /*3230*/  CS2R R26, SRZ ;  /* 0x00000000001a7805 */ /* 0x000fc6000001ff00 */
[----:B------:R0:W1:Y:S01]  /*3240*/  F2F.F64.F32 R24, R0 ;  /* 0x0000000000187310 */ /* 0x0000620000201800 */
[----:B------:R-:W-:Y:S05]  /*3250*/  BRA `(.L_x_921) ;  /* 0x0000000000687947 */ /* 0x000fea0003800000 */
.L_x_920:
        /* <DEDUP_REMOVED lines=16> */
.L_x_948:
[----:B------:R-:W-:Y:S02]  /*3360*/  CS2R R24, SRZ ;  /* 0x0000000000187805 */ /* 0x000fe4000001ff00 */
[----:B------:R-:W-:Y:S01]  /*3370*/  CS2R R26, SRZ ;  /* 0x00000000001a7805 */ /* 0x000fe2000001ff00 */
[----:B------:R-:W-:Y:S06]  /*3380*/  BRA `(.L_x_921) ;  /* 0x00000000001c7947 */ /* 0x000fec0003800000 */
.L_x_945:
[----:B------:R-:W3:Y:S01]  /*3390*/  LDG.E.64 R24, desc[UR36][R4.64] ;  /* 0x0000002404187981 */ /* 0x000ee2000c1e1b00 */
[----:B------:R-:W-:Y:S01]  /*33a0*/  CS2R R26, SRZ ;  /* 0x00000000001a7805 */ /* 0x000fe2000001ff00 */
[----:B---3--:R-:W0:Y:S01]  /*33b0*/  I2F.F64.U64 R24, R24 ;  /* 0x0000001800187312 */ /* 0x008e220000301800 */
[----:B------:R-:W-:Y:S05]  /*33c0*/  BRA `(.L_x_921) ;  /* 0x00000000000c7947 */ /* 0x000fea0003800000 */
.L_x_944:
[----:B------:R-:W3:Y:S01]  /*33d0*/  LDG.E R4, desc[UR36][R4.64] ;  /* 0x0000002404047981 */ /* 0x000ee2000c1e1900 */
[----:B------:R-:W-:Y:S01]  /*33e0*/  CS2R R26, SRZ ;  /* 0x00000000001a7805 */ /* 0x000fe2000001ff00 */
[----:B---3--:R0:W1:Y:S06]  /*33f0*/  I2F.F64.U32 R24, R4 ;  /* 0x0000000400187312 */ /* 0x00806c0000201800 */
.L_x_921:
[----:B------:R-:W-:-:S07]  /*3400*/  VIADD R37, R37, 0x80 ;  /* 0x0000008025257836 */ /* 0x000fce0000000000 */
.L_x_915:
[----:B------:R-:W-:Y:S05]  /*3410*/  BSYNC B6 ;  /* 0x0000000000067941 */ /* 0x000fea0003800000 */
.L_x_914:
[----:B------:R-:W-:Y:S01]  /*3420*/  ISETP.GE.AND P0, PT, R37, R22, PT ;  /* 0x000000162500720c */ /* 0x000fe20003f06270 */
[----:B------:R-:W-:Y:S01]  /*3430*/  BSSY B6, `(.L_x_949) ;  /* 0x000010e000067945 */ /* 0x000fe20003800000 */
[----:B------:R-:W-:-:S11]  /*3440*/  CS2R R16, SRZ ;  /* 0x0000000000107805 */ /* 0x000fd6000001ff00 */
[----:B------:R-:W-:Y:S05]  /*3450*/  @P0 BRA `(.L_x_950) ;  /* 0x00000010002c0947 */ /* 0x000fea0003800000 */
[----:B01-3--:R-:W0:Y:S01]  /*3460*/  LDC.64 R4, c[0x0][0x220] ;  /* 0x00008800ff047b82 */ /* 0x00be220000000a00 */
        /* <DEDUP_REMOVED lines=20> */
.L_x_954:
[----:B------:R-:W3:Y:S01]  /*35b0*/  LDG.E.U8 R4, desc[UR36][R4.64] ;  /* 0x0000002404047981 */ /* 0x000ee2000c1e1100 */
[----:B------:R-:W-:Y:S01]  /*35c0*/  CS2R R18, SRZ ;  /* 0x0000000000127805 */ /* 0x000fe2000001ff00 */
[----:B---3--:R0:W1:Y:S01]  /*35d0*/  I2F.F64.U16 R16, R4 ;  /* 0x0000000400107312 */ /* 0x0080620000101800 */
[----:B------:R-:W-:Y:S05]  /*35e0*/  BRA `(.L_x_950) ;  /* 0x0000000c00c87947 */ /* 0x000fea0003800000 */
.L_x_953:
        /* <DEDUP_REMOVED lines=10> */
.L_x_957:
[----:B------:R-:W3:Y:S01]  /*3690*/  LDG.E R4, desc[UR36][R4.64] ;  /* 0x0000002404047981 */ /* 0x000ee2000c1e1900 */
[----:B------:R-:W-:Y:S01]  /*36a0*/  CS2R R18, SRZ ;  /* 0x0000000000127805 */ /* 0x000fe2000001ff00 */
[----:B---3--:R0:W1:Y:S01]  /*36b0*/  I2F.F64 R16, R4 ;  /* 0x0000000400107312 */ /* 0x0080620000201c00 */
[----:B------:R-:W-:Y:S05]  /*36c0*/  BRA `(.L_x_950) ;  /* 0x0000000c00907947 */ /* 0x000fea0003800000 */
.L_x_956:
[----:B------:R-:W3:Y:S01]  /*36d0*/  LDG.E.U16 R4, desc[UR36][R4.64] ;  /* 0x0000002404047981 */ /* 0x000ee2000c1e1500 */
[----:B------:R-:W-:Y:S01]  /*36e0*/  CS2R R18, SRZ ;  /* 0x0000000000127805 */ /* 0x000fe2000001ff00 */
[----:B---3--:R0:W1:Y:S01]  /*36f0*/  I2F.F64.S16 R16, R4 ;  /* 0x0000000400107312 */ /* 0x0080620000101c00 */
[----:B------:R-:W-:Y:S05]  /*3700*/  BRA `(.L_x_950) ;  /* 0x0000000c00807947 */ /* 0x000fea0003800000 */
.L_x_952:
        /* <DEDUP_REMOVED lines=11> */
.L_x_959:
[----:B------:R-:W3:Y:S01]  /*37c0*/  LDG.E.U16 R0, desc[UR36][R4.64] ;  /* 0x0000002404007981 */ /* 0x000ee2000c1e1500 */
[----:B------:R-:W-:Y:S01]  /*37d0*/  CS2R R18, SRZ ;  /* 0x0000000000127805 */ /* 0x000fe2000001ff00 */
[----:B---3--:R-:W-:-:S05]  /*37e0*/  HADD2.F32 R0, -RZ, R0.H0_H0 ;  /* 0x20000000ff007230 */ /* 0x008fca0000004100 */
[----:B------:R-:W-:-:S04]  /*37f0*/  FMUL.FTZ R0, R0, 1 ;  /* 0x3f80000000007820 */ /* 0x000fc80000410000 */
[----:B------:R0:W1:Y:S01]  /*3800*/  F2F.F64.F32 R16, R0 ;  /* 0x0000000000107310 */ /* 0x0000620000201800 */
[----:B------:R-:W-:Y:S05]  /*3810*/  BRA `(.L_x_950) ;  /* 0x0000000c003c7947 */ /* 0x000fea0003800000 */
.L_x_958:
        /* <DEDUP_REMOVED lines=12> */
.L_x_961:
        /* <DEDUP_REMOVED lines=8> */
.L_x_960:
[----:B------:R0:W5:Y:S01]  /*3960*/  LDG.E.64 R16, desc[UR36][R4.64] ;  /* 0x0000002404107981 */ /* 0x000162000c1e1b00 */
[----:B------:R-:W-:Y:S01]  /*3970*/  CS2R R18, SRZ ;  /* 0x0000000000127805 */ /* 0x000fe2000001ff00 */
[----:B------:R-:W-:Y:S06]  /*3980*/  BRA `(.L_x_950) ;  /* 0x0000000800e07947 */ /* 0x000fec0003800000 */
.L_x_951:
        /* <DEDUP_REMOVED lines=14> */
.L_x_964:
[----:B------:R0:W5:Y:S01]  /*3a70*/  LDG.E.128 R16, desc[UR36][R4.64] ;  /* 0x0000002404107981 */ /* 0x000162000c1e1d00 */
[----:B------:R-:W-:Y:S05]  /*3a80*/  BRA `(.L_x_950) ;  /* 0x0000000800a07947 */ /* 0x000fea0003800000 */
.L_x_963:
        /* <DEDUP_REMOVED lines=29> */
.L_x_966:
        /* <DEDUP_REMOVED lines=16> */
.L_x_965:
[----:B------:R-:W3:Y:S01]  /*3d60*/  LDG.E.U16 R0, desc[UR36][R4.64] ;  /* 0x0000002404007981 */ /* 0x000ee2000c1e1500 */
[----:B------:R-:W-:Y:S01]  /*3d70*/  CS2R R18, SRZ ;  /* 0x0000000000127805 */ /* 0x000fe2000001ff00 */
[----:B---3--:R-:W-:-:S04]  /*3d80*/  IMAD.U32 R0, R0, 0x10000, RZ ;  /* 0x0001000000007824 */ /* 0x008fc800078e00ff */
[----:B------:R-:W-:-:S04]  /*3d90*/  FMUL.FTZ R0, R0, 1 ;  /* 0x3f80000000007820 */ /* 0x000fc80000410000 */
[----:B------:R0:W1:Y:S01]  /*3da0*/  F2F.F64.F32 R16, R0 ;  /* 0x0000000000107310 */ /* 0x0000620000201800 */
[----:B------:R-:W-:Y:S05]  /*3db0*/  BRA `(.L_x_950) ;  /* 0x0000000400d47947 */ /* 0x000fea0003800000 */
.L_x_962:
        /* <DEDUP_REMOVED lines=12> */
.L_x_969:
        /* <DEDUP_REMOVED lines=21> */
.L_x_973:
[----:B------:R-:W-:Y:S05]  /*3fd0*/  BSYNC B1 ;  /* 0x0000000000017941 */ /* 0x000fea0003800000 */
.L_x_972:
[----:B------:R-:W-:Y:S01]  /*3fe0*/  LEA R5, R0, 0x3b800000, 0x17 ;  /* 0x3b80000000057811 */ /* 0x000fe200078eb8ff */
[----:B------:R-:W-:-:S05]  /*3ff0*/  IMAD.SHL.U32 R0, R3, 0x100000, RZ ;  /* 0x0010000003007824 */ /* 0x000fca00078e00ff */
[----:B------:R-:W-:-:S07]  /*4000*/  LOP3.LUT R0, R5, R0, R6, 0xfe, !PT ;  /* 0x0000000005007212 */ /* 0x000fce00078efe06 */
.L_x_971:
[----:B------:R-:W-:Y:S05]  /*4010*/  BSYNC B0 ;  /* 0x0000000000007941 */ /* 0x000fea0003800000 */
.L_x_970:
[----:B------:R-:W-:Y:S01]  /*4020*/  FMUL.FTZ R0, R0, 1 ;  /* 0x3f80000000007820 */ /* 0x000fe20000410000 */
[----:B------:R-:W-:-:S03]  /*4030*/  CS2R R18, SRZ ;  /* 0x0000000000127805 */ /* 0x000fc6000001ff00 */
[----:B------:R0:W1:Y:S01]  /*4040*/  F2F.F64.F32 R16, R0 ;  /* 0x0000000000107310 */ /* 0x0000620000201800 */
[----:B------:R-:W-:Y:S05]  /*4050*/  BRA `(.L_x_950) ;  /* 0x00000004002c7947 */ /* 0x000fea0003800000 */
.L_x_968:
        /* <DEDUP_REMOVED lines=21> */
.L_x_977:
[----:B------:R-:W-:Y:S05]  /*41b0*/  BSYNC B1 ;  /* 0x0000000000017941 */ /* 0x000fea0003800000 */
.L_x_976:
[----:B------:R-:W-:Y:S01]  /*41c0*/  LEA R5, R0, 0x37800000, 0x17 ;  /* 0x3780000000057811 */ /* 0x000fe200078eb8ff */
[----:B------:R-:W-:-:S05]  /*41d0*/  IMAD.SHL.U32 R0, R3, 0x200000, RZ ;  /* 0x0020000003007824 */ /* 0x000fca00078e00ff */
[----:B------:R-:W-:-:S07]  /*41e0*/  LOP3.LUT R0, R5, R0, R6, 0xfe, !PT ;  /* 0x0000000005007212 */ /* 0x000fce00078efe06 */
.L_x_975:
[----:B------:R-:W-:Y:S05]  /*41f0*/  BSYNC B0 ;  /* 0x0000000000007941 */ /* 0x000fea0003800000 */
.L_x_974:
[----:B------:R-:W-:Y:S01]  /*4200*/  FMUL.FTZ R0, R0, 1 ;  /* 0x3f80000000007820 */ /* 0x000fe20000410000 */
[----:B------:R-:W-:-:S03]  /*4210*/  CS2R R18, SRZ ;  /* 0x0000000000127805 */ /* 0x000fc6000001ff00 */
[----:B------:R0:W1:Y:S01]  /*4220*/  F2F.F64.F32 R16, R0 ;  /* 0x0000000000107310 */ /* 0x0000620000201800 */
[----:B------:R-:W-:Y:S05]  /*4230*/  BRA `(.L_x_950) ;  /* 0x0000000000b47947 */ /* 0x000fea0003800000 */
.L_x_967:
        /* <DEDUP_REMOVED lines=14> */
.L_x_981:
[----:B------:R-:W-:Y:S05]  /*4320*/  BSYNC B0 ;  /* 0x0000000000007941 */ /* 0x000fea0003800000 */
.L_x_980:
[----:B------:R-:W-:Y:S01]  /*4330*/  FMUL.FTZ R0, R0, 1 ;  /* 0x3f80000000007820 */ /* 0x000fe20000410000 */
[----:B------:R-:W-:-:S03]  /*4340*/  CS2R R18, SRZ ;  /* 0x0000000000127805 */ /* 0x000fc6000001ff00 */
[----:B------:R0:W1:Y:S01]  /*4350*/  F2F.F64.F32 R16, R0 ;  /* 0x0000000000107310 */ /* 0x0000620000201800 */
[----:B------:R-:W-:Y:S05]  /*4360*/  BRA `(.L_x_950) ;  /* 0x0000000000687947 */ /* 0x000fea0003800000 */
.L_x_955:
        /* <DEDUP_REMOVED lines=16> */
.L_x_982:
[----:B------:R-:W-:Y:S02]  /*4470*/  CS2R R16, SRZ ;  /* 0x0000000000107805 */ /* 0x000fe4000001ff00 */
[----:B------:R-:W-:Y:S01]  /*4480*/  CS2R R18, SRZ ;  /* 0x0000000000127805 */ /* 0x000fe2000001ff00 */
[----:B------:R-:W-:Y:S06]  /*4490*/  BRA `(.L_x_950) ;  /* 0x00000000001c7947 */ /* 0x000fec0003800000 */
.L_x_979:
[----:B------:R-:W3:Y:S01]  /*44a0*/  LDG.E.64 R16, desc[UR36][R4.64] ;  /* 0x0000002404107981 */ /* 0x000ee2000c1e1b00 */
[----:B------:R-:W-:Y:S01]  /*44b0*/  CS2R R18, SRZ ;  /* 0x0000000000127805 */ /* 0x000fe2000001ff00 */
[----:B---3--:R-:W0:Y:S01]  /*44c0*/  I2F.F64.U64 R16, R16 ;  /* 0x0000001000107312 */ /* 0x008e220000301800 */
[----:B------:R-:W-:Y:S05]  /*44d0*/  BRA `(.L_x_950) ;  /* 0x00000000000c7947 */ /* 0x000fea0003800000 */
.L_x_978:
[----:B------:R-:W3:Y:S01]  /*44e0*/  LDG.E R4, desc[UR36][R4.64] ;  /* 0x0000002404047981 */ /* 0x000ee2000c1e1900 */
[----:B------:R-:W-:Y:S01]  /*44f0*/  CS2R R18, SRZ ;  /* 0x0000000000127805 */ /* 0x000fe2000001ff00 */
[----:B---3--:R0:W1:Y:S06]  /*4500*/  I2F.F64.U32 R16, R4 ;  /* 0x0000000400107312 */ /* 0x00806c0000201800 */
.L_x_950:
[----:B------:R-:W-:Y:S05]  /*4510*/  BSYNC B6 ;  /* 0x0000000000067941 */ /* 0x000fea0003800000 */
.L_x_949:
[----:B0-----:R-:W0:Y:S01]  /*4520*/  S2R R3, SR_TID.X ;  /* 0x0000000000037919 */ /* 0x001e220000002100 */
[----:B-1---5:R-:W-:Y:S01]  /*4530*/  DADD R34, -RZ, -R34 ;  /* 0x00000000ff227229 */ /* 0x022fe20000000922 */
[----:B------:R-:W-:Y:S01]  /*4540*/  BSSY B6, `(.L_x_983) ;  /* 0x000014d000067945 */ /* 0x000fe20003800000 */
[----:B------:R-:W-:Y:S02]  /*4550*/  DADD R30, -RZ, -R30 ;  /* 0x00000000ff1e7229 */ /* 0x000fe4000000091e */
[----:B------:R-:W-:Y:S02]  /*4560*/  DADD R26, -RZ, -R26 ;  /* 0x00000000ff1a7229 */ /* 0x000fe4000000091a */
[----:B------:R-:W-:Y:S01]  /*4570*/  DADD R18, -RZ, -R18 ;  /* 0x00000000ff127229 */ /* 0x000fe20000000912 */
[C---:B0-----:R-:W-:Y:S01]  /*4580*/  ISETP.GE.AND P0, PT, R3.reuse, R22, PT ;  /* 0x000000160300720c */ /* 0x041fe20003f06270 */
[C---:B------:R-:W-:Y:S02]  /*4590*/  VIADD R23, R3.reuse, 0x80 ;  /* 0x0000008003177836 */ /* 0x040fe40000000000 */
[C---:B------:R-:W-:Y:S01]  /*45a0*/  VIADD R9, R3.reuse, 0x100 ;  /* 0x0000010003097836 */ /* 0x040fe20000000000 */
[----:B------:R-:W-:Y:S01]  /*45b0*/  FSEL R6, R34, RZ, !P0 ;  /* 0x000000ff22067208 */ /* 0x000fe20004000000 */
[----:B------:R-:W-:Y:S01]  /*45c0*/  VIADD R11, R3, 0x180 ;  /* 0x00000180030b7836 */ /* 0x000fe20000000000 */
[----:B------:R-:W-:-:S02]  /*45d0*/  FSEL R7, R35, RZ, !P0 ;  /* 0x000000ff23077208 */ /* 0x000fc40004000000 */
[----:B--234-:R-:W-:Y:S02]  /*45e0*/  FSEL R4, R32, RZ, !P0 ;  /* 0x000000ff20047208 */ /* 0x01cfe40004000000 */
[----:B------:R-:W-:Y:S01]  /*45f0*/  FSEL R5, R33, RZ, !P0 ;  /* 0x000000ff21057208 */ /* 0x000fe20004000000 */
[----:B------:R-:W0:Y:S01]  /*4600*/  LDC.U8 R32, c[0x0][0x234] ;  /* 0x00008d00ff207b82 */ /* 0x000e220000000000 */
[-C--:B------:R-:W-:Y:S01]  /*4610*/  ISETP.GE.AND P0, PT, R23, R22.reuse, PT ;  /* 0x000000161700720c */ /* 0x080fe20003f06270 */
[----:B------:R-:W-:Y:S01]  /*4620*/  IMAD.MOV.U32 R33, RZ, RZ, R3 ;  /* 0x000000ffff217224 */ /* 0x000fe200078e0003 */
[----:B------:R-:W-:Y:S02]  /*4630*/  ISETP.GE.AND P1, PT, R9, R22, PT ;  /* 0x000000160900720c */ /* 0x000fe40003f26270 */
[----:B------:R-:W-:Y:S02]  /*4640*/  FSEL R30, R30, RZ, !P0 ;  /* 0x000000ff1e1e7208 */ /* 0x000fe40004000000 */
[----:B------:R-:W-:-:S02]  /*4650*/  FSEL R31, R31, RZ, !P0 ;  /* 0x000000ff1f1f7208 */ /* 0x000fc40004000000 */
[----:B------:R-:W-:Y:S02]  /*4660*/  FSEL R28, R28, RZ, !P0 ;  /* 0x000000ff1c1c7208 */ /* 0x000fe40004000000 */
[----:B------:R-:W-:Y:S02]  /*4670*/  FSEL R29, R29, RZ, !P0 ;  /* 0x000000ff1d1d7208 */ /* 0x000fe40004000000 */
[-C--:B------:R-:W-:Y:S02]  /*4680*/  ISETP.GE.AND P0, PT, R3, R22.reuse, PT ;  /* 0x000000160300720c */ /* 0x080fe40003f06270 */
[----:B------:R-:W-:Y:S02]  /*4690*/  ISETP.GE.AND P2, PT, R11, R22, PT ;  /* 0x000000160b00720c */ /* 0x000fe40003f46270 */
[----:B------:R-:W-:Y:S02]  /*46a0*/  FSEL R26, R26, RZ, !P1 ;  /* 0x000000ff1a1a7208 */ /* 0x000fe40004800000 */
[----:B------:R-:W-:-:S02]  /*46b0*/  FSEL R27, R27, RZ, !P1 ;  /* 0x000000ff1b1b7208 */ /* 0x000fc40004800000 */
[----:B------:R-:W-:Y:S02]  /*46c0*/  FSEL R24, R24, RZ, !P1 ;  /* 0x000000ff18187208 */ /* 0x000fe40004800000 */
[----:B------:R-:W-:Y:S02]  /*46d0*/  FSEL R25, R25, RZ, !P1 ;  /* 0x000000ff19197208 */ /* 0x000fe40004800000 */
[----:B------:R-:W-:Y:S02]  /*46e0*/  FSEL R18, R18, RZ, !P2 ;  /* 0x000000ff12127208 */ /* 0x000fe40005000000 */
[----:B------:R-:W-:Y:S02]  /*46f0*/  FSEL R19, R19, RZ, !P2 ;  /* 0x000000ff13137208 */ /* 0x000fe40005000000 */
[----:B------:R-:W-:Y:S02]  /*4700*/  FSEL R16, R16, RZ, !P2 ;  /* 0x000000ff10107208 */ /* 0x000fe40005000000 */
[----:B------:R-:W-:Y:S01]  /*4710*/  FSEL R17, R17, RZ, !P2 ;  /* 0x000000ff11117208 */ /* 0x000fe20005000000 */
[----:B------:R-:W-:Y:S06]  /*4720*/  @P0 BRA `(.L_x_984) ;  /* 0x0000001000b80947 */ /* 0x000fec0003800000 */
[----:B------:R-:W1:Y:S01]  /*4730*/  LDC.64 R8, c[0x0][0x218] ;  /* 0x00008600ff087b82 */ /* 0x000e620000000a00 */
[----:B0-----:R-:W-:Y:S01]  /*4740*/  PRMT R0, R32, 0x9910, RZ ;  /* 0x0000991020007816 */ /* 0x001fe200000000ff */
[----:B------:R-:W-:Y:S01]  /*4750*/  IMAD R3, R2, 0x200, R3 ;  /* 0x0000020002037824 */ /* 0x000fe200078e0203 */
[----:B------:R-:W-:Y:S02]  /*4760*/  ULDC UR4, c[0x0][0x238] ;  /* 0x00008e0000047ab9 */ /* 0x000fe40000000800 */
[----:B------:R-:W-:Y:S01]  /*4770*/  ISETP.GT.AND P0, PT, R0, 0x9, PT ;  /* 0x000000090000780c */ /* 0x000fe20003f04270 */
[----:B------:R-:W-:-:S05]  /*4780*/  IMAD R3, R3, UR4, RZ ;  /* 0x0000000403037c24 */ /* 0x000fca000f8e02ff */
[----:B-1----:R-:W-:-:S05]  /*4790*/  IADD3 R8, P1, R3, R8, RZ ;  /* 0x0000000803087210 */ /* 0x002fca0007f3e0ff */
        /* <DEDUP_REMOVED lines=10> */
[----:B------:R-:W0:Y:S01]  /*4840*/  F2I.F64.TRUNC R5, R4 ;  /* 0x0000000400057311 */ /* 0x000e22000030d100 */
[----:B------:R-:W-:Y:S01]  /*4850*/  IMAD.MOV.U32 R33, RZ, RZ, R23 ;  /* 0x000000ffff217224 */ /* 0x000fe200078e0017 */
[----:B0-----:R0:W-:Y:S01]  /*4860*/  STG.E.U8 desc[UR36][R8.64], R5 ;  /* 0x0000000508007986 */ /* 0x0011e2000c101124 */
[----:B------:R-:W-:Y:S05]  /*4870*/  BRA `(.L_x_984) ;  /* 0x0000001000647947 */ /* 0x000fea0003800000 */
.L_x_988:
[----:B------:R-:W0:Y:S01]  /*4880*/  F2I.S64.F64.TRUNC R4, R4 ;  /* 0x0000000400047311 */ /* 0x000e22000030d900 */
[----:B------:R-:W-:Y:S02]  /*4890*/  IMAD.MOV.U32 R33, RZ, RZ, R23 ;  /* 0x000000ffff217224 */ /* 0x000fe400078e0017 */
[----:B0-----:R-:W-:-:S05]  /*48a0*/  IMAD.MOV.U32 R3, RZ, RZ, R4 ;  /* 0x000000ffff037224 */ /* 0x001fca00078e0004 */
[----:B------:R0:W-:Y:S01]  /*48b0*/  STG.E.U8 desc[UR36][R8.64], R3 ;  /* 0x0000000308007986 */ /* 0x0001e2000c101124 */
[----:B------:R-:W-:Y:S05]  /*48c0*/  BRA `(.L_x_984) ;  /* 0x0000001000507947 */ /* 0x000fea0003800000 */
.L_x_987:
[----:B------:R-:W-:-:S13]  /*48d0*/  ISETP.NE.AND P0, PT, R0, 0x2, PT ;  /* 0x000000020000780c */ /* 0x000fda0003f05270 */
[----:B------:R-:W-:Y:S05]  /*48e0*/  @!P0 BRA `(.L_x_990) ;  /* 0x0000000000308947 */ /* 0x000fea0003800000 */
[----:B------:R-:W-:-:S13]  /*48f0*/  ISETP.NE.AND P0, PT, R0, 0x3, PT ;  /* 0x000000030000780c */ /* 0x000fda0003f05270 */
[----:B------:R-:W-:Y:S05]  /*4900*/  @!P0 BRA `(.L_x_991) ;  /* 0x0000000000188947 */ /* 0x000fea0003800000 */
[----:B------:R-:W-:-:S13]  /*4910*/  ISETP.NE.AND P0, PT, R0, 0x4, PT ;  /* 0x000000040000780c */ /* 0x000fda0003f05270 */
[----:B------:R-:W-:Y:S05]  /*4920*/  @P0 BRA `(.L_x_989) ;  /* 0x0000000c00d40947 */ /* 0x000fea0003800000 */
[----:B------:R-:W0:Y:S01]  /*4930*/  F2I.S64.F64.TRUNC R4, R4 ;  /* 0x0000000400047311 */ /* 0x000e22000030d900 */
[----:B------:R-:W-:Y:S01]  /*4940*/  IMAD.MOV.U32 R33, RZ, RZ, R23 ;  /* 0x000000ffff217224 */ /* 0x000fe200078e0017 */
[----:B0-----:R0:W-:Y:S01]  /*4950*/  STG.E.64 desc[UR36][R8.64], R4 ;  /* 0x0000000408007986 */ /* 0x0011e2000c101b24 */
[----:B------:R-:W-:Y:S05]  /*4960*/  BRA `(.L_x_984) ;  /* 0x0000001000287947 */ /* 0x000fea0003800000 */
.L_x_991:
[----:B------:R-:W0:Y:S01]  /*4970*/  F2I.F64.TRUNC R5, R4 ;  /* 0x0000000400057311 */ /* 0x000e22000030d100 */
[----:B------:R-:W-:Y:S01]  /*4980*/  IMAD.MOV.U32 R33, RZ, RZ, R23 ;  /* 0x000000ffff217224 */ /* 0x000fe200078e0017 */
[----:B0-----:R0:W-:Y:S01]  /*4990*/  STG.E desc[UR36][R8.64], R5 ;  /* 0x0000000508007986 */ /* 0x0011e2000c101924 */
[----:B------:R-:W-:Y:S05]  /*49a0*/  BRA `(.L_x_984) ;  /* 0x0000001000187947 */ /* 0x000fea0003800000 */
.L_x_990:
[----:B------:R-:W0:Y:S01]  /*49b0*/  F2I.F64.TRUNC R5, R4 ;  /* 0x0000000400057311 */ /* 0x000e22000030d100 */
[----:B------:R-:W-:Y:S01]  /*49c0*/  IMAD.MOV.U32 R33, RZ, RZ, R23 ;  /* 0x000000ffff217224 */ /* 0x000fe200078e0017 */
[----:B0-----:R0:W-:Y:S01]  /*49d0*/  STG.E.U16 desc[UR36][R8.64], R5 ;  /* 0x0000000508007986 */ /* 0x0011e2000c101524 */
[----:B------:R-:W-:Y:S05]  /*49e0*/  BRA `(.L_x_984) ;  /* 0x0000001000087947 */ /* 0x000fea0003800000 */
.L_x_986:
        /* <DEDUP_REMOVED lines=8> */
[----:B------:R-:W0:Y:S01]  /*4a70*/  F2F.F32.F64 R3, R4 ;  /* 0x0000000400037310 */ /* 0x000e220000301000 */
[----:B------:R-:W-:Y:S01]  /*4a80*/  DSETP.GEU.AND P0, PT, |R4|, UR4, PT ;  /* 0x0000000404007e2a */ /* 0x000fe2000bf0e200 */
[----:B------:R-:W-:-:S13]  /*4a90*/  IMAD.MOV.U32 R33, RZ, RZ, R23 ;  /* 0x000000ffff217224 */ /* 0x000fda00078e0017 */
[----:B0-----:R-:W-:-:S05]  /*4aa0*/  @!P0 FMUL R3, R3, 1.175494350822287508e-38 ;  /* 0x0080000003038820 */ /* 0x001fca0000400000 */
[----:B------:R0:W-:Y:S01]  /*4ab0*/  STG.E desc[UR36][R8.64], R3 ;  /* 0x0000000308007986 */ /* 0x0001e2000c101924 */
[----:B------:R-:W-:Y:S05]  /*4ac0*/  BRA `(.L_x_984) ;  /* 0x0000000c00d07947 */ /* 0x000fea0003800000 */
.L_x_993:
[----:B------:R-:W-:Y:S01]  /*4ad0*/  UMOV UR4, 0xf0000000 ;  /* 0xf000000000047882 */ /* 0x000fe20000000000 */
[----:B------:R-:W-:Y:S01]  /*4ae0*/  UMOV UR5, 0x380fffff ;  /* 0x380fffff00057882 */ /* 0x000fe20000000000 */
[----:B------:R-:W0:Y:S01]  /*4af0*/  F2F.F32.F64 R0, R4 ;  /* 0x0000000400007310 */ /* 0x000e220000301000 */
[----:B------:R-:W-:Y:S01]  /*4b00*/  DSETP.GEU.AND P0, PT, |R4|, UR4, PT ;  /* 0x0000000404007e2a */ /* 0x000fe2000bf0e200 */
[----:B------:R-:W-:-:S13]  /*4b10*/  IMAD.MOV.U32 R33, RZ, RZ, R23 ;  /* 0x000000ffff217224 */ /* 0x000fda00078e0017 */
[----:B0-----:R-:W-:-:S05]  /*4b20*/  @!P0 FMUL R0, R0, 1.175494350822287508e-38 ;  /* 0x0080000000008820 */ /* 0x001fca0000400000 */
[----:B------:R-:W-:-:S05]  /*4b30*/  F2FP.F16.F32.PACK_AB R0, RZ, R0 ;  /* 0x00000000ff00723e */ /* 0x000fca00000000ff */
[----:B------:R0:W-:Y:S01]  /*4b40*/  STG.E.U16 desc[UR36][R8.64], R0 ;  /* 0x0000000008007986 */ /* 0x0001e2000c101524 */
[----:B------:R-:W-:Y:S05]  /*4b50*/  BRA `(.L_x_984) ;  /* 0x0000000c00ac7947 */ /* 0x000fea0003800000 */
.L_x_992:
        /* <DEDUP_REMOVED lines=10> */
[----:B------:R-:W-:Y:S01]  /*4c00*/  IMAD.MOV.U32 R33, RZ, RZ, R23 ;  /* 0x000000ffff217224 */ /* 0x000fe200078e0017 */
[----:B------:R-:W-:-:S05]  /*4c10*/  DSETP.GEU.AND P1, PT, |R4|, UR4, PT ;  /* 0x0000000404007e2a */ /* 0x000fca000bf2e200 */
[----:B------:R-:W1:Y:S07]  /*4c20*/  F2F.F32.F64 R10, R4 ;  /* 0x00000004000a7310 */ /* 0x000e6e0000301000 */
[----:B0-----:R-:W-:Y:S02]  /*4c30*/  @!P0 FMUL R11, R11, 1.175494350822287508e-38 ;  /* 0x008000000b0b8820 */ /* 0x001fe40000400000 */
[----:B-1----:R-:W-:-:S05]  /*4c40*/  @!P1 FMUL R10, R10, 1.175494350822287508e-38 ;  /* 0x008000000a0a9820 */ /* 0x002fca0000400000 */
[----:B------:R0:W-:Y:S01]  /*4c50*/  STG.E.64 desc[UR36][R8.64], R10 ;  /* 0x0000000a08007986 */ /* 0x0001e2000c101b24 */
[----:B------:R-:W-:Y:S05]  /*4c60*/  BRA `(.L_x_984) ;  /* 0x0000000c00687947 */ /* 0x000fea0003800000 */
.L_x_995:
        /* <DEDUP_REMOVED lines=9> */
[----:B------:R-:W-:-:S05]  /*4d00*/  F2FP.F16.F32.PACK_AB R3, R0, R3 ;  /* 0x000000030003723e */ /* 0x000fca00000000ff */
[----:B------:R0:W-:Y:S01]  /*4d10*/  STG.E desc[UR36][R8.64], R3 ;  /* 0x0000000308007986 */ /* 0x0001e2000c101924 */
[----:B------:R-:W-:Y:S05]  /*4d20*/  BRA `(.L_x_984) ;  /* 0x0000000c00387947 */ /* 0x000fea0003800000 */
.L_x_994:
[----:B------:R0:W-:Y:S01]  /*4d30*/  STG.E.64 desc[UR36][R8.64], R4 ;  /* 0x0000000408007986 */ /* 0x0001e2000c101b24 */
[----:B------:R-:W-:Y:S01]  /*4d40*/  IMAD.MOV.U32 R33, RZ, RZ, R23 ;  /* 0x000000ffff217224 */ /* 0x000fe200078e0017 */
[----:B------:R-:W-:Y:S06]  /*4d50*/  BRA `(.L_x_984) ;  /* 0x0000000c002c7947 */ /* 0x000fec0003800000 */
.L_x_985:
        /* <DEDUP_REMOVED lines=8> */
[----:B------:R-:W-:Y:S01]  /*4de0*/  DSETP.NEU.AND P0, PT, R6, RZ, PT ;  /* 0x000000ff0600722a */ /* 0x000fe20003f0d000 */
[----:B------:R-:W-:-:S05]  /*4df0*/  IMAD.MOV.U32 R33, RZ, RZ, R23 ;  /* 0x000000ffff217224 */ /* 0x000fca00078e0017 */
[----:B------:R-:W-:-:S06]  /*4e00*/  DSETP.NEU.OR P0, PT, R4, RZ, P0 ;  /* 0x000000ff0400722a */ /* 0x000fcc000070d400 */
[----:B------:R-:W-:-:S05]  /*4e10*/  SEL R3, RZ, 0x1, !P0 ;  /* 0x00000001ff037807 */ /* 0x000fca0004000000 */
[----:B------:R0:W-:Y:S01]  /*4e20*/  STG.E.U8 desc[UR36][R8.64], R3 ;  /* 0x0000000308007986 */ /* 0x0001e2000c101124 */
[----:B------:R-:W-:Y:S05]  /*4e30*/  BRA `(.L_x_984) ;  /* 0x0000000800f47947 */ /* 0x000fea0003800000 */
.L_x_998:
[----:B------:R0:W-:Y:S01]  /*4e40*/  STG.E.128 desc[UR36][R8.64], R4 ;  /* 0x0000000408007986 */ /* 0x0001e2000c101d24 */
[----:B------:R-:W-:Y:S01]  /*4e50*/  IMAD.MOV.U32 R33, RZ, RZ, R23 ;  /* 0x000000ffff217224 */ /* 0x000fe200078e0017 */
[----:B------:R-:W-:Y:S06]  /*4e60*/  BRA `(.L_x_984) ;  /* 0x0000000800e87947 */ /* 0x000fec0003800000 */
.L_x_997:
        /* <DEDUP_REMOVED lines=25> */
.L_x_1002:
[----:B------:R-:W-:Y:S05]  /*5000*/  BSYNC B0 ;  /* 0x0000000000007941 */ /* 0x000fea0003800000 */
.L_x_1001:
[----:B------:R-:W-:Y:S01]  /*5010*/  LOP3.LUT R7, R0, R7, RZ, 0xfc, !PT ;  /* 0x0000000700077212 */ /* 0x000fe200078efcff */
[----:B------:R-:W-:-:S04]  /*5020*/  IMAD.MOV.U32 R33, RZ, RZ, R23 ;  /* 0x000000ffff217224 */ /* 0x000fc800078e0017 */
[----:B------:R0:W-:Y:S01]  /*5030*/  STG.E.U8 desc[UR36][R8.64], R7 ;  /* 0x0000000708007986 */ /* 0x0001e2000c101124 */
[----:B------:R-:W-:Y:S05]  /*5040*/  BRA `(.L_x_984) ;  /* 0x0000000800707947 */ /* 0x000fea0003800000 */
.L_x_1000:
[----:B------:R-:W-:Y:S01]  /*5050*/  UMOV UR4, 0xf0000000 ;  /* 0xf000000000047882 */ /* 0x000fe20000000000 */
[----:B------:R-:W-:Y:S01]  /*5060*/  UMOV UR5, 0x380fffff ;  /* 0x380fffff00057882 */ /* 0x000fe20000000000 */
[----:B------:R-:W0:Y:S01]  /*5070*/  F2F.F32.F64 R7, R4 ;  /* 0x0000000400077310 */ /* 0x000e220000301000 */
        /* <DEDUP_REMOVED lines=14> */
.L_x_1004:
[----:B------:R-:W-:Y:S01]  /*5160*/  IMAD.MOV.U32 R0, RZ, RZ, 0x7f ;  /* 0x0000007fff007424 */ /* 0x000fe200078e00ff */
[----:B------:R-:W-:-:S04]  /*5170*/  ISETP.GT.U32.AND P0, PT, R3, 0x7f800000, PT ;  /* 0x7f8000000300780c */ /* 0x000fc80003f04070 */
[----:B------:R-:W-:-:S09]  /*5180*/  SEL R0, R0, 0x7c, P0 ;  /* 0x0000007c00007807 */ /* 0x000fd20000000000 */
.L_x_1005:
[----:B------:R-:W-:Y:S05]  /*5190*/  BSYNC B0 ;  /* 0x0000000000007941 */ /* 0x000fea0003800000 */
.L_x_1003:
[----:B------:R-:W-:Y:S01]  /*51a0*/  LOP3.LUT R3, R7, 0x80000000, RZ, 0xc0, !PT ;  /* 0x8000000007037812 */ /* 0x000fe200078ec0ff */
[----:B------:R-:W-:-:S03]  /*51b0*/  IMAD.MOV.U32 R33, RZ, RZ, R23 ;  /* 0x000000ffff217224 */ /* 0x000fc600078e0017 */
[----:B------:R-:W-:-:S04]  /*51c0*/  SHF.R.U32.HI R3, RZ, 0x18, R3 ;  /* 0x00000018ff037819 */ /* 0x000fc80000011603 */
[----:B------:R-:W-:-:S05]  /*51d0*/  LOP3.LUT R3, R0, R3, RZ, 0xfc, !PT ;  /* 0x0000000300037212 */ /* 0x000fca00078efcff */
[----:B------:R0:W-:Y:S01]  /*51e0*/  STG.E.U8 desc[UR36][R8.64], R3 ;  /* 0x0000000308007986 */ /* 0x0001e2000c101124 */
[----:B------:R-:W-:Y:S05]  /*51f0*/  BRA `(.L_x_984) ;  /* 0x0000000800047947 */ /* 0x000fea0003800000 */
.L_x_999:
[----:B------:R-:W-:Y:S01]  /*5200*/  UMOV UR4, 0xf0000000 ;  /* 0xf000000000047882 */ /* 0x000fe20000000000 */
[----:B------:R-:W-:Y:S01]  /*5210*/  UMOV UR5, 0x380fffff ;  /* 0x380fffff00057882 */ /* 0x000fe20000000000 */
[----:B------:R-:W0:Y:S01]  /*5220*/  F2F.F32.F64 R0, R4 ;  /* 0x0000000400007310 */ /* 0x000e220000301000 */
[----:B------:R-:W-:Y:S01]  /*5230*/  DSETP.GEU.AND P0, PT, |R4|, UR4, PT ;  /* 0x0000000404007e2a */ /* 0x000fe2000bf0e200 */
[----:B------:R-:W-:-:S13]  /*5240*/  IMAD.MOV.U32 R33, RZ, RZ, R23 ;  /* 0x000000ffff217224 */ /* 0x000fda00078e0017 */
[----:B0-----:R-:W-:-:S05]  /*5250*/  @!P0 FMUL R0, R0, 1.175494350822287508e-38 ;  /* 0x0080000000008820 */ /* 0x001fca0000400000 */
[----:B------:R-:W-:-:S05]  /*5260*/  F2FP.BF16.F32.PACK_AB R0, RZ, R0 ;  /* 0x00000000ff00723e */ /* 0x000fca00000010ff */
[----:B------:R0:W-:Y:S01]  /*5270*/  STG.E.U16 desc[UR36][R8.64], R0 ;  /* 0x0000000008007986 */ /* 0x0001e2000c101524 */
[----:B------:R-:W-:Y:S05]  /*5280*/  BRA `(.L_x_984) ;  /* 0x0000000400e07947 */ /* 0x000fea0003800000 */
.L_x_996:
        /* <DEDUP_REMOVED lines=8> */
[----:B------:R-:W0:Y:S01]  /*5310*/  F2I.U32.F64.TRUNC R5, R4 ;  /* 0x0000000400057311 */ /* 0x000e22000030d000 */
[----:B------:R-:W-:Y:S01]  /*5320*/  IMAD.MOV.U32 R33, RZ, RZ, R23 ;  /* 0x000000ffff217224 */ /* 0x000fe200078e0017 */
[----:B0-----:R0:W-:Y:S01]  /*5330*/  STG.E.U16 desc[UR36][R8.64], R5 ;  /* 0x0000000508007986 */ /* 0x0011e2000c101524 */
[----:B------:R-:W-:Y:S05]  /*5340*/  BRA `(.L_x_984) ;  /* 0x0000000400b07947 */ /* 0x000fea0003800000 */
.L_x_1008:
[----:B------:R-:W-:Y:S01]  /*5350*/  UMOV UR4, 0xf0000000 ;  /* 0xf000000000047882 */ /* 0x000fe20000000000 */
[----:B------:R-:W-:Y:S01]  /*5360*/  UMOV UR5, 0x380fffff ;  /* 0x380fffff00057882 */ /* 0x000fe20000000000 */
[----:B------:R-:W0:Y:S01]  /*5370*/  F2F.F32.F64 R7, R4 ;  /* 0x0000000400077310 */ /* 0x000e220000301000 */
        /* <DEDUP_REMOVED lines=18> */
.L_x_1011:
[----:B------:R-:W-:-:S04]  /*54a0*/  LOP3.LUT R0, R7, 0x80000000, RZ, 0xc0, !PT ;  /* 0x8000000007007812 */ /* 0x000fc800078ec0ff */
[----:B------:R-:W-:-:S04]  /*54b0*/  SHF.R.U32.HI R0, RZ, 0x18, R0 ;  /* 0x00000018ff007819 */ /* 0x000fc80000011600 */
[----:B------:R-:W-:-:S07]  /*54c0*/  LOP3.LUT R0, R3, R0, RZ, 0xfc, !PT ;  /* 0x0000000003007212 */ /* 0x000fce00078efcff */
.L_x_1010:
[----:B------:R-:W-:Y:S05]  /*54d0*/  BSYNC B0 ;  /* 0x0000000000007941 */ /* 0x000fea0003800000 */
.L_x_1009:
[----:B------:R4:W-:Y:S01]  /*54e0*/  STG.E.U8 desc[UR36][R8.64], R0 ;  /* 0x0000000008007986 */ /* 0x0009e2000c101124 */
[----:B------:R-:W-:Y:S01]  /*54f0*/  IMAD.MOV.U32 R33, RZ, RZ, R23 ;  /* 0x000000ffff217224 */ /* 0x000fe200078e0017 */
[----:B------:R-:W-:Y:S06]  /*5500*/  BRA `(.L_x_984) ;  /* 0x0000000400407947 */ /* 0x000fec0003800000 */
.L_x_1007:
        /* <DEDUP_REMOVED lines=21> */
.L_x_1014:
[----:B------:R-:W-:-:S04]  /*5660*/  LOP3.LUT R0, R7, 0x80000000, RZ, 0xc0, !PT ;  /* 0x8000000007007812 */ /* 0x000fc800078ec0ff */
[----:B------:R-:W-:-:S04]  /*5670*/  SHF.R.U32.HI R0, RZ, 0x18, R0 ;  /* 0x00000018ff007819 */ /* 0x000fc80000011600 */
[----:B------:R-:W-:-:S07]  /*5680*/  LOP3.LUT R0, R3, R0, RZ, 0xfc, !PT ;  /* 0x0000000003007212 */ /* 0x000fce00078efcff */
.L_x_1013:
[----:B------:R-:W-:Y:S05]  /*5690*/  BSYNC B0 ;  /* 0x0000000000007941 */ /* 0x000fea0003800000 */
.L_x_1012:
[----:B------:R0:W-:Y:S01]  /*56a0*/  STG.E.U8 desc[UR36][R8.64], R0 ;  /* 0x0000000008007986 */ /* 0x0001e2000c101124 */
[----:B------:R-:W-:Y:S01]  /*56b0*/  IMAD.MOV.U32 R33, RZ, RZ, R23 ;  /* 0x000000ffff217224 */ /* 0x000fe200078e0017 */
[----:B------:R-:W-:Y:S06]  /*56c0*/  BRA `(.L_x_984) ;  /* 0x0000000000d07947 */ /* 0x000fec0003800000 */
.L_x_1006:
        /* <DEDUP_REMOVED lines=27> */
.L_x_989:
        /* <DEDUP_REMOVED lines=16> */
.L_x_1017:
[----:B------:R-:W-:Y:S01]  /*5980*/  IMAD.MOV.U32 R33, RZ, RZ, R23 ;  /* 0x000000ffff217224 */ /* 0x000fe200078e0017 */
[----:B------:R-:W-:Y:S06]  /*5990*/  BRA `(.L_x_984) ;  /* 0x00000000001c7947 */ /* 0x000fec0003800000 */
.L_x_1016:
[----:B------:R-:W0:Y:S01]  /*59a0*/  F2I.U64.F64.TRUNC R4, R4 ;  /* 0x0000000400047311 */ /* 0x000e22000030d800 */
[----:B------:R-:W-:Y:S01]  /*59b0*/  IMAD.MOV.U32 R33, RZ, RZ, R23 ;  /* 0x000000ffff217224 */ /* 0x000fe200078e0017 */
[----:B0-----:R3:W-:Y:S01]  /*59c0*/  STG.E.64 desc[UR36][R8.64], R4 ;  /* 0x0000000408007986 */ /* 0x0017e2000c101b24 */
[----:B------:R-:W-:Y:S05]  /*59d0*/  BRA `(.L_x_984) ;  /* 0x00000000000c7947 */ /* 0x000fea0003800000 */
.L_x_1015:
[----:B------:R-:W0:Y:S01]  /*59e0*/  F2I.U32.F64.TRUNC R5, R4 ;  /* 0x0000000400057311 */ /* 0x000e22000030d000 */
[----:B------:R-:W-:Y:S01]  /*59f0*/  IMAD.MOV.U32 R33, RZ, RZ, R23 ;  /* 0x000000ffff217224 */ /* 0x000fe200078e0017 */
[----:B0-----:R1:W-:Y:S06]  /*5a00*/  STG.E desc[UR36][R8.64], R5 ;  /* 0x0000000508007986 */ /* 0x0013ec000c101924 */
.L_x_984:
[----:B------:R-:W-:Y:S05]  /*5a10*/  BSYNC B6 ;  /* 0x0000000000067941 */ /* 0x000fea0003800000 */
.L_x_983:
[----:B------:R-:W-:Y:S01]  /*5a20*/  ISETP.GE.AND P0, PT, R33, R22, PT ;  /* 0x000000162100720c */ /* 0x000fe20003f06270 */
[----:B------:R-:W-:-:S12]  /*5a30*/  BSSY B6, `(.L_x_1018) ;  /* 0x0000238000067945 */ /* 0x000fd80003800000 */
[----:B------:R-:W-:Y:S05]  /*5a40*/  @P0 BRA `(.L_x_1019) ;  /* 0x0000002000d80947 */ /* 0x000fea0003800000 */
[----:B01-3--:R-:W0:Y:S01]  /*5a50*/  LDC.64 R4, c[0x0][0x218] ;  /* 0x00008600ff047b82 */ /* 0x00be220000000a00 */
[----:B----4-:R-:W-:Y:S01]  /*5a60*/  IMAD R0, R2, 0x200, R33 ;  /* 0x0000020002007824 */ /* 0x010fe200078e0221 */
[----:B------:R-:W-:Y:S01]  /*5a70*/  PRMT R6, R32, 0x9910, RZ ;  /* 0x0000991020067816 */ /* 0x000fe200000000ff */
[----:B------:R-:W-:Y:S02]  /*5a80*/  ULDC UR4, c[0x0][0x238] ;  /* 0x00008e0000047ab9 */ /* 0x000fe40000000800 */
[----:B--2---:R-:W-:Y:S02]  /*5a90*/  IMAD R3, R0, UR4, RZ ;  /* 0x0000000400037c24 */ /* 0x004fe4000f8e02ff */
        /* <DEDUP_REMOVED lines=13> */
[----:B------:R-:W0:Y:S02]  /*5b70*/  F2I.F64.TRUNC R29, R28 ;  /* 0x0000001c001d7311 */ /* 0x000e24000030d100 */
[----:B0-----:R0:W-:Y:S01]  /*5b80*/  STG.E.U8 desc[UR36][R4.64], R29 ;  /* 0x0000001d04007986 */ /* 0x0011e2000c101124 */
[----:B------:R-:W-:Y:S05]  /*5b90*/  BRA `(.L_x_1025) ;  /* 0x0000001000107947 */ /* 0x000fea0003800000 */
.L_x_1023:
[----:B------:R-:W0:Y:S02]  /*5ba0*/  F2I.S64.F64.TRUNC R28, R28 ;  /* 0x0000001c001c7311 */ /* 0x000e24000030d900 */
[----:B0-----:R-:W-:-:S05]  /*5bb0*/  IMAD.MOV.U32 R3, RZ, RZ, R28 ;  /* 0x000000ffff037224 */ /* 0x001fca00078e001c */
[----:B------:R0:W-:Y:S01]  /*5bc0*/  STG.E.U8 desc[UR36][R4.64], R3 ;  /* 0x0000000304007986 */ /* 0x0001e2000c101124 */
[----:B------:R-:W-:Y:S05]  /*5bd0*/  BRA `(.L_x_1025) ;  /* 0x0000001000007947 */ /* 0x000fea0003800000 */
.L_x_1022:
[----:B------:R-:W-:-:S13]  /*5be0*/  ISETP.NE.AND P0, PT, R0, 0x2, PT ;  /* 0x000000020000780c */ /* 0x000fda0003f05270 */
[----:B------:R-:W-:Y:S05]  /*5bf0*/  @!P0 BRA `(.L_x_1026) ;  /* 0x0000000000288947 */ /* 0x000fea0003800000 */
[----:B------:R-:W-:-:S13]  /*5c00*/  ISETP.NE.AND P0, PT, R0, 0x3, PT ;  /* 0x000000030000780c */ /* 0x000fda0003f05270 */
[----:B------:R-:W-:Y:S05]  /*5c10*/  @!P0 BRA `(.L_x_1027) ;  /* 0x0000000000148947 */ /* 0x000fea0003800000 */
[----:B------:R-:W-:-:S13]  /*5c20*/  ISETP.NE.AND P0, PT, R0, 0x4, PT ;  /* 0x000000040000780c */ /* 0x000fda0003f05270 */
[----:B------:R-:W-:Y:S05]  /*5c30*/  @P0 BRA `(.L_x_1024) ;  /* 0x0000000c00900947 */ /* 0x000fea0003800000 */
[----:B------:R-:W0:Y:S02]  /*5c40*/  F2I.S64.F64.TRUNC R28, R28 ;  /* 0x0000001c001c7311 */ /* 0x000e24000030d900 */
[----:B0-----:R0:W-:Y:S01]  /*5c50*/  STG.E.64 desc[UR36][R4.64], R28 ;  /* 0x0000001c04007986 */ /* 0x0011e2000c101b24 */
[----:B------:R-:W-:Y:S05]  /*5c60*/  BRA `(.L_x_1025) ;  /* 0x0000000c00dc7947 */ /* 0x000fea0003800000 */
.L_x_1027:
[----:B------:R-:W0:Y:S02]  /*5c70*/  F2I.F64.TRUNC R29, R28 ;  /* 0x0000001c001d7311 */ /* 0x000e24000030d100 */
[----:B0-----:R0:W-:Y:S01]  /*5c80*/  STG.E desc[UR36][R4.64], R29 ;  /* 0x0000001d04007986 */ /* 0x0011e2000c101924 */
[----:B------:R-:W-:Y:S05]  /*5c90*/  BRA `(.L_x_1025) ;  /* 0x0000000c00d07947 */ /* 0x000fea0003800000 */
.L_x_1026:
[----:B------:R-:W0:Y:S02]  /*5ca0*/  F2I.F64.TRUNC R29, R28 ;  /* 0x0000001c001d7311 */ /* 0x000e24000030d100 */
[----:B0-----:R0:W-:Y:S01]  /*5cb0*/  STG.E.U16 desc[UR36][R4.64], R29 ;  /* 0x0000001d04007986 */ /* 0x0011e2000c101524 */
[----:B------:R-:W-:Y:S05]  /*5cc0*/  BRA `(.L_x_1025) ;  /* 0x0000000c00c47947 */ /* 0x000fea0003800000 */
.L_x_1021:
        /* <DEDUP_REMOVED lines=9> */
[----:B------:R-:W-:-:S14]  /*5d60*/  DSETP.GEU.AND P0, PT, |R28|, UR4, PT ;  /* 0x000000041c007e2a */ /* 0x000fdc000bf0e200 */
[----:B0-----:R-:W-:-:S05]  /*5d70*/  @!P0 FMUL R3, R3, 1.175494350822287508e-38 ;  /* 0x0080000003038820 */ /* 0x001fca0000400000 */
[----:B------:R0:W-:Y:S01]  /*5d80*/  STG.E desc[UR36][R4.64], R3 ;  /* 0x0000000304007986 */ /* 0x0001e2000c101924 */
[----:B------:R-:W-:Y:S05]  /*5d90*/  BRA `(.L_x_1025) ;  /* 0x0000000c00907947 */ /* 0x000fea0003800000 */
.L_x_1029:
[----:B------:R-:W-:Y:S01]  /*5da0*/  UMOV UR4, 0xf0000000 ;  /* 0xf000000000047882 */ /* 0x000fe20000000000 */
[----:B------:R-:W-:Y:S01]  /*5db0*/  UMOV UR5, 0x380fffff ;  /* 0x380fffff00057882 */ /* 0x000fe20000000000 */
[----:B------:R-:W0:Y:S01]  /*5dc0*/  F2F.F32.F64 R0, R28 ;  /* 0x0000001c00007310 */ /* 0x000e220000301000 */
[----:B------:R-:W-:-:S14]  /*5dd0*/  DSETP.GEU.AND P0, PT, |R28|, UR4, PT ;  /* 0x000000041c007e2a */ /* 0x000fdc000bf0e200 */
[----:B0-----:R-:W-:-:S05]  /*5de0*/  @!P0 FMUL R0, R0, 1.175494350822287508e-38 ;  /* 0x0080000000008820 */ /* 0x001fca0000400000 */
[----:B------:R-:W-:-:S05]  /*5df0*/  F2FP.F16.F32.PACK_AB R0, RZ, R0 ;  /* 0x00000000ff00723e */ /* 0x000fca00000000ff */
[----:B------:R0:W-:Y:S01]  /*5e00*/  STG.E.U16 desc[UR36][R4.64], R0 ;  /* 0x0000000004007986 */ /* 0x0001e2000c101524 */
[----:B------:R-:W-:Y:S05]  /*5e10*/  BRA `(.L_x_1025) ;  /* 0x0000000c00707947 */ /* 0x000fea0003800000 */
.L_x_1028:
        /* <DEDUP_REMOVED lines=9> */
[----:B------:R-:W-:Y:S02]  /*5eb0*/  DSETP.GEU.AND P0, PT, |R30|, UR4, PT ;  /* 0x000000041e007e2a */ /* 0x000fe4000bf0e200 */
[----:B------:R-:W-:-:S05]  /*5ec0*/  DSETP.GEU.AND P1, PT, |R28|, UR4, PT ;  /* 0x000000041c007e2a */ /* 0x000fca000bf2e200 */
[----:B------:R-:W1:Y:S07]  /*5ed0*/  F2F.F32.F64 R6, R28 ;  /* 0x0000001c00067310 */ /* 0x000e6e0000301000 */
[----:B0-----:R-:W-:Y:S02]  /*5ee0*/  @!P0 FMUL R7, R7, 1.175494350822287508e-38 ;  /* 0x0080000007078820 */ /* 0x001fe40000400000 */
[----:B-1----:R-:W-:-:S05]  /*5ef0*/  @!P1 FMUL R6, R6, 1.175494350822287508e-38 ;  /* 0x0080000006069820 */ /* 0x002fca0000400000 */
[----:B------:R0:W-:Y:S01]  /*5f00*/  STG.E.64 desc[UR36][R4.64], R6 ;  /* 0x0000000604007986 */ /* 0x0001e2000c101b24 */
[----:B------:R-:W-:Y:S05]  /*5f10*/  BRA `(.L_x_1025) ;  /* 0x0000000c00307947 */ /* 0x000fea0003800000 */
.L_x_1031:
        /* <DEDUP_REMOVED lines=8> */
[----:B------:R-:W-:-:S05]  /*5fa0*/  F2FP.F16.F32.PACK_AB R3, R0, R3 ;  /* 0x000000030003723e */ /* 0x000fca00000000ff */
[----:B------:R0:W-:Y:S01]  /*5fb0*/  STG.E desc[UR36][R4.64], R3 ;  /* 0x0000000304007986 */ /* 0x0001e2000c101924 */
[----:B------:R-:W-:Y:S05]  /*5fc0*/  BRA `(.L_x_1025) ;  /* 0x0000000c00047947 */ /* 0x000fea0003800000 */
.L_x_1030:
[----:B------:R0:W-:Y:S01]  /*5fd0*/  STG.E.64 desc[UR36][R4.64], R28 ;  /* 0x0000001c04007986 */ /* 0x0001e2000c101b24 */
[----:B------:R-:W-:Y:S05]  /*5fe0*/  BRA `(.L_x_1025) ;  /* 0x0000000800fc7947 */ /* 0x000fea0003800000 */
.L_x_1020:
        /* <DEDUP_REMOVED lines=8> */
[----:B------:R-:W-:-:S06]  /*6070*/  DSETP.NEU.AND P0, PT, R30, RZ, PT ;  /* 0x000000ff1e00722a */ /* 0x000fcc0003f0d000 */
[----:B------:R-:W-:-:S06]  /*6080*/  DSETP.NEU.OR P0, PT, R28, RZ, P0 ;  /* 0x000000ff1c00722a */ /* 0x000fcc000070d400 */
[----:B------:R-:W-:-:S05]  /*6090*/  SEL R3, RZ, 0x1, !P0 ;  /* 0x00000001ff037807 */ /* 0x000fca0004000000 */
[----:B------:R0:W-:Y:S01]  /*60a0*/  STG.E.U8 desc[UR36][R4.64], R3 ;  /* 0x0000000304007986 */ /* 0x0001e2000c101124 */
[----:B------:R-:W-:Y:S05]  /*60b0*/  BRA `(.L_x_1025) ;  /* 0x0000000800c87947 */ /* 0x000fea0003800000 */
.L_x_1034:
[----:B------:R0:W-:Y:S01]  /*60c0*/  STG.E.128 desc[UR36][R4.64], R28 ;  /* 0x0000001c04007986 */ /* 0x0001e2000c101d24 */
[----:B------:R-:W-:Y:S05]  /*60d0*/  BRA `(.L_x_1025) ;  /* 0x0000000800c07947 */ /* 0x000fea0003800000 */
.L_x_1033:
        /* <DEDUP_REMOVED lines=25> */
.L_x_1038:
[----:B------:R-:W-:Y:S05]  /*6270*/  BSYNC B0 ;  /* 0x0000000000007941 */ /* 0x000fea0003800000 */
.L_x_1037:
[----:B------:R-:W-:-:S05]  /*6280*/  LOP3.LUT R7, R0, R7, RZ, 0xfc, !PT ;  /* 0x0000000700077212 */ /* 0x000fca00078efcff */
[----:B------:R0:W-:Y:S01]  /*6290*/  STG.E.U8 desc[UR36][R4.64], R7 ;  /* 0x0000000704007986 */ /* 0x0001e2000c101124 */
[----:B------:R-:W-:Y:S05]  /*62a0*/  BRA `(.L_x_1025) ;  /* 0x00000008004c7947 */ /* 0x000fea0003800000 */
.L_x_1036:
        /* <DEDUP_REMOVED lines=17> */
.L_x_1040:
[----:B------:R-:W-:Y:S01]  /*63c0*/  IMAD.MOV.U32 R0, RZ, RZ, 0x7f ;  /* 0x0000007fff007424 */ /* 0x000fe200078e00ff */
[----:B------:R-:W-:-:S04]  /*63d0*/  ISETP.GT.U32.AND P0, PT, R3, 0x7f800000, PT ;  /* 0x7f8000000300780c */ /* 0x000fc80003f04070 */
[----:B------:R-:W-:-:S09]  /*63e0*/  SEL R0, R0, 0x7c, P0 ;  /* 0x0000007c00007807 */ /* 0x000fd20000000000 */
.L_x_1041:
[----:B------:R-:W-:Y:S05]  /*63f0*/  BSYNC B0 ;  /* 0x0000000000007941 */ /* 0x000fea0003800000 */
.L_x_1039:
[----:B------:R-:W-:-:S04]  /*6400*/  LOP3.LUT R3, R7, 0x80000000, RZ, 0xc0, !PT ;  /* 0x8000000007037812 */ /* 0x000fc800078ec0ff */
[----:B------:R-:W-:-:S04]  /*6410*/  SHF.R.U32.HI R3, RZ, 0x18, R3 ;  /* 0x00000018ff037819 */ /* 0x000fc80000011603 */
[----:B------:R-:W-:-:S05]  /*6420*/  LOP3.LUT R3, R0, R3, RZ, 0xfc, !PT ;  /* 0x0000000300037212 */ /* 0x000fca00078efcff */
[----:B------:R0:W-:Y:S01]  /*6430*/  STG.E.U8 desc[UR36][R4.64], R3 ;  /* 0x0000000304007986 */ /* 0x0001e2000c101124 */
[----:B------:R-:W-:Y:S05]  /*6440*/  BRA `(.L_x_1025) ;  /* 0x0000000400e47947 */ /* 0x000fea0003800000 */
.L_x_1035:
[----:B------:R-:W-:Y:S01]  /*6450*/  UMOV UR4, 0xf0000000 ;  /* 0xf000000000047882 */ /* 0x000fe20000000000 */
[----:B------:R-:W-:Y:S01]  /*6460*/  UMOV UR5, 0x380fffff ;  /* 0x380fffff00057882 */ /* 0x000fe20000000000 */
[----:B------:R-:W0:Y:S01]  /*6470*/  F2F.F32.F64 R0, R28 ;  /* 0x0000001c00007310 */ /* 0x000e220000301000 */
[----:B------:R-:W-:-:S14]  /*6480*/  DSETP.GEU.AND P0, PT, |R28|, UR4, PT ;  /* 0x000000041c007e2a */ /* 0x000fdc000bf0e200 */
[----:B0-----:R-:W-:-:S05]  /*6490*/  @!P0 FMUL R0, R0, 1.175494350822287508e-38 ;  /* 0x0080000000008820 */ /* 0x001fca0000400000 */
[----:B------:R-:W-:-:S05]  /*64a0*/  F2FP.BF16.F32.PACK_AB R0, RZ, R0 ;  /* 0x00000000ff00723e */ /* 0x000fca00000010ff */
[----:B------:R0:W-:Y:S01]  /*64b0*/  STG.E.U16 desc[UR36][R4.64], R0 ;  /* 0x0000000004007986 */ /* 0x0001e2000c101524 */
[----:B------:R-:W-:Y:S05]  /*64c0*/  BRA `(.L_x_1025) ;  /* 0x0000000400c47947 */ /* 0x000fea0003800000 */
.L_x_1032:
        /* <DEDUP_REMOVED lines=8> */
[----:B------:R-:W0:Y:S02]  /*6550*/  F2I.U32.F64.TRUNC R29, R28 ;  /* 0x0000001c001d7311 */ /* 0x000e24000030d000 */
[----:B0-----:R4:W-:Y:S01]  /*6560*/  STG.E.U16 desc[UR36][R4.64], R29 ;  /* 0x0000001d04007986 */ /* 0x0019e2000c101524 */
[----:B------:R-:W-:Y:S05]  /*6570*/  BRA `(.L_x_1025) ;  /* 0x0000000400987947 */ /* 0x000fea0003800000 */
.L_x_1044:
        /* <DEDUP_REMOVED lines=21> */
.L_x_1047:
[----:B------:R-:W-:-:S04]  /*66d0*/  LOP3.LUT R0, R7, 0x80000000, RZ, 0xc0, !PT ;  /* 0x8000000007007812 */ /* 0x000fc800078ec0ff */
[----:B------:R-:W-:-:S04]  /*66e0*/  SHF.R.U32.HI R0, RZ, 0x18, R0 ;  /* 0x00000018ff007819 */ /* 0x000fc80000011600 */
[----:B------:R-:W-:-:S07]  /*66f0*/  LOP3.LUT R0, R3, R0, RZ, 0xfc, !PT ;  /* 0x0000000003007212 */ /* 0x000fce00078efcff */
.L_x_1046:
[----:B------:R-:W-:Y:S05]  /*6700*/  BSYNC B0 ;  /* 0x0000000000007941 */ /* 0x000fea0003800000 */
.L_x_1045:
[----:B------:R3:W-:Y:S01]  /*6710*/  STG.E.U8 desc[UR36][R4.64], R0 ;  /* 0x0000000004007986 */ /* 0x0007e2000c101124 */
[----:B------:R-:W-:Y:S05]  /*6720*/  BRA `(.L_x_1025) ;  /* 0x00000004002c7947 */ /* 0x000fea0003800000 */
.L_x_1043:
        /* <DEDUP_REMOVED lines=21> */
.L_x_1050:
[----:B------:R-:W-:-:S04]  /*6880*/  LOP3.LUT R0, R7, 0x80000000, RZ, 0xc0, !PT ;  /* 0x8000000007007812 */ /* 0x000fc800078ec0ff */
[----:B------:R-:W-:-:S04]  /*6890*/  SHF.R.U32.HI R0, RZ, 0x18, R0 ;  /* 0x00000018ff007819 */ /* 0x000fc80000011600 */
[----:B------:R-:W-:-:S07]  /*68a0*/  LOP3.LUT R0, R3, R0, RZ, 0xfc, !PT ;  /* 0x0000000003007212 */ /* 0x000fce00078efcff */
.L_x_1049:
[----:B------:R-:W-:Y:S05]  /*68b0*/  BSYNC B0 ;  /* 0x0000000000007941 */ /* 0x000fea0003800000 */
.L_x_1048:
[----:B------:R0:W-:Y:S01]  /*68c0*/  STG.E.U8 desc[UR36][R4.64], R0 ;  /* 0x0000000004007986 */ /* 0x0001e2000c101124 */
[----:B------:R-:W-:Y:S05]  /*68d0*/  BRA `(.L_x_1025) ;  /* 0x0000000000c07947 */ /* 0x000fea0003800000 */
.L_x_1042:
        /* <DEDUP_REMOVED lines=26> */
.L_x_1024:
        /* <DEDUP_REMOVED lines=16> */
.L_x_1053:
[----:B------:R-:W-:Y:S05]  /*6b80*/  BRA `(.L_x_1025) ;  /* 0x0000000000147947 */ /* 0x000fea0003800000 */
.L_x_1052:
[----:B------:R-:W0:Y:S02]  /*6b90*/  F2I.U64.F64.TRUNC R28, R28 ;  /* 0x0000001c001c7311 */ /* 0x000e24000030d800 */
[----:B0-----:R2:W-:Y:S01]  /*6ba0*/  STG.E.64 desc[UR36][R4.64], R28 ;  /* 0x0000001c04007986 */ /* 0x0015e2000c101b24 */
[----:B------:R-:W-:Y:S05]  /*6bb0*/  BRA `(.L_x_1025) ;  /* 0x0000000000087947 */ /* 0x000fea0003800000 */
.L_x_1051:
[----:B------:R-:W0:Y:S02]  /*6bc0*/  F2I.U32.F64.TRUNC R29, R28 ;  /* 0x0000001c001d7311 */ /* 0x000e24000030d000 */
[----:B0-----:R0:W-:Y:S02]  /*6bd0*/  STG.E desc[UR36][R4.64], R29 ;  /* 0x0000001d04007986 */ /* 0x0011e4000c101924 */
.L_x_1025:
        /* <DEDUP_REMOVED lines=24> */
.L_x_1057:
[----:B------:R-:W0:Y:S02]  /*6d60*/  F2I.S64.F64.TRUNC R24, R24 ;  /* 0x0000001800187311 */ /* 0x000e24000030d900 */
[----:B0-----:R-:W-:-:S05]  /*6d70*/  IMAD.MOV.U32 R3, RZ, RZ, R24 ;  /* 0x000000ffff037224 */ /* 0x001fca00078e0018 */
[----:B------:R3:W-:Y:S01]  /*6d80*/  STG.E.U8 desc[UR36][R4.64], R3 ;  /* 0x0000000304007986 */ /* 0x0007e2000c101124 */
[----:B------:R-:W-:Y:S05]  /*6d90*/  BRA `(.L_x_1059) ;  /* 0x0000001000007947 */ /* 0x000fea0003800000 */
.L_x_1056:
        /* <DEDUP_REMOVED lines=9> */
.L_x_1061:
[----:B------:R-:W0:Y:S02]  /*6e30*/  F2I.F64.TRUNC R25, R24 ;  /* 0x0000001800197311 */ /* 0x000e24000030d100 */
[----:B0-----:R2:W-:Y:S01]  /*6e40*/  STG.E desc[UR36][R4.64], R25 ;  /* 0x0000001904007986 */ /* 0x0015e2000c101924 */
[----:B------:R-:W-:Y:S05]  /*6e50*/  BRA `(.L_x_1059) ;  /* 0x0000000c00d07947 */ /* 0x000fea0003800000 */
.L_x_1060:
[----:B------:R-:W0:Y:S02]  /*6e60*/  F2I.F64.TRUNC R25, R24 ;  /* 0x0000001800197311 */ /* 0x000e24000030d100 */
[----:B0-----:R0:W-:Y:S01]  /*6e70*/  STG.E.U16 desc[UR36][R4.64], R25 ;  /* 0x0000001904007986 */ /* 0x0011e2000c101524 */
[----:B------:R-:W-:Y:S05]  /*6e80*/  BRA `(.L_x_1059) ;  /* 0x0000000c00c47947 */ /* 0x000fea0003800000 */
.L_x_1055:
        /* <DEDUP_REMOVED lines=13> */
.L_x_1063:
        /* <DEDUP_REMOVED lines=8> */
.L_x_1062:
        /* <DEDUP_REMOVED lines=16> */
.L_x_1065:
        /* <DEDUP_REMOVED lines=11> */
.L_x_1064:
[----:B------:R0:W-:Y:S01]  /*7190*/  STG.E.64 desc[UR36][R4.64], R24 ;  /* 0x0000001804007986 */ /* 0x0001e2000c101b24 */
[----:B------:R-:W-:Y:S05]  /*71a0*/  BRA `(.L_x_1059) ;  /* 0x0000000800fc7947 */ /* 0x000fea0003800000 */
.L_x_1054:
        /* <DEDUP_REMOVED lines=13> */
.L_x_1068:
[----:B------:R0:W-:Y:S01]  /*7280*/  STG.E.128 desc[UR36][R4.64], R24 ;  /* 0x0000001804007986 */ /* 0x0001e2000c101d24 */
[----:B------:R-:W-:Y:S05]  /*7290*/  BRA `(.L_x_1059) ;  /* 0x0000000800c07947 */ /* 0x000fea0003800000 */
.L_x_1067:
        /* <DEDUP_REMOVED lines=25> */
.L_x_1072:
[----:B------:R-:W-:Y:S05]  /*7430*/  BSYNC B0 ;  /* 0x0000000000007941 */ /* 0x000fea0003800000 */
.L_x_1071:
[----:B------:R-:W-:-:S05]  /*7440*/  LOP3.LUT R7, R0, R7, RZ, 0xfc, !PT ;  /* 0x0000000700077212 */ /* 0x000fca00078efcff */
[----:B------:R0:W-:Y:S01]  /*7450*/  STG.E.U8 desc[UR36][R4.64], R7 ;  /* 0x0000000704007986 */ /* 0x0001e2000c101124 */
[----:B------:R-:W-:Y:S05]  /*7460*/  BRA `(.L_x_1059) ;  /* 0x00000008004c7947 */ /* 0x000fea0003800000 */
.L_x_1070:
        /* <DEDUP_REMOVED lines=17> */
.L_x_1074:
[----:B------:R-:W-:Y:S01]  /*7580*/  IMAD.MOV.U32 R0, RZ, RZ, 0x7f ;  /* 0x0000007fff007424 */ /* 0x000fe200078e00ff */
[----:B------:R-:W-:-:S04]  /*7590*/  ISETP.GT.U32.AND P0, PT, R3, 0x7f800000, PT ;  /* 0x7f8000000300780c */ /* 0x000fc80003f04070 */
[----:B------:R-:W-:-:S09]  /*75a0*/  SEL R0, R0, 0x7c, P0 ;  /* 0x0000007c00007807 */ /* 0x000fd20000000000 */
.L_x_1075:
[----:B------:R-:W-:Y:S05]  /*75b0*/  BSYNC B0 ;  /* 0x0000000000007941 */ /* 0x000fea0003800000 */
.L_x_1073:
[----:B------:R-:W-:-:S04]  /*75c0*/  LOP3.LUT R3, R7, 0x80000000, RZ, 0xc0, !PT ;  /* 0x8000000007037812 */ /* 0x000fc800078ec0ff */
[----:B------:R-:W-:-:S04]  /*75d0*/  SHF.R.U32.HI R3, RZ, 0x18, R3 ;  /* 0x00000018ff037819 */ /* 0x000fc80000011603 */
[----:B------:R-:W-:-:S05]  /*75e0*/  LOP3.LUT R3, R0, R3, RZ, 0xfc, !PT ;  /* 0x0000000300037212 */ /* 0x000fca00078efcff */
[----:B------:R0:W-:Y:S01]  /*75f0*/  STG.E.U8 desc[UR36][R4.64], R3 ;  /* 0x0000000304007986 */ /* 0x0001e2000c101124 */
[----:B------:R-:W-:Y:S05]  /*7600*/  BRA `(.L_x_1059) ;  /* 0x0000000400e47947 */ /* 0x000fea0003800000 */
.L_x_1069:
        /* <DEDUP_REMOVED lines=8> */
.L_x_1066:
        /* <DEDUP_REMOVED lines=11> */
.L_x_1078:
        /* <DEDUP_REMOVED lines=21> */
.L_x_1081:
[----:B------:R-:W-:-:S04]  /*7890*/  LOP3.LUT R0, R7, 0x80000000, RZ, 0xc0, !PT ;  /* 0x8000000007007812 */ /* 0x000fc800078ec0ff */
[----:B------:R-:W-:-:S04]  /*78a0*/  SHF.R.U32.HI R0, RZ, 0x18, R0 ;  /* 0x00000018ff007819 */ /* 0x000fc80000011600 */
[----:B------:R-:W-:-:S07]  /*78b0*/  LOP3.LUT R0, R3, R0, RZ, 0xfc, !PT ;  /* 0x0000000003007212 */ /* 0x000fce00078efcff */
.L_x_1080:
[----:B------:R-:W-:Y:S05]  /*78c0*/  BSYNC B0 ;  /* 0x0000000000007941 */ /* 0x000fea0003800000 */
.L_x_1079:
[----:B------:R0:W-:Y:S01]  /*78d0*/  STG.E.U8 desc[UR36][R4.64], R0 ;  /* 0x0000000004007986 */ /* 0x0001e2000c101124 */
[----:B------:R-:W-:Y:S05]  /*78e0*/  BRA `(.L_x_1059) ;  /* 0x00000004002c7947 */ /* 0x000fea0003800000 */
.L_x_1077:
        /* <DEDUP_REMOVED lines=21> */
.L_x_1084:
[----:B------:R-:W-:-:S04]  /*7a40*/  LOP3.LUT R0, R7, 0x80000000, RZ, 0xc0, !PT ;  /* 0x8000000007007812 */ /* 0x000fc800078ec0ff */
[----:B------:R-:W-:-:S04]  /*7a50*/  SHF.R.U32.HI R0, RZ, 0x18, R0 ;  /* 0x00000018ff007819 */ /* 0x000fc80000011600 */
[----:B------:R-:W-:-:S07]  /*7a60*/  LOP3.LUT R0, R3, R0, RZ, 0xfc, !PT ;  /* 0x0000000003007212 */ /* 0x000fce00078efcff */
.L_x_1083:
[----:B------:R-:W-:Y:S05]  /*7a70*/  BSYNC B0 ;  /* 0x0000000000007941 */ /* 0x000fea0003800000 */
.L_x_1082:
[----:B------:R0:W-:Y:S01]  /*7a80*/  STG.E.U8 desc[UR36][R4.64], R0 ;  /* 0x0000000004007986 */ /* 0x0001e2000c101124 */
[----:B------:R-:W-:Y:S05]  /*7a90*/  BRA `(.L_x_1059) ;  /* 0x0000000000c07947 */ /* 0x000fea0003800000 */
.L_x_1076:
        /* <DEDUP_REMOVED lines=26> */
.L_x_1058:
        /* <DEDUP_REMOVED lines=16> */
.L_x_1087:
[----:B------:R-:W-:Y:S05]  /*7d40*/  BRA `(.L_x_1059) ;  /* 0x0000000000147947 */ /* 0x000fea0003800000 */
.L_x_1086:
[----:B------:R-:W0:Y:S02]  /*7d50*/  F2I.U64.F64.TRUNC R24, R24 ;  /* 0x0000001800187311 */ /* 0x000e24000030d800 */
[----:B0-----:R0:W-:Y:S01]  /*7d60*/  STG.E.64 desc[UR36][R4.64], R24 ;  /* 0x0000001804007986 */ /* 0x0011e2000c101b24 */
[----:B------:R-:W-:Y:S05]  /*7d70*/  BRA `(.L_x_1059) ;  /* 0x0000000000087947 */ /* 0x000fea0003800000 */
.L_x_1085:
[----:B------:R-:W0:Y:S02]  /*7d80*/  F2I.U32.F64.TRUNC R25, R24 ;  /* 0x0000001800197311 */ /* 0x000e24000030d000 */
[----:B0-----:R0:W-:Y:S02]  /*7d90*/  STG.E desc[UR36][R4.64], R25 ;  /* 0x0000001904007986 */ /* 0x0011e4000c101924 */
.L_x_1059:
[----:B------:R-:W-:-:S07]  /*7da0*/  VIADD R33, R33, 0x80 ;  /* 0x0000008021217836 */ /* 0x000fce0000000000 */
.L_x_1019:
[----:B------:R-:W-:Y:S05]  /*7db0*/  BSYNC B6 ;  /* 0x0000000000067941 */ /* 0x000fea0003800000 */
.L_x_1018:
[----:B------:R-:W-:-:S13]  /*7dc0*/  ISETP.GE.AND P0, PT, R33, R22, PT ;  /* 0x000000162100720c */ /* 0x000fda0003f06270 */
[----:B------:R-:W-:Y:S05]  /*7dd0*/  @P0 EXIT ;  /* 0x000000000000094d */ /* 0x000fea0003800000 */
[----:B01234-:R-:W0:Y:S01]  /*7de0*/  LDC.64 R4, c[0x0][0x218] ;  /* 0x00008600ff047b82 */ /* 0x01fe220000000a00 */
        /* <DEDUP_REMOVED lines=17> */
[----:B0-----:R-:W-:Y:S01]  /*7f00*/  STG.E.U8 desc[UR36][R2.64], R17 ;  /* 0x0000001102007986 */ /* 0x001fe2000c101124 */
[----:B------:R-:W-:Y:S05]  /*7f10*/  EXIT ;  /* 0x000000000000794d */ /* 0x000fea0003800000 */
.L_x_1091:
[----:B------:R-:W0:Y:S02]  /*7f20*/  F2I.S64.F64.TRUNC R16, R16 ;  /* 0x0000001000107311 */ /* 0x000e24000030d900 */
[----:B0-----:R-:W-:-:S05]  /*7f30*/  IMAD.MOV.U32 R5, RZ, RZ, R16 ;  /* 0x000000ffff057224 */ /* 0x001fca00078e0010 */
[----:B------:R-:W-:Y:S01]  /*7f40*/  STG.E.U8 desc[UR36][R2.64], R5 ;  /* 0x0000000502007986 */ /* 0x000fe2000c101124 */
[----:B------:R-:W-:Y:S05]  /*7f50*/  EXIT ;  /* 0x000000000000794d */ /* 0x000fea0003800000 */
.L_x_1090:
[----:B------:R-:W-:-:S13]  /*7f60*/  ISETP.NE.AND P0, PT, R0, 0x2, PT ;  /* 0x000000020000780c */ /* 0x000fda0003f05270 */
[----:B------:R-:W-:Y:S05]  /*7f70*/  @!P0 BRA `(.L_x_1093) ;  /* 0x0000000000288947 */ /* 0x000fea0003800000 */
[----:B------:R-:W-:-:S13]  /*7f80*/  ISETP.NE.AND P0, PT, R0, 0x3, PT ;  /* 0x000000030000780c */ /* 0x000fda0003f05270 */
[----:B------:R-:W-:Y:S05]  /*7f90*/  @!P0 BRA `(.L_x_1094) ;  /* 0x0000000000148947 */ /* 0x000fea0003800000 */
[----:B------:R-:W-:-:S13]  /*7fa0*/  ISETP.NE.AND P0, PT, R0, 0x4, PT ;  /* 0x000000040000780c */ /* 0x000fda0003f05270 */
[----:B------:R-:W-:Y:S05]  /*7fb0*/  @P0 BRA `(.L_x_1092) ;  /* 0x0000000c00980947 */ /* 0x000fea0003800000 */
[----:B------:R-:W0:Y:S02]  /*7fc0*/  F2I.S64.F64.TRUNC R16, R16 ;  /* 0x0000001000107311 */ /* 0x000e24000030d900 */
[----:B0-----:R-:W-:Y:S01]  /*7fd0*/  STG.E.64 desc[UR36][R2.64], R16 ;  /* 0x0000001002007986 */ /* 0x001fe2000c101b24 */
[----:B------:R-:W-:Y:S05]  /*7fe0*/  EXIT ;  /* 0x000000000000794d */ /* 0x000fea0003800000 */
.L_x_1094:
[----:B------:R-:W0:Y:S02]  /*7ff0*/  F2I.F64.TRUNC R17, R16 ;  /* 0x0000001000117311 */ /* 0x000e24000030d100 */
[----:B0-----:R-:W-:Y:S01]  /*8000*/  STG.E desc[UR36][R2.64], R17 ;  /* 0x0000001102007986 */ /* 0x001fe2000c101924 */
[----:B------:R-:W-:Y:S05]  /*8010*/  EXIT ;  /* 0x000000000000794d */ /* 0x000fea0003800000 */
.L_x_1093:
[----:B------:R-:W0:Y:S02]  /*8020*/  F2I.F64.TRUNC R17, R16 ;  /* 0x0000001000117311 */ /* 0x000e24000030d100 */
[----:B0-----:R-:W-:Y:S01]  /*8030*/  STG.E.U16 desc[UR36][R2.64], R17 ;  /* 0x0000001102007986 */ /* 0x001fe2000c101524 */
[----:B------:R-:W-:Y:S05]  /*8040*/  EXIT ;  /* 0x000000000000794d */ /* 0x000fea0003800000 */
.L_x_1089:
        /* <DEDUP_REMOVED lines=11> */
[----:B------:R-:W-:Y:S01]  /*8100*/  STG.E desc[UR36][R2.64], R5 ;  /* 0x0000000502007986 */ /* 0x000fe2000c101924 */
[----:B------:R-:W-:Y:S05]  /*8110*/  EXIT ;  /* 0x000000000000794d */ /* 0x000fea0003800000 */
.L_x_1096:
[----:B------:R-:W-:Y:S01]  /*8120*/  UMOV UR4, 0xf0000000 ;  /* 0xf000000000047882 */ /* 0x000fe20000000000 */
[----:B------:R-:W-:Y:S01]  /*8130*/  UMOV UR5, 0x380fffff ;  /* 0x380fffff00057882 */ /* 0x000fe20000000000 */
[----:B------:R-:W0:Y:S01]  /*8140*/  F2F.F32.F64 R0, R16 ;  /* 0x0000001000007310 */ /* 0x000e220000301000 */
[----:B------:R-:W-:-:S14]  /*8150*/  DSETP.GEU.AND P0, PT, |R16|, UR4, PT ;  /* 0x0000000410007e2a */ /* 0x000fdc000bf0e200 */
[----:B0-----:R-:W-:-:S05]  /*8160*/  @!P0 FMUL R0, R0, 1.175494350822287508e-38 ;  /* 0x0080000000008820 */ /* 0x001fca0000400000 */
[----:B------:R-:W-:-:S05]  /*8170*/  F2FP.F16.F32.PACK_AB R0, RZ, R0 ;  /* 0x00000000ff00723e */ /* 0x000fca00000000ff */
[----:B------:R-:W-:Y:S01]  /*8180*/  STG.E.U16 desc[UR36][R2.64], R0 ;  /* 0x0000000002007986 */ /* 0x000fe2000c101524 */
[----:B------:R-:W-:Y:S05]  /*8190*/  EXIT ;  /* 0x000000000000794d */ /* 0x000fea0003800000 */
.L_x_1095:
        /* <DEDUP_REMOVED lines=14> */
[----:B------:R-:W-:Y:S01]  /*8280*/  STG.E.64 desc[UR36][R2.64], R4 ;  /* 0x0000000402007986 */ /* 0x000fe2000c101b24 */
[----:B------:R-:W-:Y:S05]  /*8290*/  EXIT ;  /* 0x000000000000794d */ /* 0x000fea0003800000 */
.L_x_1098:
        /* <DEDUP_REMOVED lines=9> */
[----:B------:R-:W-:Y:S01]  /*8330*/  STG.E desc[UR36][R2.64], R5 ;  /* 0x0000000502007986 */ /* 0x000fe2000c101924 */
[----:B------:R-:W-:Y:S05]  /*8340*/  EXIT ;  /* 0x000000000000794d */ /* 0x000fea0003800000 */
.L_x_1097:
[----:B------:R-:W-:Y:S01]  /*8350*/  STG.E.64 desc[UR36][R2.64], R16 ;  /* 0x0000001002007986 */ /* 0x000fe2000c101b24 */
[----:B------:R-:W-:Y:S05]  /*8360*/  EXIT ;  /* 0x000000000000794d */ /* 0x000fea0003800000 */
.L_x_1088:
        /* <DEDUP_REMOVED lines=11> */
[----:B------:R-:W-:Y:S01]  /*8420*/  STG.E.U8 desc[UR36][R2.64], R5 ;  /* 0x0000000502007986 */ /* 0x000fe2000c101124 */
[----:B------:R-:W-:Y:S05]  /*8430*/  EXIT ;  /* 0x000000000000794d */ /* 0x000fea0003800000 */
.L_x_1101:
[----:B------:R-:W-:Y:S01]  /*8440*/  STG.E.128 desc[UR36][R2.64], R16 ;  /* 0x0000001002007986 */ /* 0x000fe2000c101d24 */
[----:B------:R-:W-:Y:S05]  /*8450*/  EXIT ;  /* 0x000000000000794d */ /* 0x000fea0003800000 */
.L_x_1100:
        /* <DEDUP_REMOVED lines=25> */
.L_x_1105:
[----:B------:R-:W-:Y:S05]  /*85f0*/  BSYNC B0 ;  /* 0x0000000000007941 */ /* 0x000fea0003800000 */
.L_x_1104:
[----:B------:R-:W-:-:S05]  /*8600*/  LOP3.LUT R5, R0, R5, RZ, 0xfc, !PT ;  /* 0x0000000500057212 */ /* 0x000fca00078efcff */
[----:B------:R-:W-:Y:S01]  /*8610*/  STG.E.U8 desc[UR36][R2.64], R5 ;  /* 0x0000000502007986 */ /* 0x000fe2000c101124 */
[----:B------:R-:W-:Y:S05]  /*8620*/  EXIT ;  /* 0x000000000000794d */ /* 0x000fea0003800000 */
.L_x_1103:
        /* <DEDUP_REMOVED lines=17> */
.L_x_1107:
[----:B------:R-:W-:Y:S01]  /*8740*/  IMAD.MOV.U32 R0, RZ, RZ, 0x7f ;  /* 0x0000007fff007424 */ /* 0x000fe200078e00ff */
[----:B------:R-:W-:-:S04]  /*8750*/  ISETP.GT.U32.AND P0, PT, R4, 0x7f800000, PT ;  /* 0x7f8000000400780c */ /* 0x000fc80003f04070 */
[----:B------:R-:W-:-:S09]  /*8760*/  SEL R0, R0, 0x7c, P0 ;  /* 0x0000007c00007807 */ /* 0x000fd20000000000 */
.L_x_1108:
[----:B------:R-:W-:Y:S05]  /*8770*/  BSYNC B0 ;  /* 0x0000000000007941 */ /* 0x000fea0003800000 */
.L_x_1106:
[----:B------:R-:W-:-:S04]  /*8780*/  LOP3.LUT R4, R5, 0x80000000, RZ, 0xc0, !PT ;  /* 0x8000000005047812 */ /* 0x000fc800078ec0ff */
[----:B------:R-:W-:-:S04]  /*8790*/  SHF.R.U32.HI R5, RZ, 0x18, R4 ;  /* 0x00000018ff057819 */ /* 0x000fc80000011604 */
[----:B------:R-:W-:-:S05]  /*87a0*/  LOP3.LUT R5, R0, R5, RZ, 0xfc, !PT ;  /* 0x0000000500057212 */ /* 0x000fca00078efcff */
[----:B------:R-:W-:Y:S01]  /*87b0*/  STG.E.U8 desc[UR36][R2.64], R5 ;  /* 0x0000000502007986 */ /* 0x000fe2000c101124 */
[----:B------:R-:W-:Y:S05]  /*87c0*/  EXIT ;  /* 0x000000000000794d */ /* 0x000fea0003800000 */
.L_x_1102:
[----:B------:R-:W-:Y:S01]  /*87d0*/  UMOV UR4, 0xf0000000 ;  /* 0xf000000000047882 */ /* 0x000fe20000000000 */
[----:B------:R-:W-:Y:S01]  /*87e0*/  UMOV UR5, 0x380fffff ;  /* 0x380fffff00057882 */ /* 0x000fe20000000000 */
[----:B------:R-:W0:Y:S01]  /*87f0*/  F2F.F32.F64 R0, R16 ;  /* 0x0000001000007310 */ /* 0x000e220000301000 */
[----:B------:R-:W-:-:S14]  /*8800*/  DSETP.GEU.AND P0, PT, |R16|, UR4, PT ;  /* 0x0000000410007e2a */ /* 0x000fdc000bf0e200 */
[----:B0-----:R-:W-:-:S05]  /*8810*/  @!P0 FMUL R0, R0, 1.175494350822287508e-38 ;  /* 0x0080000000008820 */ /* 0x001fca0000400000 */
[----:B------:R-:W-:-:S05]  /*8820*/  F2FP.BF16.F32.PACK_AB R0, RZ, R0 ;  /* 0x00000000ff00723e */ /* 0x000fca00000010ff */
[----:B------:R-:W-:Y:S01]  /*8830*/  STG.E.U16 desc[UR36][R2.64], R0 ;  /* 0x0000000002007986 */ /* 0x000fe2000c101524 */
[----:B------:R-:W-:Y:S05]  /*8840*/  EXIT ;  /* 0x000000000000794d */ /* 0x000fea0003800000 */
.L_x_1099:
        /* <DEDUP_REMOVED lines=9> */
[----:B0-----:R-:W-:Y:S01]  /*88e0*/  STG.E.U16 desc[UR36][R2.64], R17 ;  /* 0x0000001102007986 */ /* 0x001fe2000c101524 */
[----:B------:R-:W-:Y:S05]  /*88f0*/  EXIT ;  /* 0x000000000000794d */ /* 0x000fea0003800000 */
.L_x_1111:
        /* <DEDUP_REMOVED lines=21> */
.L_x_1114:
[----:B------:R-:W-:-:S04]  /*8a50*/  LOP3.LUT R0, R7, 0x80000000, RZ, 0xc0, !PT ;  /* 0x8000000007007812 */ /* 0x000fc800078ec0ff */
[----:B------:R-:W-:-:S04]  /*8a60*/  SHF.R.U32.HI R5, RZ, 0x18, R0 ;  /* 0x00000018ff057819 */ /* 0x000fc80000011600 */
[----:B------:R-:W-:-:S04]  /*8a70*/  LOP3.LUT R4, R4, R5, RZ, 0xfc, !PT ;  /* 0x0000000504047212 */ /* 0x000fc800078efcff */
[----:B------:R-:W-:-:S07]  /*8a80*/  PRMT R0, R4, 0x7610, R0 ;  /* 0x0000761004007816 */ /* 0x000fce0000000000 */
.L_x_1113:
[----:B------:R-:W-:Y:S05]  /*8a90*/  BSYNC B0 ;  /* 0x0000000000007941 */ /* 0x000fea0003800000 */
.L_x_1112:
[----:B------:R-:W-:Y:S01]  /*8aa0*/  STG.E.U8 desc[UR36][R2.64], R0 ;  /* 0x0000000002007986 */ /* 0x000fe2000c101124 */
[----:B------:R-:W-:Y:S05]  /*8ab0*/  EXIT ;  /* 0x000000000000794d */ /* 0x000fea0003800000 */
.L_x_1110:
        /* <DEDUP_REMOVED lines=21> */
.L_x_1117:
[----:B------:R-:W-:-:S04]  /*8c10*/  LOP3.LUT R0, R7, 0x80000000, RZ, 0xc0, !PT ;  /* 0x8000000007007812 */ /* 0x000fc800078ec0ff */
[----:B------:R-:W-:-:S04]  /*8c20*/  SHF.R.U32.HI R5, RZ, 0x18, R0 ;  /* 0x00000018ff057819 */ /* 0x000fc80000011600 */
[----:B------:R-:W-:-:S04]  /*8c30*/  LOP3.LUT R4, R4, R5, RZ, 0xfc, !PT ;  /* 0x0000000504047212 */ /* 0x000fc800078efcff */
[----:B------:R-:W-:-:S07]  /*8c40*/  PRMT R0, R4, 0x7610, R0 ;  /* 0x0000761004007816 */ /* 0x000fce0000000000 */
.L_x_1116:
[----:B------:R-:W-:Y:S05]  /*8c50*/  BSYNC B0 ;  /* 0x0000000000007941 */ /* 0x000fea0003800000 */
.L_x_1115:
[----:B------:R-:W-:Y:S01]  /*8c60*/  STG.E.U8 desc[UR36][R2.64], R0 ;  /* 0x0000000002007986 */ /* 0x000fe2000c101124 */
[----:B------:R-:W-:Y:S05]  /*8c70*/  EXIT ;  /* 0x000000000000794d */ /* 0x000fea0003800000 */
.L_x_1109:
        /* <DEDUP_REMOVED lines=26> */
.L_x_1092:
        /* <DEDUP_REMOVED lines=16> */
.L_x_1120:
[----:B------:R-:W-:Y:S05]  /*8f20*/  EXIT ;  /* 0x000000000000794d */ /* 0x000fea0003800000 */
.L_x_1119:
[----:B------:R-:W0:Y:S02]  /*8f30*/  F2I.U64.F64.TRUNC R16, R16 ;  /* 0x0000001000107311 */ /* 0x000e24000030d800 */
[----:B0-----:R-:W-:Y:S01]  /*8f40*/  STG.E.64 desc[UR36][R2.64], R16 ;  /* 0x0000001002007986 */ /* 0x001fe2000c101b24 */
[----:B------:R-:W-:Y:S05]  /*8f50*/  EXIT ;  /* 0x000000000000794d */ /* 0x000fea0003800000 */
.L_x_1118:
[----:B------:R-:W0:Y:S02]  /*8f60*/  F2I.U32.F64.TRUNC R17, R16 ;  /* 0x0000001000117311 */ /* 0x000e24000030d000 */
[----:B0-----:R-:W-:Y:S01]  /*8f70*/  STG.E desc[UR36][R2.64], R17 ;  /* 0x0000001102007986 */ /* 0x001fe2000c101924 */
[----:B------:R-:W-:Y:S05]  /*8f80*/  EXIT ;  /* 0x000000000000794d */ /* 0x000fea0003800000 */
.L_x_1121:
        /* <DEDUP_REMOVED lines=15> */
.L_x_2306:


//--------------------- .text._ZN2at6native18elementwise_kernelILi128ELi2EZNS0_22gpu_kernel_impl_nocastIZZZNS0_16conj_kernel_cudaERNS_18TensorIteratorBaseEENKUlvE0_clEvENKUlvE9_clEvEUlN3c107complexIdEEE_EEvS4_RKT_EUliE_EEviT1_ --------------------------
	.section	.text._ZN2at6native18elementwise_kernelILi128ELi2EZNS0_22gpu_kernel_impl_nocastIZZZNS0_16conj_kernel_cudaERNS_18TensorIteratorBaseEENKUlvE0_clEvENKUlvE9_clEvEUlN3c107complexIdEEE_EEvS4_RKT_EUliE_EEviT1_,"ax",@progbits
	.align	128
        .global         _ZN2at6native18elementwise_kernelILi128ELi2EZNS0_22gpu_kernel_impl_nocastIZZZNS0_16conj_kernel_cudaERNS_18TensorIteratorBaseEENKUlvE0_clEvENKUlvE9_clEvEUlN3c107complexIdEEE_EEvS4_RKT_EUliE_EEviT1_
        .type           _ZN2at6native18elementwise_kernelILi128ELi2EZNS0_22gpu_kernel_impl_nocastIZZZNS0_16conj_kernel_cudaERNS_18TensorIteratorBaseEENKUlvE0_clEvENKUlvE9_clEvEUlN3c107complexIdEEE_EEvS4_RKT_EUliE_EEviT1_,@function
        .size           _ZN2at6native18elementwise_kernelILi128ELi2EZNS0_22gpu_kernel_impl_nocastIZZZNS0_16conj_kernel_cudaERNS_18TensorIteratorBaseEENKUlvE0_clEvENKUlvE9_clEvEUlN3c107complexIdEEE_EEvS4_RKT_EUliE_EEviT1_,(.L_x_2307 - _ZN2at6native18elementwise_kernelILi128ELi2EZNS0_22gpu_kernel_impl_nocastIZZZNS0_16conj_kernel_cudaERNS_18TensorIteratorBaseEENKUlvE0_clEvENKUlvE9_clEvEUlN3c107complexIdEEE_EEvS4_RKT_EUliE_EEviT1_)
        .other          _ZN2at6native18elementwise_kernelILi128ELi2EZNS0_22gpu_kernel_impl_nocastIZZZNS0_16conj_kernel_cudaERNS_18TensorIteratorBaseEENKUlvE0_clEvENKUlvE9_clEvEUlN3c107complexIdEEE_EEvS4_RKT_EUliE_EEviT1_,@"STO_CUDA_ENTRY STV_DEFAULT"
_ZN2at6native18elementwise_kernelILi128ELi2EZNS0_22gpu_kernel_impl_nocastIZZZNS0_16conj_kernel_cudaERNS_18TensorIteratorBaseEENKUlvE0_clEvENKUlvE9_clEvEUlN3c107complexIdEEE_EEvS4_RKT_EUliE_EEviT1_:
.text._ZN2at6native18elementwise_kernelILi128ELi2EZNS0_22gpu_kernel_impl_nocastIZZZNS0_16conj_kernel_cudaERNS_18TensorIteratorBaseEENKUlvE0_clEvENKUlvE9_clEvEUlN3c107complexIdEEE_EEvS4_RKT_EUliE_EEviT1_:
        /* <DEDUP_REMOVED lines=65> */
[----:B------:R-:W-:Y:S01]  /*0410*/  ISETP.NE.AND P0, PT, R8, 0x5, PT ;  /* 0x000000050800780c */ /* 0x000fe20003f05270 */
[----:B------:R-:W-:Y:S01]  /*0420*/  ULDC UR7, c[0x0][0x24c] ;  /* 0x0000930000077ab9 */ /* 0x000fe20000000800 */
        /* <DEDUP_REMOVED lines=61> */
[----:B------:R-:W-:-:S05]  /*0800*/  SHF.R.U32.HI R7, RZ, UR7, R6 ;  /* 0x00000007ff077c19 */ /* 0x000fca0008011606 */
[----:B------:R-:W-:-:S04]  /*0810*/  IMAD.MOV R4, RZ, RZ, -R7 ;  /* 0x000000ffff047224 */ /* 0x000fc800078e0a07 */
        /* <DEDUP_REMOVED lines=161> */
[----:B------:R-:W-:Y:S01]  /*1230*/  ISETP.NE.AND P0, PT, R8, 0x18, PT ;  /* 0x000000180800780c */ /* 0x000fe20003f05270 */
[----:B------:R-:W-:Y:S01]  /*1240*/  ULDC.64 UR8, c[0x0][0x330] ;  /* 0x0000cc0000087ab9 */ /* 0x000fe20000000a00 */
[----:B------:R-:W-:Y:S01]  /*1250*/  MOV R4, RZ ;  /* 0x000000ff00047202 */ /* 0x000fe20000000f00 */
[----:B------:R-:W-:-:S04]  /*1260*/  ULDC UR7, c[0x0][0x338] ;  /* 0x0000ce0000077ab9 */ /* 0x000fc80000000800 */
[----:B------:R-:W-:-:S05]  /*1270*/  IMAD.HI.U32 R8, R5, UR9, R4 ;  /* 0x0000000905087c27 */ /* 0x000fca000f8e0004 */
[----:B------:R-:W-:Y:S01]  /*1280*/  SHF.R.U32.HI R9, RZ, UR7, R8 ;  /* 0x00000007ff097c19 */ /* 0x000fe20008011608 */
[----:B------:R-:W0:Y:S01]  /*1290*/  @P0 LDC.64 R12, c[0x0][0x340] ;  /* 0x0000d000ff0c0b82 */ /* 0x000e220000000a00 */
[----:B------:R-:W-:Y:S02]  /*12a0*/  @P0 MOV R8, RZ ;  /* 0x000000ff00080202 */ /* 0x000fe40000000f00 */
[----:B------:R-:W-:-:S05]  /*12b0*/  IADD3 R11, -R9, RZ, RZ ;  /* 0x000000ff090b7210 */ /* 0x000fca0007ffe1ff */
        /* <DEDUP_REMOVED lines=12> */
.L_x_1124:
[----:B------:R-:W-:Y:S02]  /*1380*/  ULDC.64 UR8, c[0x0][0x418] ;  /* 0x0001060000087ab9 */ /* 0x000fe40000000a00 */
[----:B------:R-:W-:-:S04]  /*1390*/  IADD3 R4, P0, R2, UR8, RZ ;  /* 0x0000000802047c10 */ /* 0x000fc8000ff1e0ff */
[----:B------:R-:W-:Y:S01]  /*13a0*/  IADD3.X R5, RZ, UR9, RZ, P0, !PT ;  /* 0x00000009ff057c10 */ /* 0x000fe200087fe4ff */
[----:B------:R-:W-:-:S05]  /*13b0*/  ULDC.64 UR8, c[0x0][0x410] ;  /* 0x0001040000087ab9 */ /* 0x000fca0000000a00 */
[----:B------:R-:W2:Y:S01]  /*13c0*/  LDG.E.128 R4, desc[UR4][R4.64] ;  /* 0x0000000404047981 */ /* 0x000ea2000c1e1d00 */
[----:B------:R-:W-:Y:S01]  /*13d0*/  IADD3 R2, P0, R3, UR8, RZ ;  /* 0x0000000803027c10 */ /* 0x000fe2000ff1e0ff */
[----:B------:R-:W-:-:S03]  /*13e0*/  VIADD R9, R0, 0x80 ;  /* 0x0000008000097836 */ /* 0x000fc60000000000 */
[----:B------:R-:W-:Y:S01]  /*13f0*/  IADD3.X R3, RZ, UR9, RZ, P0, !PT ;  /* 0x00000009ff037c10 */ /* 0x000fe200087fe4ff */
[----:B--2---:R-:W-:-:S07]  /*1400*/  DADD R6, -RZ, -R6 ;  /* 0x00000000ff067229 */ /* 0x004fce0000000906 */
[----:B------:R0:W-:Y:S04]  /*1410*/  STG.E.128 desc[UR4][R2.64], R4 ;  /* 0x0000000402007986 */ /* 0x0001e8000c101d04 */
.L_x_1123:
[----:B------:R-:W-:Y:S05]  /*1420*/  BSYNC B0 ;  /* 0x0000000000007941 */ /* 0x000fea0003800000 */
.L_x_1122:
[----:B------:R-:W-:-:S13]  /*1430*/  ISETP.GE.AND P0, PT, R9, UR6, PT ;  /* 0x0000000609007c0c */ /* 0x000fda000bf06270 */
[----:B------:R-:W-:Y:S05]  /*1440*/  @P0 EXIT ;  /* 0x000000000000094d */ /* 0x000fea0003800000 */
[----:B------:R-:W1:Y:S01]  /*1450*/  LDC R8, c[0x0][0x218] ;  /* 0x00008600ff087b82 */ /* 0x000e620000000800 */
[----:B0-----:R-:W-:Y:S01]  /*1460*/  HFMA2.MMA R3, -RZ, RZ, 0, 0 ;  /* 0x00000000ff037435 */ /* 0x001fe200000001ff */
[----:B------:R-:W-:Y:S02]  /*1470*/  MOV R0, RZ ;  /* 0x000000ff00007202 */ /* 0x000fe40000000f00 */
        /* <DEDUP_REMOVED lines=8> */
[----:B------:R-:W-:-:S04]  /*1500*/  SHF.R.U32.HI R5, RZ, UR7, R4 ;  /* 0x00000007ff057c19 */ /* 0x000fc80008011604 */
[----:B------:R-:W-:-:S05]  /*1510*/  IADD3 R0, -R5, RZ, RZ ;  /* 0x000000ff05007210 */ /* 0x000fca0007ffe1ff */
[----:B------:R-:W-:Y:S01]  /*1520*/  IMAD R0, R0, UR6, R9 ;  /* 0x0000000600007c24 */ /* 0x000fe2000f8e0209 */
[----:B------:R-:W-:-:S03]  /*1530*/  ULDC.64 UR6, c[0x0][0x348] ;  /* 0x0000d20000067ab9 */ /* 0x000fc60000000a00 */
        /* <DEDUP_REMOVED lines=274> */
[----:B------:R-:W-:Y:S01]  /*2660*/  @P0 MOV R6, RZ ;  /* 0x000000ff00060202 */ /* 0x000fe20000000f00 */
[----:B------:R-:W-:Y:S01]  /*2670*/  ULDC.64 UR6, c[0x0][0x400] ;  /* 0x0001000000067ab9 */ /* 0x000fe20000000a00 */
[----:B------:R-:W-:-:S05]  /*2680*/  IADD3 R4, -R7, RZ, RZ ;  /* 0x000000ff07047210 */ /* 0x000fca0007ffe1ff */
[----:B------:R-:W1:Y:S01]  /*2690*/  @P0 LDC R11, c[0x0][0x33c] ;  /* 0x0000cf00ff0b0b82 */ /* 0x000e620000000800 */
[----:B------:R-:W-:-:S04]  /*26a0*/  IMAD R4, R4, UR8, R5 ;  /* 0x0000000804047c24 */ /* 0x000fc8000f8e0205 */
[C---:B------:R-:W-:Y:S02]  /*26b0*/  IMAD R3, R4.reuse, UR6, R3 ;  /* 0x0000000604037c24 */ /* 0x040fe4000f8e0203 */
[----:B------:R-:W-:Y:S01]  /*26c0*/  IMAD R0, R4, UR7, R0 ;  /* 0x0000000704007c24 */ /* 0x000fe2000f8e0200 */
[----:B------:R-:W2:Y:S01]  /*26d0*/  @P0 LDC.64 R12, c[0x0][0x408] ;  /* 0x00010200ff0c0b82 */ /* 0x000ea20000000a00 */
[----:B0-----:R-:W-:-:S05]  /*26e0*/  @P0 IMAD.HI.U32 R2, R7, R8, R6 ;  /* 0x0000000807020227 */ /* 0x001fca00078e0006 */
[----:B------:R-:W-:-:S04]  /*26f0*/  @P0 SHF.R.U32.HI R2, RZ, R9, R2 ;  /* 0x00000009ff020219 */ /* 0x000fc80000011602 */
[----:B------:R-:W-:-:S05]  /*2700*/  @P0 IADD3 R6, -R2, RZ, RZ ;  /* 0x000000ff02060210 */ /* 0x000fca0007ffe1ff */
[----:B-1----:R-:W-:-:S04]  /*2710*/  @P0 IMAD R6, R11, R6, R7 ;  /* 0x000000060b060224 */ /* 0x002fc800078e0207 */
[C---:B--2---:R-:W-:Y:S02]  /*2720*/  @P0 IMAD R3, R6.reuse, R12, R3 ;  /* 0x0000000c06030224 */ /* 0x044fe400078e0203 */
[----:B------:R-:W-:-:S07]  /*2730*/  @P0 IMAD R0, R6, R13, R0 ;  /* 0x0000000d06000224 */ /* 0x000fce00078e0200 */
.L_x_1125:
[----:B------:R-:W-:Y:S02]  /*2740*/  ULDC.64 UR6, c[0x0][0x418] ;  /* 0x0001060000067ab9 */ /* 0x000fe40000000a00 */
[----:B------:R-:W-:-:S04]  /*2750*/  IADD3 R4, P0, R0, UR6, RZ ;  /* 0x0000000600047c10 */ /* 0x000fc8000ff1e0ff */
[----:B------:R-:W-:Y:S01]  /*2760*/  IADD3.X R5, RZ, UR7, RZ, P0, !PT ;  /* 0x00000007ff057c10 */ /* 0x000fe200087fe4ff */
[----:B------:R-:W-:-:S05]  /*2770*/  ULDC.64 UR6, c[0x0][0x410] ;  /* 0x0001040000067ab9 */ /* 0x000fca0000000a00 */
[----:B------:R-:W2:Y:S01]  /*2780*/  LDG.E.128 R4, desc[UR4][R4.64] ;  /* 0x0000000404047981 */ /* 0x000ea2000c1e1d00 */
[----:B------:R-:W-:-:S04]  /*2790*/  IADD3 R2, P0, R3, UR6, RZ ;  /* 0x0000000603027c10 */ /* 0x000fc8000ff1e0ff */
[----:B------:R-:W-:Y:S01]  /*27a0*/  IADD3.X R3, RZ, UR7, RZ, P0, !PT ;  /* 0x00000007ff037c10 */ /* 0x000fe200087fe4ff */
[----:B--2---:R-:W-:-:S07]  /*27b0*/  DADD R6, -RZ, -R6 ;  /* 0x00000000ff067229 */ /* 0x004fce0000000906 */
[----:B------:R-:W-:Y:S01]  /*27c0*/  STG.E.128 desc[UR4][R2.64], R4 ;  /* 0x0000000402007986 */ /* 0x000fe2000c101d04 */
[----:B------:R-:W-:Y:S05]  /*27d0*/  EXIT ;  /* 0x000000000000794d */ /* 0x000fea0003800000 */
.L_x_1126:
        /* <DEDUP_REMOVED lines=10> */
.L_x_2307:


//--------------------- .text._ZN2at6native27unrolled_elementwise_kernelIZZZNS0_16conj_kernel_cudaERNS_18TensorIteratorBaseEENKUlvE0_clEvENKUlvE9_clEvEUlN3c107complexIdEEE_St5arrayIPcLm2EELi4E23TrivialOffsetCalculatorILi1EjESE_NS0_6memory15LoadWithoutCastENSF_16StoreWithoutCastEEEviT_T0_T2_T3_T4_T5_ --------------------------
	.section	.text._ZN2at6native27unrolled_elementwise_kernelIZZZNS0_16conj_kernel_cudaERNS_18TensorIteratorBaseEENKUlvE0_clEvENKUlvE9_clEvEUlN3c107complexIdEEE_St5arrayIPcLm2EELi4E23TrivialOffsetCalculatorILi1EjESE_NS0_6memory15LoadWithoutCastENSF_16StoreWithoutCastEEEviT_T0_T2_T3_T4_T5_,"ax",@progbits
	.align	128
        .global         _ZN2at6native27unrolled_elementwise_kernelIZZZNS0_16conj_kernel_cudaERNS_18TensorIteratorBaseEENKUlvE0_clEvENKUlvE9_clEvEUlN3c107complexIdEEE_St5arrayIPcLm2EELi4E23TrivialOffsetCalculatorILi1EjESE_NS0_6memory15LoadWithoutCastENSF_16StoreWithoutCastEEEviT_T0_T2_T3_T4_T5_
        .type           _ZN2at6native27unrolled_elementwise_kernelIZZZNS0_16conj_kernel_cudaERNS_18TensorIteratorBaseEENKUlvE0_clEvENKUlvE9_clEvEUlN3c107complexIdEEE_St5arrayIPcLm2EELi4E23TrivialOffsetCalculatorILi1EjESE_NS0_6memory15LoadWithoutCastENSF_16StoreWithoutCastEEEviT_T0_T2_T3_T4_T5_,@function
        .size           _ZN2at6native27unrolled_elementwise_kernelIZZZNS0_16conj_kernel_cudaERNS_18TensorIteratorBaseEENKUlvE0_clEvENKUlvE9_clEvEUlN3c107complexIdEEE_St5arrayIPcLm2EELi4E23TrivialOffsetCalculatorILi1EjESE_NS0_6memory15LoadWithoutCastENSF_16StoreWithoutCastEEEviT_T0_T2_T3_T4_T5_,(.L_x_2308 - _ZN2at6native27unrolled_elementwise_kernelIZZZNS0_16conj_kernel_cudaERNS_18TensorIteratorBaseEENKUlvE0_clEvENKUlvE9_clEvEUlN3c107complexIdEEE_St5arrayIPcLm2EELi4E23TrivialOffsetCalculatorILi1EjESE_NS0_6memory15LoadWithoutCastENSF_16StoreWithoutCastEEEviT_T0_T2_T3_T4_T5_)
        .other          _ZN2at6native27unrolled_elementwise_kernelIZZZNS0_16conj_kernel_cudaERNS_18TensorIteratorBaseEENKUlvE0_clEvENKUlvE9_clEvEUlN3c107complexIdEEE_St5arrayIPcLm2EELi4E23TrivialOffsetCalculatorILi1EjESE_NS0_6memory15LoadWithoutCastENSF_16StoreWithoutCastEEEviT_T0_T2_T3_T4_T5_,@"STO_CUDA_ENTRY STV_DEFAULT"
_ZN2at6native27unrolled_elementwise_kernelIZZZNS0_16conj_kernel_cudaERNS_18TensorIteratorBaseEENKUlvE0_clEvENKUlvE9_clEvEUlN3c107complexIdEEE_St5arrayIPcLm2EELi4E23TrivialOffsetCalculatorILi1EjESE_NS0_6memory15LoadWithoutCastENSF_16StoreWithoutCastEEEviT_T0_T2_T3_T4_T5_:
.text._ZN2at6native27unrolled_elementwise_kernelIZZZNS0_16conj_kernel_cudaERNS_18TensorIteratorBaseEENKUlvE0_clEvENKUlvE9_clEvEUlN3c107complexIdEEE_St5arrayIPcLm2EELi4E23TrivialOffsetCalculatorILi1EjESE_NS0_6memory15LoadWithoutCastENSF_16StoreWithoutCastEEEviT_T0_T2_T3_T4_T5_:
[----:B------:R-:W-:Y:S01]  /*0000*/  LDC R1, c[0x0][0x28] ;  /* 0x00000a00ff017b82 */ /* 0x000fe20000000800 */
[----:B------:R-:W0:Y:S07]  /*0010*/  S2R R0, SR_CTAID.X ;  /* 0x0000000000007919 */ /* 0x000e2e0000002500 */
[----:B------:R-:W0:Y:S01]  /*0020*/  LDC R5, c[0x0][0x210] ;  /* 0x00008400ff057b82 */ /* 0x000e220000000800 */
[----:B------:R-:W-:Y:S01]  /*0030*/  CS2R R10, SRZ ;  /* 0x00000000000a7805 */ /* 0x000fe2000001ff00 */
        /* <DEDUP_REMOVED lines=9> */
[----:B------:R-:W1:Y:S01]  /*00d0*/  @!P1 LDC.64 R8, c[0x0][0x220] ;  /* 0x00008800ff089b82 */ /* 0x000e620000000a00 */
[----:B------:R-:W-:Y:S02]  /*00e0*/  @!P1 IMAD R21, R0, 0x200, R5 ;  /* 0x0000020000159824 */ /* 0x000fe400078e0205 */
[----:B------:R-:W-:-:S05]  /*00f0*/  @!P1 VIADD R5, R5, 0x80 ;  /* 0x0000008005059836 */ /* 0x000fca0000000000 */
[----:B------:R-:W-:Y:S01]  /*0100*/  ISETP.GE.AND P2, PT, R5, R2, PT ;  /* 0x000000020500720c */ /* 0x000fe20003f46270 */
[----:B0-----:R-:W-:Y:S01]  /*0110*/  @!P0 IMAD.WIDE.U32 R22, R13, 0x10, R22 ;  /* 0x000000100d168825 */ /* 0x001fe200078e0016 */
[----:B------:R-:W-:Y:S02]  /*0120*/  CS2R R14, SRZ ;  /* 0x00000000000e7805 */ /* 0x000fe4000001ff00 */
[----:B------:R-:W-:-:S06]  /*0130*/  CS2R R12, SRZ ;  /* 0x00000000000c7805 */ /* 0x000fcc000001ff00 */
[----:B------:R-:W2:Y:S03]  /*0140*/  @!P0 LDG.E.128 R12, desc[UR4][R22.64] ;  /* 0x00000004160c8981 */ /* 0x000ea6000c1e1d00 */
[----:B------:R-:W0:Y:S01]  /*0150*/  @!P2 LDC.64 R6, c[0x0][0x220] ;  /* 0x00008800ff06ab82 */ /* 0x000e220000000a00 */
[----:B-1----:R-:W-:Y:S01]  /*0160*/  @!P1 IMAD.WIDE.U32 R20, R21, 0x10, R8 ;  /* 0x0000001015149825 */ /* 0x002fe200078e0008 */
[----:B------:R-:W-:-:S06]  /*0170*/  CS2R R8, SRZ ;  /* 0x0000000000087805 */ /* 0x000fcc000001ff00 */
[----:B------:R1:W3:Y:S01]  /*0180*/  @!P1 LDG.E.128 R8, desc[UR4][R20.64] ;  /* 0x0000000414089981 */ /* 0x0002e2000c1e1d00 */
[----:B------:R-:W-:Y:S01]  /*0190*/  @!P2 IMAD R25, R0, 0x200, R5 ;  /* 0x000002000019a824 */ /* 0x000fe200078e0205 */
[----:B------:R-:W-:Y:S02]  /*01a0*/  CS2R R18, SRZ ;  /* 0x0000000000127805 */ /* 0x000fe4000001ff00 */
[----:B------:R-:W-:Y:S01]  /*01b0*/  CS2R R16, SRZ ;  /* 0x0000000000107805 */ /* 0x000fe2000001ff00 */
[----:B-1----:R-:W1:Y:S01]  /*01c0*/  @!P0 LDC.64 R20, c[0x0][0x218] ;  /* 0x00008600ff148b82 */ /* 0x002e620000000a00 */
[----:B0-----:R-:W-:-:S05]  /*01d0*/  @!P2 IMAD.WIDE.U32 R24, R25, 0x10, R6 ;  /* 0x000000101918a825 */ /* 0x001fca00078e0006 */
[----:B------:R3:W4:Y:S01]  /*01e0*/  @!P2 LDG.E.128 R16, desc[UR4][R24.64] ;  /* 0x000000041810a981 */ /* 0x000722000c1e1d00 */
[----:B------:R-:W-:-:S05]  /*01f0*/  @!P2 VIADD R5, R5, 0x80 ;  /* 0x000000800505a836 */ /* 0x000fca0000000000 */
[----:B------:R-:W-:Y:S01]  /*0200*/  ISETP.GE.AND P1, PT, R5, R2, PT ;  /* 0x000000020500720c */ /* 0x000fe20003f26270 */
[----:B------:R-:W-:-:S12]  /*0210*/  VIADD R23, R3, 0x80 ;  /* 0x0000008003177836 */ /* 0x000fd80000000000 */
[----:B------:R-:W0:Y:S01]  /*0220*/  @!P1 LDC.64 R26, c[0x0][0x220] ;  /* 0x00008800ff1a9b82 */ /* 0x000e220000000a00 */
[----:B------:R-:W-:Y:S01]  /*0230*/  ISETP.GE.AND P2, PT, R23, R2, PT ;  /* 0x000000021700720c */ /* 0x000fe20003f46270 */
[----:B------:R-:W-:Y:S01]  /*0240*/  @!P1 IMAD R5, R0, 0x200, R5 ;  /* 0x0000020000059824 */ /* 0x000fe200078e0205 */
[----:B------:R-:W-:Y:S01]  /*0250*/  CS2R R6, SRZ ;  /* 0x0000000000067805 */ /* 0x000fe2000001ff00 */
[----:B------:R-:W-:Y:S02]  /*0260*/  VIADD R29, R3, 0x100 ;  /* 0x00000100031d7836 */ /* 0x000fe40000000000 */
[----:B0-----:R-:W-:Y:S01]  /*0270*/  @!P1 IMAD.WIDE.U32 R26, R5, 0x10, R26 ;  /* 0x00000010051a9825 */ /* 0x001fe200078e001a */
[----:B------:R-:W-:-:S06]  /*0280*/  CS2R R4, SRZ ;  /* 0x0000000000047805 */ /* 0x000fcc000001ff00 */
[----:B------:R0:W5:Y:S01]  /*0290*/  @!P1 LDG.E.128 R4, desc[UR4][R26.64] ;  /* 0x000000041a049981 */ /* 0x000162000c1e1d00 */
[----:B------:R-:W-:Y:S01]  /*02a0*/  ISETP.GE.AND P1, PT, R29, R2, PT ;  /* 0x000000021d00720c */ /* 0x000fe20003f26270 */
[----:B------:R-:W-:Y:S01]  /*02b0*/  BSSY B0, `(.L_x_1127) ;  /* 0x0000027000007945 */ /* 0x000fe20003800000 */
[----:B--2---:R-:W-:Y:S02]  /*02c0*/  DADD R14, -RZ, -R14 ;  /* 0x00000000ff0e7229 */ /* 0x004fe4000000090e */
[----:B---3--:R-:W-:Y:S01]  /*02d0*/  DADD R24, -RZ, -R10 ;  /* 0x00000000ff187229 */ /* 0x008fe2000000090a */
[----:B------:R-:W-:Y:S02]  /*02e0*/  IMAD.MOV.U32 R11, RZ, RZ, R3 ;  /* 0x000000ffff0b7224 */ /* 0x000fe400078e0003 */
[----:B------:R-:W-:Y:S01]  /*02f0*/  @!P0 IMAD.MOV.U32 R11, RZ, RZ, R23 ;  /* 0x000000ffff0b8224 */ /* 0x000fe200078e0017 */
[----:B------:R-:W-:Y:S02]  /*0300*/  FSEL R23, R9, RZ, !P2 ;  /* 0x000000ff09177208 */ /* 0x000fe40005000000 */
[----:B------:R-:W-:-:S04]  /*0310*/  FSEL R8, R8, RZ, !P2 ;  /* 0x000000ff08087208 */ /* 0x000fc80005000000 */
[----:B------:R-:W-:Y:S02]  /*0320*/  FSEL R22, R24, RZ, !P2 ;  /* 0x000000ff18167208 */ /* 0x000fe40005000000 */
[----:B------:R-:W-:Y:S01]  /*0330*/  FSEL R9, R25, RZ, !P2 ;  /* 0x000000ff19097208 */ /* 0x000fe20005000000 */
[----:B------:R-:W-:Y:S01]  /*0340*/  @!P0 IMAD R25, R0, 0x200, R3 ;  /* 0x0000020000198824 */ /* 0x000fe200078e0203 */
[----:B------:R-:W-:-:S03]  /*0350*/  ISETP.GE.AND P2, PT, R3, R2, PT ;  /* 0x000000020300720c */ /* 0x000fc60003f46270 */
[----:B-1----:R-:W-:Y:S01]  /*0360*/  @!P0 IMAD.WIDE.U32 R20, R25, 0x10, R20 ;  /* 0x0000001019148825 */ /* 0x002fe200078e0014 */
[----:B------:R-:W-:Y:S02]  /*0370*/  FSEL R12, R12, RZ, !P2 ;  /* 0x000000ff0c0c7208 */ /* 0x000fe40005000000 */
[----:B------:R-:W-:Y:S02]  /*0380*/  FSEL R13, R13, RZ, !P2 ;  /* 0x000000ff0d0d7208 */ /* 0x000fe40005000000 */
[----:B------:R-:W-:Y:S02]  /*0390*/  FSEL R14, R14, RZ, !P2 ;  /* 0x000000ff0e0e7208 */ /* 0x000fe40005000000 */
[----:B------:R-:W-:-:S05]  /*03a0*/  FSEL R15, R15, RZ, !P2 ;  /* 0x000000ff0f0f7208 */ /* 0x000fca0005000000 */
[----:B------:R0:W-:Y:S01]  /*03b0*/  @!P0 STG.E.128 desc[UR4][R20.64], R12 ;  /* 0x0000000c14008986 */ /* 0x0001e2000c101d04 */
[----:B------:R-:W-:Y:S01]  /*03c0*/  ISETP.GE.AND P3, PT, R11, R2, PT ;  /* 0x000000020b00720c */ /* 0x000fe20003f66270 */
[----:B----4-:R-:W-:Y:S01]  /*03d0*/  DADD R18, -RZ, -R18 ;  /* 0x00000000ff127229 */ /* 0x010fe20000000912 */
[----:B------:R-:W-:Y:S02]  /*03e0*/  FSEL R10, R16, RZ, !P1 ;  /* 0x000000ff100a7208 */ /* 0x000fe40004800000 */
[----:B------:R-:W-:-:S07]  /*03f0*/  FSEL R17, R17, RZ, !P1 ;  /* 0x000000ff11117208 */ /* 0x000fce0004800000 */
[----:B------:R-:W-:Y:S02]  /*0400*/  FSEL R18, R18, RZ, !P1 ;  /* 0x000000ff12127208 */ /* 0x000fe40004800000 */
[----:B------:R-:W-:Y:S01]  /*0410*/  FSEL R19, R19, RZ, !P1 ;  /* 0x000000ff13137208 */ /* 0x000fe20004800000 */
[----:B0-----:R-:W-:Y:S06]  /*0420*/  @P3 BRA `(.L_x_1128) ;  /* 0x00000000003c3947 */ /* 0x001fec0003800000 */
[----:B------:R-:W0:Y:S01]  /*0430*/  LDC.64 R20, c[0x0][0x218] ;  /* 0x00008600ff147b82 */ /* 0x000e220000000a00 */
[----:B------:R-:W-:Y:S02]  /*0440*/  IMAD R25, R0, 0x200, R11 ;  /* 0x0000020000197824 */ /* 0x000fe400078e020b */
[----:B------:R-:W-:Y:S02]  /*0450*/  VIADD R11, R11, 0x80 ;  /* 0x000000800b0b7836 */ /* 0x000fe40000000000 */
[----:B------:R-:W-:Y:S02]  /*0460*/  IMAD.MOV.U32 R12, RZ, RZ, R8 ;  /* 0x000000ffff0c7224 */ /* 0x000fe400078e0008 */
[----:B------:R-:W-:Y:S01]  /*0470*/  IMAD.MOV.U32 R13, RZ, RZ, R23 ;  /* 0x000000ffff0d7224 */ /* 0x000fe200078e0017 */
[----:B------:R-:W-:Y:S01]  /*0480*/  ISETP.GE.AND P0, PT, R11, R2, PT ;  /* 0x000000020b00720c */ /* 0x000fe20003f06270 */
[----:B------:R-:W-:-:S12]  /*0490*/  IMAD.MOV.U32 R14, RZ, RZ, R22 ;  /* 0x000000ffff0e7224 */ /* 0x000fd800078e0016 */
[----:B------:R-:W-:Y:S02]  /*04a0*/  @!P0 IMAD R15, R0, 0x200, R11 ;  /* 0x00000200000f8824 */ /* 0x000fe400078e020b */
[----:B------:R-:W-:Y:S02]  /*04b0*/  @!P0 IMAD.MOV.U32 R16, RZ, RZ, R10 ;  /* 0x000000ffff108224 */ /* 0x000fe400078e000a */
[----:B0-----:R-:W-:-:S04]  /*04c0*/  IMAD.WIDE.U32 R24, R25, 0x10, R20 ;  /* 0x0000001019187825 */ /* 0x001fc800078e0014 */
[----:B------:R-:W-:-:S04]  /*04d0*/  @!P0 IMAD.WIDE.U32 R20, R15, 0x10, R20 ;  /* 0x000000100f148825 */ /* 0x000fc800078e0014 */
[----:B------:R-:W-:Y:S02]  /*04e0*/  IMAD.MOV.U32 R15, RZ, RZ, R9 ;  /* 0x000000ffff0f7224 */ /* 0x000fe400078e0009 */
[----:B------:R-:W-:-:S03]  /*04f0*/  @!P0 VIADD R11, R11, 0x80 ;  /* 0x000000800b0b8836 */ /* 0x000fc60000000000 */
[----:B------:R0:W-:Y:S04]  /*0500*/  STG.E.128 desc[UR4][R24.64], R12 ;  /* 0x0000000c18007986 */ /* 0x0001e8000c101d04 */
[----:B------:R0:W-:Y:S02]  /*0510*/  @!P0 STG.E.128 desc[UR4][R20.64], R16 ;  /* 0x0000001014008986 */ /* 0x0001e4000c101d04 */
.L_x_1128:
[----:B------:R-:W-:Y:S05]  /*0520*/  BSYNC B0 ;  /* 0x0000000000007941 */ /* 0x000fea0003800000 */
.L_x_1127:
[----:B------:R-:W-:-:S13]  /*0530*/  ISETP.GE.AND P0, PT, R11, R2, PT ;  /* 0x000000020b00720c */ /* 0x000fda0003f06270 */
[----:B------:R-:W-:Y:S05]  /*0540*/  @P0 EXIT ;  /* 0x000000000000094d */ /* 0x000fea0003800000 */
[----:B------:R-:W1:Y:S01]  /*0550*/  LDC.64 R8, c[0x0][0x218] ;  /* 0x00008600ff087b82 */ /* 0x000e620000000a00 */
[----:B------:R-:W-:Y:S01]  /*0560*/  VIADD R3, R3, 0x180 ;  /* 0x0000018003037836 */ /* 0x000fe20000000000 */
[----:B-----5:R-:W-:-:S04]  /*0570*/  DADD R6, -RZ, -R6 ;  /* 0x00000000ff067229 */ /* 0x020fc80000000906 */
[----:B------:R-:W-:Y:S01]  /*0580*/  ISETP.GE.AND P0, PT, R3, R2, PT ;  /* 0x000000020300720c */ /* 0x000fe20003f06270 */
[----:B------:R-:W-:-:S03]  /*0590*/  IMAD R3, R0, 0x200, R11 ;  /* 0x0000020000037824 */ /* 0x000fc600078e020b */
[----:B------:R-:W-:Y:S02]  /*05a0*/  FSEL R4, R4, RZ, !P0 ;  /* 0x000000ff04047208 */ /* 0x000fe40004000000 */
[----:B------:R-:W-:Y:S02]  /*05b0*/  FSEL R5, R5, RZ, !P0 ;  /* 0x000000ff05057208 */ /* 0x000fe40004000000 */
[----:B------:R-:W-:Y:S02]  /*05c0*/  FSEL R6, R6, RZ, !P0 ;  /* 0x000000ff06067208 */ /* 0x000fe40004000000 */
[----:B------:R-:W-:Y:S01]  /*05d0*/  FSEL R7, R7, RZ, !P0 ;  /* 0x000000ff07077208 */ /* 0x000fe20004000000 */
[----:B-1----:R-:W-:-:S05]  /*05e0*/  IMAD.WIDE.U32 R2, R3, 0x10, R8 ;  /* 0x0000001003027825 */ /* 0x002fca00078e0008 */
[----:B------:R-:W-:Y:S01]  /*05f0*/  STG.E.128 desc[UR4][R2.64], R4 ;  /* 0x0000000402007986 */ /* 0x000fe2000c101d04 */
[----:B------:R-:W-:Y:S05]  /*0600*/  EXIT ;  /* 0x000000000000794d */ /* 0x000fea0003800000 */
.L_x_1129:
        /* <DEDUP_REMOVED lines=15> */
.L_x_2308:


//--------------------- .text._ZN2at6native29vectorized_elementwise_kernelILi2EZZZNS0_16conj_kernel_cudaERNS_18TensorIteratorBaseEENKUlvE0_clEvENKUlvE9_clEvEUlN3c107complexIdEEE_St5arrayIPcLm2EEEEviT0_T1_ --------------------------
	.section	.text._ZN2at6native29vectorized_elementwise_kernelILi2EZZZNS0_16conj_kernel_cudaERNS_18TensorIteratorBaseEENKUlvE0_clEvENKUlvE9_clEvEUlN3c107complexIdEEE_St5arrayIPcLm2EEEEviT0_T1_,"ax",@progbits
	.align	128
        .global         _ZN2at6native29vectorized_elementwise_kernelILi2EZZZNS0_16conj_kernel_cudaERNS_18TensorIteratorBaseEENKUlvE0_clEvENKUlvE9_clEvEUlN3c107complexIdEEE_St5arrayIPcLm2EEEEviT0_T1_
        .type           _ZN2at6native29vectorized_elementwise_kernelILi2EZZZNS0_16conj_kernel_cudaERNS_18TensorIteratorBaseEENKUlvE0_clEvENKUlvE9_clEvEUlN3c107complexIdEEE_St5arrayIPcLm2EEEEviT0_T1_,@function
        .size           _ZN2at6native29vectorized_elementwise_kernelILi2EZZZNS0_16conj_kernel_cudaERNS_18TensorIteratorBaseEENKUlvE0_clEvENKUlvE9_clEvEUlN3c107complexIdEEE_St5arrayIPcLm2EEEEviT0_T1_,(.L_x_2309 - _ZN2at6native29vectorized_elementwise_kernelILi2EZZZNS0_16conj_kernel_cudaERNS_18TensorIteratorBaseEENKUlvE0_clEvENKUlvE9_clEvEUlN3c107complexIdEEE_St5arrayIPcLm2EEEEviT0_T1_)
        .other          _ZN2at6native29vectorized_elementwise_kernelILi2EZZZNS0_16conj_kernel_cudaERNS_18TensorIteratorBaseEENKUlvE0_clEvENKUlvE9_clEvEUlN3c107complexIdEEE_St5arrayIPcLm2EEEEviT0_T1_,@"STO_CUDA_ENTRY STV_DEFAULT"
_ZN2at6native29vectorized_elementwise_kernelILi2EZZZNS0_16conj_kernel_cudaERNS_18TensorIteratorBaseEENKUlvE0_clEvENKUlvE9_clEvEUlN3c107complexIdEEE_St5arrayIPcLm2EEEEviT0_T1_:
.text._ZN2at6native29vectorized_elementwise_kernelILi2EZZZNS0_16conj_kernel_cudaERNS_18TensorIteratorBaseEENKUlvE0_clEvENKUlvE9_clEvEUlN3c107complexIdEEE_St5arrayIPcLm2EEEEviT0_T1_:
[----:B------:R-:W-:Y:S08]  /*0000*/  LDC R1, c[0x0][0x28] ;  /* 0x00000a00ff017b82 */ /* 0x000ff00000000800 */
[----:B------:R-:W0:Y:S01]  /*0010*/  S2UR UR6, SR_CTAID.X ;  /* 0x00000000000679c3 */ /* 0x000e220000002500 */
[----:B------:R-:W-:Y:S01]  /*0020*/  ULDC UR7, c[0x0][0x210] ;  /* 0x0000840000077ab9 */ /* 0x000fe20000000800 */
[----:B------:R-:W-:Y:S01]  /*0030*/  ULDC.64 UR8, c[0x0][0x208] ;  /* 0x0000820000087ab9 */ /* 0x000fe20000000a00 */
[----:B0-----:R-:W-:-:S04]  /*0040*/  USHF.L.U32 UR6, UR6, 0xa, URZ ;  /* 0x0000000a06067899 */ /* 0x001fc8000800063f */
[----:B------:R-:W-:-:S04]  /*0050*/  UIADD3 UR7, -UR6, UR7, URZ ;  /* 0x0000000706077290 */ /* 0x000fc8000fffe13f */
[----:B------:R-:W-:-:S06]  /*0060*/  UISETP.GE.U32.AND UP0, UPT, UR7, 0x400, UPT ;  /* 0x000004000700788c */ /* 0x000fcc000bf06070 */
[----:B------:R-:W-:-:S13]  /*0070*/  PLOP3.LUT P0, PT, PT, PT, UP0, 0x80, 0x0 ;  /* 0x000000000000781c */ /* 0x000fda0003f0f008 */
[----:B------:R-:W-:Y:S05]  /*0080*/  @!P0 BRA `(.L_x_1130) ;  /* 0x00000000008c8947 */ /* 0x000fea0003800000 */
[----:B------:R-:W0:Y:S01]  /*0090*/  S2R R2, SR_TID.X ;  /* 0x0000000000027919 */ /* 0x000e220000002100 */
[----:B------:R-:W-:Y:S02]  /*00a0*/  ULDC.64 UR4, c[0x0][0x220] ;  /* 0x0000880000047ab9 */ /* 0x000fe40000000a00 */
[----:B------:R-:W-:-:S06]  /*00b0*/  UIMAD.WIDE UR4, UR6, 0x10, UR4 ;  /* 0x00000010060478a5 */ /* 0x000fcc000f8e0204 */
[----:B------:R-:W-:Y:S02]  /*00c0*/  IMAD.U32 R36, RZ, RZ, UR4 ;  /* 0x00000004ff247e24 */ /* 0x000fe4000f8e00ff */
[----:B------:R-:W-:Y:S01]  /*00d0*/  IMAD.U32 R37, RZ, RZ, UR5 ;  /* 0x00000005ff257e24 */ /* 0x000fe2000f8e00ff */
[----:B------:R-:W-:Y:S01]  /*00e0*/  ULDC.64 UR4, c[0x0][0x218] ;  /* 0x0000860000047ab9 */ /* 0x000fe20000000a00 */
[----:B0-----:R-:W-:-:S05]  /*00f0*/  IMAD.WIDE.U32 R36, R2, 0x20, R36 ;  /* 0x0000002002247825 */ /* 0x001fca00078e0024 */
[----:B------:R-:W2:Y:S04]  /*0100*/  LDG.E.128 R32, desc[UR8][R36.64] ;  /* 0x0000000824207981 */ /* 0x000ea8000c1e1d00 */
[----:B------:R-:W3:Y:S04]  /*0110*/  LDG.E.128 R28, desc[UR8][R36.64+0x10] ;  /* 0x00001008241c7981 */ /* 0x000ee8000c1e1d00 */
[----:B------:R-:W4:Y:S04]  /*0120*/  LDG.E.128 R4, desc[UR8][R36.64+0x1000] ;  /* 0x0010000824047981 */ /* 0x000f28000c1e1d00 */
[----:B------:R-:W5:Y:S04]  /*0130*/  LDG.E.128 R24, desc[UR8][R36.64+0x1010] ;  /* 0x0010100824187981 */ /* 0x000f68000c1e1d00 */
[----:B------:R-:W5:Y:S04]  /*0140*/  LDG.E.128 R20, desc[UR8][R36.64+0x2000] ;  /* 0x0020000824147981 */ /* 0x000f68000c1e1d00 */
[----:B------:R-:W5:Y:S04]  /*0150*/  LDG.E.128 R16, desc[UR8][R36.64+0x2010] ;  /* 0x0020100824107981 */ /* 0x000f68000c1e1d00 */
[----:B------:R-:W5:Y:S04]  /*0160*/  LDG.E.128 R8, desc[UR8][R36.64+0x3000] ;  /* 0x0030000824087981 */ /* 0x000f68000c1e1d00 */
[----:B------:R-:W5:Y:S01]  /*0170*/  LDG.E.128 R12, desc[UR8][R36.64+0x3010] ;  /* 0x00301008240c7981 */ /* 0x000f62000c1e1d00 */
[----:B------:R-:W-:Y:S01]  /*0180*/  UIMAD.WIDE.U32 UR4, UR6, 0x10, UR4 ;  /* 0x00000010060478a5 */ /* 0x000fe2000f8e0004 */
[----:B------:R-:W-:-:S05]  /*0190*/  IMAD.MOV.U32 R3, RZ, RZ, 0x20 ;  /* 0x00000020ff037424 */ /* 0x000fca00078e00ff */
[----:B------:R-:W-:Y:S01]  /*01a0*/  IMAD.WIDE R2, R2, R3, UR4 ;  /* 0x0000000402027e25 */ /* 0x000fe2000f8e0203 */
[----:B--2---:R-:W-:Y:S02]  /*01b0*/  DADD R34, -RZ, -R34 ;  /* 0x00000000ff227229 */ /* 0x004fe40000000922 */
[----:B---3--:R-:W-:-:S05]  /*01c0*/  DADD R30, -RZ, -R30 ;  /* 0x00000000ff1e7229 */ /* 0x008fca000000091e */
[----:B------:R-:W-:Y:S01]  /*01d0*/  STG.E.128 desc[UR8][R2.64], R32 ;  /* 0x0000002002007986 */ /* 0x000fe2000c101d08 */
[----:B----4-:R-:W-:-:S03]  /*01e0*/  DADD R6, -RZ, -R6 ;  /* 0x00000000ff067229 */ /* 0x010fc60000000906 */
[----:B------:R-:W-:Y:S01]  /*01f0*/  STG.E.128 desc[UR8][R2.64+0x10], R28 ;  /* 0x0000101c02007986 */ /* 0x000fe2000c101d08 */
[----:B-----5:R-:W-:-:S03]  /*0200*/  DADD R26, -RZ, -R26 ;  /* 0x00000000ff1a7229 */ /* 0x020fc6000000091a */
[----:B------:R-:W-:Y:S01]  /*0210*/  STG.E.128 desc[UR8][R2.64+0x1000], R4 ;  /* 0x0010000402007986 */ /* 0x000fe2000c101d08 */
[----:B------:R-:W-:-:S03]  /*0220*/  DADD R22, -RZ, -R22 ;  /* 0x00000000ff167229 */ /* 0x000fc60000000916 */
[----:B------:R-:W-:Y:S01]  /*0230*/  STG.E.128 desc[UR8][R2.64+0x1010], R24 ;  /* 0x0010101802007986 */ /* 0x000fe2000c101d08 */
[----:B------:R-:W-:-:S03]  /*0240*/  DADD R18, -RZ, -R18 ;  /* 0x00000000ff127229 */ /* 0x000fc60000000912 */
[----:B------:R-:W-:Y:S01]  /*0250*/  STG.E.128 desc[UR8][R2.64+0x2000], R20 ;  /* 0x0020001402007986 */ /* 0x000fe2000c101d08 */
[----:B------:R-:W-:-:S03]  /*0260*/  DADD R10, -RZ, -R10 ;  /* 0x00000000ff0a7229 */ /* 0x000fc6000000090a */
[----:B------:R-:W-:Y:S01]  /*0270*/  STG.E.128 desc[UR8][R2.64+0x2010], R16 ;  /* 0x0020101002007986 */ /* 0x000fe2000c101d08 */
[----:B------:R-:W-:-:S03]  /*0280*/  DADD R14, -RZ, -R14 ;  /* 0x00000000ff0e7229 */ /* 0x000fc6000000090e */
[----:B------:R-:W-:Y:S04]  /*0290*/  STG.E.128 desc[UR8][R2.64+0x3000], R8 ;  /* 0x0030000802007986 */ /* 0x000fe8000c101d08 */
[----:B------:R-:W-:Y:S01]  /*02a0*/  STG.E.128 desc[UR8][R2.64+0x3010], R12 ;  /* 0x0030100c02007986 */ /* 0x000fe2000c101d08 */
[----:B------:R-:W-:Y:S05]  /*02b0*/  EXIT ;  /* 0x000000000000794d */ /* 0x000fea0003800000 */
.L_x_1130:
[----:B------:R-:W0:Y:S01]  /*02c0*/  S2R R0, SR_TID.X ;  /* 0x0000000000007919 */ /* 0x000e220000002100 */
[----:B------:R-:W-:Y:S02]  /*02d0*/  CS2R R6, SRZ ;  /* 0x0000000000067805 */ /* 0x000fe4000001ff00 */
[----:B0-----:R-:W-:Y:S01]  /*02e0*/  ISETP.GE.AND P0, PT, R0, UR7, PT ;  /* 0x0000000700007c0c */ /* 0x001fe2000bf06270 */
[----:B------:R-:W-:-:S12]  /*02f0*/  IMAD.MOV.U32 R24, RZ, RZ, R0 ;  /* 0x000000ffff187224 */ /* 0x000fd800078e0000 */
[C---:B------:R-:W-:Y:S02]  /*0300*/  @!P0 VIADD R33, R24.reuse, UR6 ;  /* 0x0000000618218c36 */ /* 0x040fe40008000000 */
[----:B------:R-:W-:-:S05]  /*0310*/  @!P0 VIADD R24, R24, 0x80 ;  /* 0x0000008018188836 */ /* 0x000fca0000000000 */
[----:B------:R-:W-:-:S13]  /*0320*/  ISETP.GE.AND P6, PT, R24, UR7, PT ;  /* 0x0000000718007c0c */ /* 0x000fda000bfc6270 */
[C---:B------:R-:W-:Y:S01]  /*0330*/  @!P6 VIADD R17, R24.reuse, UR6 ;  /* 0x000000061811ec36 */ /* 0x040fe20008000000 */
[----:B------:R-:W0:Y:S01]  /*0340*/  @!P6 LDC.64 R4, c[0x0][0x220] ;  /* 0x00008800ff04eb82 */ /* 0x000e220000000a00 */
[----:B------:R-:W-:-:S05]  /*0350*/  @!P6 VIADD R24, R24, 0x80 ;  /* 0x000000801818e836 */ /* 0x000fca0000000000 */
[----:B------:R-:W-:-:S13]  /*0360*/  ISETP.GE.AND P5, PT, R24, UR7, PT ;  /* 0x0000000718007c0c */ /* 0x000fda000bfa6270 */
[C---:B------:R-:W-:Y:S01]  /*0370*/  @!P5 VIADD R21, R24.reuse, UR6 ;  /* 0x000000061815dc36 */ /* 0x040fe20008000000 */
[----:B------:R-:W1:Y:S01]  /*0380*/  @!P5 LDC.64 R8, c[0x0][0x220] ;  /* 0x00008800ff08db82 */ /* 0x000e620000000a00 */
[----:B------:R-:W-:Y:S02]  /*0390*/  @!P5 VIADD R24, R24, 0x80 ;  /* 0x000000801818d836 */ /* 0x000fe40000000000 */
[----:B0-----:R-:W-:Y:S01]  /*03a0*/  @!P6 IMAD.WIDE.U32 R16, R17, 0x10, R4 ;  /* 0x000000101110e825 */ /* 0x001fe200078e0004 */
[----:B------:R-:W-:Y:S02]  /*03b0*/  CS2R R4, SRZ ;  /* 0x0000000000047805 */ /* 0x000fe4000001ff00 */
[C---:B------:R-:W-:Y:S02]  /*03c0*/  ISETP.GE.AND P4, PT, R24.reuse, UR7, PT ;  /* 0x0000000718007c0c */ /* 0x040fe4000bf86270 */
[----:B------:R-:W-:Y:S02]  /*03d0*/  CS2R R18, SRZ ;  /* 0x0000000000127805 */ /* 0x000fe4000001ff00 */
[----:B------:R0:W2:Y:S09]  /*03e0*/  @!P6 LDG.E.128 R4, desc[UR8][R16.64] ;  /* 0x000000081004e981 */ /* 0x0000b2000c1e1d00 */
[C---:B------:R-:W-:Y:S01]  /*03f0*/  @!P4 VIADD R13, R24.reuse, UR6 ;  /* 0x00000006180dcc36 */ /* 0x040fe20008000000 */
[----:B------:R-:W3:Y:S01]  /*0400*/  @!P4 LDC.64 R30, c[0x0][0x220] ;  /* 0x00008800ff1ecb82 */ /* 0x000ee20000000a00 */
[----:B------:R-:W-:-:S05]  /*0410*/  @!P4 VIADD R24, R24, 0x80 ;  /* 0x000000801818c836 */ /* 0x000fca0000000000 */
[----:B------:R-:W-:-:S13]  /*0420*/  ISETP.GE.AND P3, PT, R24, UR7, PT ;  /* 0x0000000718007c0c */ /* 0x000fda000bf66270 */
[C---:B------:R-:W-:Y:S01]  /*0430*/  @!P3 VIADD R15, R24.reuse, UR6 ;  /* 0x00000006180fbc36 */ /* 0x040fe20008000000 */
[----:B------:R-:W4:Y:S01]  /*0440*/  @!P3 LDC.64 R34, c[0x0][0x220] ;  /* 0x00008800ff22bb82 */ /* 0x000f220000000a00 */
[----:B------:R-:W-:-:S05]  /*0450*/  @!P3 VIADD R24, R24, 0x80 ;  /* 0x000000801818b836 */ /* 0x000fca0000000000 */
[----:B------:R-:W-:-:S13]  /*0460*/  ISETP.GE.AND P2, PT, R24, UR7, PT ;  /* 0x0000000718007c0c */ /* 0x000fda000bf46270 */
[----:B------:R-:W5:Y:S01]  /*0470*/  @!P2 LDC.64 R38, c[0x0][0x220] ;  /* 0x00008800ff26ab82 */ /* 0x000f620000000a00 */
[C---:B------:R-:W-:Y:S02]  /*0480*/  @!P2 VIADD R3, R24.reuse, UR6 ;  /* 0x000000061803ac36 */ /* 0x040fe40008000000 */
[----:B------:R-:W-:-:S05]  /*0490*/  @!P2 VIADD R24, R24, 0x80 ;  /* 0x000000801818a836 */ /* 0x000fca0000000000 */
[----:B------:R-:W-:Y:S02]  /*04a0*/  ISETP.GE.AND P1, PT, R24, UR7, PT ;  /* 0x0000000718007c0c */ /* 0x000fe4000bf26270 */
[----:B0-----:R-:W-:Y:S01]  /*04b0*/  CS2R R16, SRZ ;  /* 0x0000000000107805 */ /* 0x001fe2000001ff00 */
[----:B----4-:R-:W-:-:S05]  /*04c0*/  @!P3 IMAD.WIDE.U32 R34, R15, 0x10, R34 ;  /* 0x000000100f22b825 */ /* 0x010fca00078e0022 */
[----:B------:R0:W4:Y:S05]  /*04d0*/  @!P3 LDG.E.128 R16, desc[UR8][R34.64] ;  /* 0x000000082210b981 */ /* 0x00012a000c1e1d00 */
[C---:B------:R-:W-:Y:S01]  /*04e0*/  @!P1 VIADD R25, R24.reuse, UR6 ;  /* 0x0000000618199c36 */ /* 0x040fe20008000000 */
[----:B------:R-:W-:Y:S01]  /*04f0*/  CS2R R10, SRZ ;  /* 0x00000000000a7805 */ /* 0x000fe2000001ff00 */
[----:B------:R-:W-:Y:S01]  /*0500*/  @!P1 VIADD R24, R24, 0x80 ;  /* 0x0000008018189836 */ /* 0x000fe20000000000 */
[----:B------:R-:W3:Y:S01]  /*0510*/  @!P1 LDC.64 R36, c[0x0][0x220] ;  /* 0x00008800ff249b82 */ /* 0x000ee20000000a00 */
[----:B-----5:R-:W-:-:S07]  /*0520*/  @!P2 IMAD.WIDE.U32 R38, R3, 0x10, R38 ;  /* 0x000000100326a825 */ /* 0x020fce00078e0026 */
[----:B------:R-:W5:Y:S01]  /*0530*/  @!P0 LDC.64 R2, c[0x0][0x220] ;  /* 0x00008800ff028b82 */ /* 0x000f620000000a00 */
[----:B0-----:R-:W-:Y:S02]  /*0540*/  CS2R R34, SRZ ;  /* 0x0000000000227805 */ /* 0x001fe4000001ff00 */
[----:B------:R-:W-:Y:S01]  /*0550*/  ISETP.GE.AND P6, PT, R24, UR7, PT ;  /* 0x0000000718007c0c */ /* 0x000fe2000bfc6270 */
[----:B-1----:R-:W-:Y:S01]  /*0560*/  @!P5 IMAD.WIDE.U32 R20, R21, 0x10, R8 ;  /* 0x000000101514d825 */ /* 0x002fe200078e0008 */
[----:B------:R-:W-:Y:S02]  /*0570*/  CS2R R8, SRZ ;  /* 0x0000000000087805 */ /* 0x000fe4000001ff00 */
[----:B------:R-:W-:Y:S01]  /*0580*/  CS2R R14, SRZ ;  /* 0x00000000000e7805 */ /* 0x000fe2000001ff00 */
[----:B---3--:R-:W-:-:S03]  /*0590*/  @!P4 IMAD.WIDE.U32 R30, R13, 0x10, R30 ;  /* 0x000000100d1ec825 */ /* 0x008fc600078e001e */
[----:B------:R0:W3:Y:S01]  /*05a0*/  @!P5 LDG.E.128 R8, desc[UR8][R20.64] ;  /* 0x000000081408d981 */ /* 0x0000e2000c1e1d00 */
[----:B-----5:R-:W-:Y:S01]  /*05b0*/  @!P0 IMAD.WIDE.U32 R40, R33, 0x10, R2 ;  /* 0x0000001021288825 */ /* 0x020fe200078e0002 */
[----:B------:R-:W-:-:S03]  /*05c0*/  CS2R R32, SRZ ;  /* 0x0000000000207805 */ /* 0x000fc6000001ff00 */
[----:B------:R-:W1:Y:S03]  /*05d0*/  @!P6 LDC.64 R28, c[0x0][0x220] ;  /* 0x00008800ff1ceb82 */ /* 0x000e660000000a00 */
[----:B------:R-:W5:Y:S01]  /*05e0*/  @!P0 LDG.E.128 R32, desc[UR8][R40.64] ;  /* 0x0000000828208981 */ /* 0x000f62000c1e1d00 */
[----:B------:R-:W-:-:S06]  /*05f0*/  CS2R R12, SRZ ;  /* 0x00000000000c7805 */ /* 0x000fcc000001ff00 */
[----:B------:R0:W5:Y:S01]  /*0600*/  @!P4 LDG.E.128 R12, desc[UR8][R30.64] ;  /* 0x000000081e0cc981 */ /* 0x000162000c1e1d00 */
[----:B------:R-:W-:Y:S02]  /*0610*/  CS2R R22, SRZ ;  /* 0x0000000000167805 */ /* 0x000fe4000001ff00 */
[----:B0-----:R-:W-:Y:S01]  /*0620*/  CS2R R20, SRZ ;  /* 0x0000000000147805 */ /* 0x001fe2000001ff00 */
[----:B------:R-:W-:Y:S01]  /*0630*/  @!P1 IMAD.WIDE.U32 R36, R25, 0x10, R36 ;  /* 0x0000001019249825 */ /* 0x000fe200078e0024 */
[----:B------:R-:W-:-:S03]  /*0640*/  CS2R R26, SRZ ;  /* 0x00000000001a7805 */ /* 0x000fc6000001ff00 */
[----:B------:R-:W-:Y:S01]  /*0650*/  @!P6 VIADD R43, R24, UR6 ;  /* 0x00000006182bec36 */ /* 0x000fe20008000000 */
[----:B------:R0:W5:Y:S01]  /*0660*/  @!P2 LDG.E.128 R20, desc[UR8][R38.64] ;  /* 0x000000082614a981 */ /* 0x000162000c1e1d00 */
[----:B------:R-:W-:Y:S02]  /*0670*/  CS2R R24, SRZ ;  /* 0x0000000000187805 */ /* 0x000fe4000001ff00 */
[----:B------:R-:W-:Y:S01]  /*0680*/  CS2R R30, SRZ ;  /* 0x00000000001e7805 */ /* 0x000fe2000001ff00 */
[----:B-1----:R-:W-:Y:S01]  /*0690*/  @!P6 IMAD.WIDE.U32 R42, R43, 0x10, R28 ;  /* 0x000000102b2ae825 */ /* 0x002fe200078e001c */
[----:B------:R-:W-:Y:S02]  /*06a0*/  CS2R R28, SRZ ;  /* 0x00000000001c7805 */ /* 0x000fe4000001ff00 */
[----:B------:R1:W5:Y:S01]  /*06b0*/  @!P1 LDG.E.128 R24, desc[UR8][R36.64] ;  /* 0x0000000824189981 */ /* 0x000362000c1e1d00 */
[----:B0-----:R-:W0:Y:S03]  /*06c0*/  @!P0 LDC.64 R38, c[0x0][0x218] ;  /* 0x00008600ff268b82 */ /* 0x001e260000000a00 */
[----:B------:R-:W5:Y:S01]  /*06d0*/  @!P6 LDG.E.128 R28, desc[UR8][R42.64] ;  /* 0x000000082a1ce981 */ /* 0x000f62000c1e1d00 */
[----:B------:R-:W-:Y:S01]  /*06e0*/  ISETP.GE.AND P1, PT, R0, UR7, PT ;  /* 0x0000000700007c0c */ /* 0x000fe2000bf26270 */
[----:B------:R-:W-:Y:S04]  /*06f0*/  BSSY B0, `(.L_x_1131) ;  /* 0x0000070000007945 */ /* 0x000fe80003800000 */
[----:B------:R-:W-:Y:S01]  /*0700*/  BSSY B1, `(.L_x_1132) ;  /* 0x0000068000017945 */ /* 0x000fe20003800000 */
[----:B--2---:R-:W-:-:S02]  /*0710*/  DADD R6, -RZ, -R6 ;  /* 0x00000000ff067229 */ /* 0x004fc40000000906 */
[----:B----4-:R-:W-:Y:S02]  /*0720*/  DADD R18, -RZ, -R18 ;  /* 0x00000000ff127229 */ /* 0x010fe40000000912 */
[----:B---3--:R-:W-:Y:S02]  /*0730*/  DADD R10, -RZ, -R10 ;  /* 0x00000000ff0a7229 */ /* 0x008fe4000000090a */
[----:B-----5:R-:W-:Y:S01]  /*0740*/  DADD R34, -RZ, -R34 ;  /* 0x00000000ff227229 */ /* 0x020fe20000000922 */
[----:B-1----:R-:W-:Y:S01]  /*0750*/  FSEL R36, R32, RZ, !P1 ;  /* 0x000000ff20247208 */ /* 0x002fe20004800000 */
[----:B------:R-:W-:Y:S01]  /*0760*/  VIADD R32, R0, 0x100 ;  /* 0x0000010000207836 */ /* 0x000fe20000000000 */
[----:B------:R-:W-:-:S07]  /*0770*/  FSEL R37, R33, RZ, !P1 ;  /* 0x000000ff21257208 */ /* 0x000fce0004800000 */
[----:B------:R-:W-:Y:S02]  /*0780*/  FSEL R2, R34, RZ, !P1 ;  /* 0x000000ff22027208 */ /* 0x000fe40004800000 */
[----:B------:R-:W-:Y:S02]  /*0790*/  FSEL R3, R35, RZ, !P1 ;  /* 0x000000ff23037208 */ /* 0x000fe40004800000 */
[----:B------:R-:W-:Y:S01]  /*07a0*/  ISETP.GE.AND P1, PT, R32, UR7, PT ;  /* 0x0000000720007c0c */ /* 0x000fe2000bf26270 */
[----:B------:R-:W-:Y:S01]  /*07b0*/  VIADD R32, R0, 0x180 ;  /* 0x0000018000207836 */ /* 0x000fe20000000000 */
[----:B------:R-:W-:Y:S02]  /*07c0*/  DADD R14, -RZ, -R14 ;  /* 0x00000000ff0e7229 */ /* 0x000fe4000000090e */
[----:B------:R-:W-:Y:S02]  /*07d0*/  FSEL R10, R10, RZ, !P1 ;  /* 0x000000ff0a0a7208 */ /* 0x000fe40004800000 */
[----:B------:R-:W-:-:S02]  /*07e0*/  FSEL R11, R11, RZ, !P1 ;  /* 0x000000ff0b0b7208 */ /* 0x000fc40004800000 */
[----:B------:R-:W-:Y:S02]  /*07f0*/  FSEL R8, R8, RZ, !P1 ;  /* 0x000000ff08087208 */ /* 0x000fe40004800000 */
[----:B------:R-:W-:Y:S02]  /*0800*/  FSEL R9, R9, RZ, !P1 ;  /* 0x000000ff09097208 */ /* 0x000fe40004800000 */
[----:B------:R-:W-:-:S04]  /*0810*/  ISETP.GE.AND P1, PT, R32, UR7, PT ;  /* 0x0000000720007c0c */ /* 0x000fc8000bf26270 */
[----:B------:R-:W-:Y:S01]  /*0820*/  FSEL R34, R12, RZ, !P1 ;  /* 0x000000ff0c227208 */ /* 0x000fe20004800000 */
[----:B------:R-:W-:Y:S01]  /*0830*/  VIADD R12, R0, 0x200 ;  /* 0x00000200000c7836 */ /* 0x000fe20000000000 */
[----:B------:R-:W-:Y:S02]  /*0840*/  FSEL R32, R14, RZ, !P1 ;  /* 0x000000ff0e207208 */ /* 0x000fe40004800000 */
[----:B------:R-:W-:Y:S02]  /*0850*/  FSEL R33, R15, RZ, !P1 ;  /* 0x000000ff0f217208 */ /* 0x000fe40004800000 */
[----:B------:R-:W-:Y:S01]  /*0860*/  FSEL R35, R13, RZ, !P1 ;  /* 0x000000ff0d237208 */ /* 0x000fe20004800000 */
[----:B------:R-:W-:Y:S01]  /*0870*/  DADD R22, -RZ, -R22 ;  /* 0x00000000ff167229 */ /* 0x000fe20000000916 */
[----:B------:R-:W-:Y:S01]  /*0880*/  ISETP.GE.AND P1, PT, R12, UR7, PT ;  /* 0x000000070c007c0c */ /* 0x000fe2000bf26270 */
[----:B------:R-:W-:Y:S01]  /*0890*/  VIADD R12, R0, 0x280 ;  /* 0x00000280000c7836 */ /* 0x000fe20000000000 */
[----:B------:R-:W-:-:S02]  /*08a0*/  DADD R26, -RZ, -R26 ;  /* 0x00000000ff1a7229 */ /* 0x000fc4000000091a */
[----:B------:R-:W-:Y:S02]  /*08b0*/  FSEL R18, R18, RZ, !P1 ;  /* 0x000000ff12127208 */ /* 0x000fe40004800000 */
[----:B------:R-:W-:Y:S02]  /*08c0*/  FSEL R19, R19, RZ, !P1 ;  /* 0x000000ff13137208 */ /* 0x000fe40004800000 */
[----:B------:R-:W-:Y:S02]  /*08d0*/  FSEL R16, R16, RZ, !P1 ;  /* 0x000000ff10107208 */ /* 0x000fe40004800000 */
[----:B------:R-:W-:Y:S02]  /*08e0*/  FSEL R17, R17, RZ, !P1 ;  /* 0x000000ff11117208 */ /* 0x000fe40004800000 */
[----:B------:R-:W-:Y:S01]  /*08f0*/  ISETP.GE.AND P1, PT, R12, UR7, PT ;  /* 0x000000070c007c0c */ /* 0x000fe2000bf26270 */
[----:B------:R-:W-:Y:S01]  /*0900*/  VIADD R12, R0, 0x300 ;  /* 0x00000300000c7836 */ /* 0x000fe20000000000 */
[----:B------:R-:W-:-:S02]  /*0910*/  DADD R30, -RZ, -R30 ;  /* 0x00000000ff1e7229 */ /* 0x000fc4000000091e */
[----:B------:R-:W-:Y:S02]  /*0920*/  FSEL R22, R22, RZ, !P1 ;  /* 0x000000ff16167208 */ /* 0x000fe40004800000 */
[----:B------:R-:W-:Y:S02]  /*0930*/  FSEL R23, R23, RZ, !P1 ;  /* 0x000000ff17177208 */ /* 0x000fe40004800000 */
[----:B------:R-:W-:Y:S02]  /*0940*/  FSEL R20, R20, RZ, !P1 ;  /* 0x000000ff14147208 */ /* 0x000fe40004800000 */
[----:B------:R-:W-:Y:S01]  /*0950*/  FSEL R21, R21, RZ, !P1 ;  /* 0x000000ff15157208 */ /* 0x000fe20004800000 */
[----:B------:R-:W-:Y:S01]  /*0960*/  @!P0 IMAD.MOV.U32 R14, RZ, RZ, R2 ;  /* 0x000000ffff0e8224 */ /* 0x000fe200078e0002 */
[----:B------:R-:W-:Y:S01]  /*0970*/  ISETP.GE.AND P1, PT, R12, UR7, PT ;  /* 0x000000070c007c0c */ /* 0x000fe2000bf26270 */
[C---:B------:R-:W-:Y:S02]  /*0980*/  VIADD R12, R0.reuse, 0x380 ;  /* 0x00000380000c7836 */ /* 0x040fe40000000000 */
[----:B------:R-:W-:Y:S01]  /*0990*/  VIADD R2, R0, 0x80 ;  /* 0x0000008000027836 */ /* 0x000fe20000000000 */
[----:B------:R-:W-:Y:S01]  /*09a0*/  FSEL R26, R26, RZ, !P1 ;  /* 0x000000ff1a1a7208 */ /* 0x000fe20004800000 */
[----:B------:R-:W-:Y:S01]  /*09b0*/  @!P0 VIADD R13, R0, UR6 ;  /* 0x00000006000d8c36 */ /* 0x000fe20008000000 */
[----:B------:R-:W-:Y:S01]  /*09c0*/  FSEL R27, R27, RZ, !P1 ;  /* 0x000000ff1b1b7208 */ /* 0x000fe20004800000 */
[----:B------:R-:W-:Y:S01]  /*09d0*/  @!P0 IMAD.MOV.U32 R0, RZ, RZ, R2 ;  /* 0x000000ffff008224 */ /* 0x000fe200078e0002 */
[----:B------:R-:W-:-:S02]  /*09e0*/  FSEL R24, R24, RZ, !P1 ;  /* 0x000000ff18187208 */ /* 0x000fc40004800000 */
[----:B------:R-:W-:Y:S02]  /*09f0*/  FSEL R25, R25, RZ, !P1 ;  /* 0x000000ff19197208 */ /* 0x000fe40004800000 */
[----:B------:R-:W-:-:S04]  /*0a00*/  ISETP.GE.AND P1, PT, R12, UR7, PT ;  /* 0x000000070c007c0c */ /* 0x000fc8000bf26270 */
[----:B------:R-:W-:Y:S02]  /*0a10*/  FSEL R30, R30, RZ, !P1 ;  /* 0x000000ff1e1e7208 */ /* 0x000fe40004800000 */
[----:B------:R-:W-:Y:S02]  /*0a20*/  FSEL R31, R31, RZ, !P1 ;  /* 0x000000ff1f1f7208 */ /* 0x000fe40004800000 */
[----:B------:R-:W-:Y:S02]  /*0a30*/  FSEL R28, R28, RZ, !P1 ;  /* 0x000000ff1c1c7208 */ /* 0x000fe40004800000 */
[----:B------:R-:W-:Y:S02]  /*0a40*/  FSEL R29, R29, RZ, !P1 ;  /* 0x000000ff1d1d7208 */ /* 0x000fe40004800000 */
[----:B------:R-:W-:Y:S01]  /*0a50*/  ISETP.GE.AND P1, PT, R0, UR7, PT ;  /* 0x0000000700007c0c */ /* 0x000fe2000bf26270 */
[----:B0-----:R-:W-:-:S04]  /*0a60*/  @!P0 IMAD.WIDE.U32 R38, R13, 0x10, R38 ;  /* 0x000000100d268825 */ /* 0x001fc800078e0026 */
[----:B------:R-:W-:Y:S02]  /*0a70*/  @!P0 IMAD.MOV.U32 R12, RZ, RZ, R36 ;  /* 0x000000ffff0c8224 */ /* 0x000fe400078e0024 */
[----:B------:R-:W-:Y:S02]  /*0a80*/  @!P0 IMAD.MOV.U32 R13, RZ, RZ, R37 ;  /* 0x000000ffff0d8224 */ /* 0x000fe400078e0025 */
[----:B------:R-:W-:-:S05]  /*0a90*/  @!P0 IMAD.MOV.U32 R15, RZ, RZ, R3 ;  /* 0x000000ffff0f8224 */ /* 0x000fca00078e0003 */
[----:B------:R0:W-:Y:S01]  /*0aa0*/  @!P0 STG.E.128 desc[UR8][R38.64], R12 ;  /* 0x0000000c26008986 */ /* 0x0001e2000c101d08 */
[----:B------:R-:W-:-:S04]  /*0ab0*/  ISETP.GE.AND P0, PT, R2, UR7, PT ;  /* 0x0000000702007c0c */ /* 0x000fc8000bf06270 */
[----:B------:R-:W-:Y:S02]  /*0ac0*/  FSEL R4, R4, RZ, !P0 ;  /* 0x000000ff04047208 */ /* 0x000fe40004000000 */
[----:B------:R-:W-:Y:S02]  /*0ad0*/  FSEL R37, R5, RZ, !P0 ;  /* 0x000000ff05257208 */ /* 0x000fe40004000000 */
[----:B------:R-:W-:Y:S02]  /*0ae0*/  FSEL R6, R6, RZ, !P0 ;  /* 0x000000ff06067208 */ /* 0x000fe40004000000 */
[----:B------:R-:W-:Y:S01]  /*0af0*/  FSEL R7, R7, RZ, !P0 ;  /* 0x000000ff07077208 */ /* 0x000fe20004000000 */
[----:B------:R-:W-:Y:S06]  /*0b00*/  @P1 BRA `(.L_x_1133) ;  /* 0x0000000000341947 */ /* 0x000fec0003800000 */
[----:B------:R-:W1:Y:S01]  /*0b10*/  LDC.64 R2, c[0x0][0x218] ;  /* 0x00008600ff027b82 */ /* 0x000e620000000a00 */
[C---:B------:R-:W-:Y:S02]  /*0b20*/  VIADD R5, R0.reuse, UR6 ;  /* 0x0000000600057c36 */ /* 0x040fe40008000000 */
[----:B------:R-:W-:-:S05]  /*0b30*/  VIADD R0, R0, 0x80 ;  /* 0x0000008000007836 */ /* 0x000fca0000000000 */
[----:B------:R-:W-:Y:S01]  /*0b40*/  ISETP.GE.AND P0, PT, R0, UR7, PT ;  /* 0x0000000700007c0c */ /* 0x000fe2000bf06270 */
[----:B-1----:R-:W-:-:S04]  /*0b50*/  IMAD.WIDE.U32 R2, R5, 0x10, R2 ;  /* 0x0000001005027825 */ /* 0x002fc800078e0002 */
[----:B------:R-:W-:-:S05]  /*0b60*/  IMAD.MOV.U32 R5, RZ, RZ, R37 ;  /* 0x000000ffff057224 */ /* 0x000fca00078e0025 */
[----:B------:R1:W-:Y:S03]  /*0b70*/  STG.E.128 desc[UR8][R2.64], R4 ;  /* 0x0000000402007986 */ /* 0x0003e6000c101d08 */
[----:B------:R-:W-:Y:S05]  /*0b80*/  @P0 BRA `(.L_x_1134) ;  /* 0x0000000000400947 */ /* 0x000fea0003800000 */
[----:B-1----:R-:W1:Y:S01]  /*0b90*/  LDC.64 R2, c[0x0][0x218] ;  /* 0x00008600ff027b82 */ /* 0x002e620000000a00 */
[C---:B------:R-:W-:Y:S02]  /*0ba0*/  VIADD R5, R0.reuse, UR6 ;  /* 0x0000000600057c36 */ /* 0x040fe40008000000 */
[----:B------:R-:W-:Y:S02]  /*0bb0*/  VIADD R0, R0, 0x80 ;  /* 0x0000008000007836 */ /* 0x000fe40000000000 */
[----:B-1----:R-:W-:-:S05]  /*0bc0*/  IMAD.WIDE.U32 R2, R5, 0x10, R2 ;  /* 0x0000001005027825 */ /* 0x002fca00078e0002 */
[----:B------:R1:W-:Y:S02]  /*0bd0*/  STG.E.128 desc[UR8][R2.64], R8 ;  /* 0x0000000802007986 */ /* 0x0003e4000c101d08 */
.L_x_1133:
[----:B------:R-:W-:-:S13]  /*0be0*/  ISETP.GE.AND P0, PT, R0, UR7, PT ;  /* 0x0000000700007c0c */ /* 0x000fda000bf06270 */
[----:B------:R-:W-:Y:S05]  /*0bf0*/  @P0 BRA `(.L_x_1135) ;  /* 0x0000000000400947 */ /* 0x000fea0003800000 */
[----:B-1----:R-:W1:Y:S01]  /*0c00*/  LDC.64 R2, c[0x0][0x218] ;  /* 0x00008600ff027b82 */ /* 0x002e620000000a00 */
[C---:B------:R-:W-:Y:S02]  /*0c10*/  VIADD R5, R0.reuse, UR6 ;  /* 0x0000000600057c36 */ /* 0x040fe40008000000 */
[----:B------:R-:W-:Y:S02]  /*0c20*/  IMAD.MOV.U32 R4, RZ, RZ, R34 ;  /* 0x000000ffff047224 */ /* 0x000fe400078e0022 */
[----:B------:R-:W-:Y:S02]  /*0c30*/  IMAD.MOV.U32 R6, RZ, RZ, R32 ;  /* 0x000000ffff067224 */ /* 0x000fe400078e0020 */
[----:B------:R-:W-:Y:S02]  /*0c40*/  IMAD.MOV.U32 R7, RZ, RZ, R33 ;  /* 0x000000ffff077224 */ /* 0x000fe400078e0021 */
[----:B------:R-:W-:Y:S02]  /*0c50*/  VIADD R0, R0, 0x80 ;  /* 0x0000008000007836 */ /* 0x000fe40000000000 */
[----:B-1----:R-:W-:-:S04]  /*0c60*/  IMAD.WIDE.U32 R2, R5, 0x10, R2 ;  /* 0x0000001005027825 */ /* 0x002fc800078e0002 */
[----:B------:R-:W-:-:S05]  /*0c70*/  IMAD.MOV.U32 R5, RZ, RZ, R35 ;  /* 0x000000ffff057224 */ /* 0x000fca00078e0023 */
[----:B------:R2:W-:Y:S02]  /*0c80*/  STG.E.128 desc[UR8][R2.64], R4 ;  /* 0x0000000402007986 */ /* 0x0005e4000c101d08 */
.L_x_1134:
[----:B------:R-:W-:-:S13]  /*0c90*/  ISETP.GE.AND P0, PT, R0, UR7, PT ;  /* 0x0000000700007c0c */ /* 0x000fda000bf06270 */
[----:B------:R-:W-:Y:S05]  /*0ca0*/  @P0 BRA `(.L_x_1136) ;  /* 0x0000000000340947 */ /* 0x000fea0003800000 */
[----:B-12---:R-:W1:Y:S01]  /*0cb0*/  LDC.64 R2, c[0x0][0x218] ;  /* 0x00008600ff027b82 */ /* 0x006e620000000a00 */
[C---:B------:R-:W-:Y:S02]  /*0cc0*/  VIADD R5, R0.reuse, UR6 ;  /* 0x0000000600057c36 */ /* 0x040fe40008000000 */
[----:B------:R-:W-:Y:S02]  /*0cd0*/  VIADD R0, R0, 0x80 ;  /* 0x0000008000007836 */ /* 0x000fe40000000000 */
[----:B-1----:R-:W-:-:S05]  /*0ce0*/  IMAD.WIDE.U32 R2, R5, 0x10, R2 ;  /* 0x0000001005027825 */ /* 0x002fca00078e0002 */
[----:B------:R2:W-:Y:S02]  /*0cf0*/  STG.E.128 desc[UR8][R2.64], R16 ;  /* 0x0000001002007986 */ /* 0x0005e4000c101d08 */
.L_x_1135:
[----:B------:R-:W-:-:S13]  /*0d00*/  ISETP.GE.AND P0, PT, R0, UR7, PT ;  /* 0x0000000700007c0c */ /* 0x000fda000bf06270 */
[----:B------:R-:W-:Y:S05]  /*0d10*/  @P0 BREAK B1 ;  /* 0x0000000000010942 */ /* 0x000fea0003800000 */
[----:B------:R-:W-:Y:S05]  /*0d20*/  @P0 BRA `(.L_x_1137) ;  /* 0x0000000000300947 */ /* 0x000fea0003800000 */
[----:B-12---:R-:W1:Y:S01]  /*0d30*/  LDC.64 R2, c[0x0][0x218] ;  /* 0x00008600ff027b82 */ /* 0x006e620000000a00 */
[C---:B------:R-:W-:Y:S02]  /*0d40*/  VIADD R5, R0.reuse, UR6 ;  /* 0x0000000600057c36 */ /* 0x040fe40008000000 */
[----:B------:R-:W-:Y:S02]  /*0d50*/  VIADD R0, R0, 0x80 ;  /* 0x0000008000007836 */ /* 0x000fe40000000000 */
[----:B-1----:R-:W-:-:S05]  /*0d60*/  IMAD.WIDE.U32 R2, R5, 0x10, R2 ;  /* 0x0000001005027825 */ /* 0x002fca00078e0002 */
[----:B------:R3:W-:Y:S02]  /*0d70*/  STG.E.128 desc[UR8][R2.64], R20 ;  /* 0x0000001402007986 */ /* 0x0007e4000c101d08 */
.L_x_1136:
[----:B------:R-:W-:Y:S05]  /*0d80*/  BSYNC B1 ;  /* 0x0000000000017941 */ /* 0x000fea0003800000 */
.L_x_1132:
[----:B------:R-:W-:-:S13]  /*0d90*/  ISETP.GE.AND P0, PT, R0, UR7, PT ;  /* 0x0000000700007c0c */ /* 0x000fda000bf06270 */
[----:B-123--:R-:W1:Y:S01]  /*0da0*/  @!P0 LDC.64 R2, c[0x0][0x218] ;  /* 0x00008600ff028b82 */ /* 0x00ee620000000a00 */
[C---:B------:R-:W-:Y:S02]  /*0db0*/  @!P0 VIADD R5, R0.reuse, UR6 ;  /* 0x0000000600058c36 */ /* 0x040fe40008000000 */
[----:B------:R-:W-:Y:S02]  /*0dc0*/  @!P0 VIADD R0, R0, 0x80 ;  /* 0x0000008000008836 */ /* 0x000fe40000000000 */
[----:B-1----:R-:W-:-:S05]  /*0dd0*/  @!P0 IMAD.WIDE.U32 R2, R5, 0x10, R2 ;  /* 0x0000001005028825 */ /* 0x002fca00078e0002 */
[----:B------:R3:W-:Y:S02]  /*0de0*/  @!P0 STG.E.128 desc[UR8][R2.64], R24 ;  /* 0x0000001802008986 */ /* 0x0007e4000c101d08 */
.L_x_1137:
[----:B------:R-:W-:Y:S05]  /*0df0*/  BSYNC B0 ;  /* 0x0000000000007941 */ /* 0x000fea0003800000 */
.L_x_1131:
[----:B------:R-:W-:Y:S05]  /*0e00*/  WARPSYNC.ALL ;  /* 0x0000000000007948 */ /* 0x000fea0003800000 */
[----:B------:R-:W-:-:S13]  /*0e10*/  ISETP.GE.AND P0, PT, R0, UR7, PT ;  /* 0x0000000700007c0c */ /* 0x000fda000bf06270 */
[----:B------:R-:W-:Y:S05]  /*0e20*/  @P0 EXIT ;  /* 0x000000000000094d */ /* 0x000fea0003800000 */
[----:B-123--:R-:W1:Y:S01]  /*0e30*/  LDC.64 R2, c[0x0][0x218] ;  /* 0x00008600ff027b82 */ /* 0x00ee620000000a00 */
[----:B------:R-:W-:-:S04]  /*0e40*/  VIADD R5, R0, UR6 ;  /* 0x0000000600057c36 */ /* 0x000fc80008000000 */
[----:B-1----:R-:W-:-:S05]  /*0e50*/  IMAD.WIDE.U32 R2, R5, 0x10, R2 ;  /* 0x0000001005027825 */ /* 0x002fca00078e0002 */
[----:B------:R-:W-:Y:S01]  /*0e60*/  STG.E.128 desc[UR8][R2.64], R28 ;  /* 0x0000001c02007986 */ /* 0x000fe2000c101d08 */
[----:B------:R-:W-:Y:S05]  /*0e70*/  EXIT ;  /* 0x000000000000794d */ /* 0x000fea0003800000 */
.L_x_1138:
        /* <DEDUP_REMOVED lines=16> */
.L_x_2309:


//--------------------- .text._ZN2at6native29vectorized_elementwise_kernelILi4EZZZNS0_16conj_kernel_cudaERNS_18TensorIteratorBaseEENKUlvE0_clEvENKUlvE9_clEvEUlN3c107complexIdEEE_St5arrayIPcLm2EEEEviT0_T1_ --------------------------
	.section	.text._ZN2at6native29vectorized_elementwise_kernelILi4EZZZNS0_16conj_kernel_cudaERNS_18TensorIteratorBaseEENKUlvE0_clEvENKUlvE9_clEvEUlN3c107complexIdEEE_St5arrayIPcLm2EEEEviT0_T1_,"ax",@progbits
	.align	128
        .global         _ZN2at6native29vectorized_elementwise_kernelILi4EZZZNS0_16conj_kernel_cudaERNS_18TensorIteratorBaseEENKUlvE0_clEvENKUlvE9_clEvEUlN3c107complexIdEEE_St5arrayIPcLm2EEEEviT0_T1_
        .type           _ZN2at6native29vectorized_elementwise_kernelILi4EZZZNS0_16conj_kernel_cudaERNS_18TensorIteratorBaseEENKUlvE0_clEvENKUlvE9_clEvEUlN3c107complexIdEEE_St5arrayIPcLm2EEEEviT0_T1_,@function
        .size           _ZN2at6native29vectorized_elementwise_kernelILi4EZZZNS0_16conj_kernel_cudaERNS_18TensorIteratorBaseEENKUlvE0_clEvENKUlvE9_clEvEUlN3c107complexIdEEE_St5arrayIPcLm2EEEEviT0_T1_,(.L_x_2310 - _ZN2at6native29vectorized_elementwise_kernelILi4EZZZNS0_16conj_kernel_cudaERNS_18TensorIteratorBaseEENKUlvE0_clEvENKUlvE9_clEvEUlN3c107complexIdEEE_St5arrayIPcLm2EEEEviT0_T1_)
        .other          _ZN2at6native29vectorized_elementwise_kernelILi4EZZZNS0_16conj_kernel_cudaERNS_18TensorIteratorBaseEENKUlvE0_clEvENKUlvE9_clEvEUlN3c107complexIdEEE_St5arrayIPcLm2EEEEviT0_T1_,@"STO_CUDA_ENTRY STV_DEFAULT"
_ZN2at6native29vectorized_elementwise_kernelILi4EZZZNS0_16conj_kernel_cudaERNS_18TensorIteratorBaseEENKUlvE0_clEvENKUlvE9_clEvEUlN3c107complexIdEEE_St5arrayIPcLm2EEEEviT0_T1_:
.text._ZN2at6native29vectorized_elementwise_kernelILi4EZZZNS0_16conj_kernel_cudaERNS_18TensorIteratorBaseEENKUlvE0_clEvENKUlvE9_clEvEUlN3c107complexIdEEE_St5arrayIPcLm2EEEEviT0_T1_:
        /* <DEDUP_REMOVED lines=44> */
.L_x_1139:
        /* <DEDUP_REMOVED lines=146> */
.L_x_1142:
        /* <DEDUP_REMOVED lines=11> */
.L_x_1143:
[----:B------:R-:W-:-:S13]  /*0c90*/  ISETP.GE.AND P0, PT, R0, UR7, PT ;  /* 0x0000000700007c0c */ /* 0x000fda000bf06270 */
[----:B------:R-:W-:Y:S05]  /*0ca0*/  @P0 BRA `(.L_x_1145) ;  /* 0x0000000000340947 */ /* 0x000fea0003800000 */
[----:B-12---:R-:W1:Y:S01]  /*0cb0*/  LDC.64 R2, c[0x0][0x218] ;  /* 0x00008600ff027b82 */ /* 0x006e620000000a00 */
[C---:B------:R-:W-:Y:S02]  /*0cc0*/  VIADD R5, R0.reuse, UR6 ;  /* 0x0000000600057c36 */ /* 0x040fe40008000000 */
[----:B------:R-:W-:Y:S02]  /*0cd0*/  VIADD R0, R0, 0x80 ;  /* 0x0000008000007836 */ /* 0x000fe40000000000 */
[----:B-1----:R-:W-:-:S05]  /*0ce0*/  IMAD.WIDE.U32 R2, R5, 0x10, R2 ;  /* 0x0000001005027825 */ /* 0x002fca00078e0002 */
[----:B------:R2:W-:Y:S02]  /*0cf0*/  STG.E.128 desc[UR8][R2.64], R16 ;  /* 0x0000001002007986 */ /* 0x0005e4000c101d08 */
.L_x_1144:
        /* <DEDUP_REMOVED lines=8> */
.L_x_1145:
[----:B------:R-:W-:Y:S05]  /*0d80*/  BSYNC B1 ;  /* 0x0000000000017941 */ /* 0x000fea0003800000 */
.L_x_1141:
[----:B------:R-:W-:-:S13]  /*0d90*/  ISETP.GE.AND P0, PT, R0, UR7, PT ;  /* 0x0000000700007c0c */ /* 0x000fda000bf06270 */
[----:B-123--:R-:W1:Y:S01]  /*0da0*/  @!P0 LDC.64 R2, c[0x0][0x218] ;  /* 0x00008600ff028b82 */ /* 0x00ee620000000a00 */
[C---:B------:R-:W-:Y:S02]  /*0db0*/  @!P0 VIADD R5, R0.reuse, UR6 ;  /* 0x0000000600058c36 */ /* 0x040fe40008000000 */
[----:B------:R-:W-:Y:S02]  /*0dc0*/  @!P0 VIADD R0, R0, 0x80 ;  /* 0x0000008000008836 */ /* 0x000fe40000000000 */
[----:B-1----:R-:W-:-:S05]  /*0dd0*/  @!P0 IMAD.WIDE.U32 R2, R5, 0x10, R2 ;  /* 0x0000001005028825 */ /* 0x002fca00078e0002 */
[----:B------:R3:W-:Y:S02]  /*0de0*/  @!P0 STG.E.128 desc[UR8][R2.64], R24 ;  /* 0x0000001802008986 */ /* 0x0007e4000c101d08 */
.L_x_1146:
[----:B------:R-:W-:Y:S05]  /*0df0*/  BSYNC B0 ;  /* 0x0000000000007941 */ /* 0x000fea0003800000 */
.L_x_1140:
        /* <DEDUP_REMOVED lines=8> */
.L_x_1147:
        /* <DEDUP_REMOVED lines=16> */
.L_x_2310:


//--------------------- .text._ZN2at6native29vectorized_elementwise_kernelILi8EZZZNS0_16conj_kernel_cudaERNS_18TensorIteratorBaseEENKUlvE0_clEvENKUlvE9_clEvEUlN3c107complexIdEEE_St5arrayIPcLm2EEEEviT0_T1_ --------------------------
	.section	.text._ZN2at6native29vectorized_elementwise_kernelILi8EZZZNS0_16conj_kernel_cudaERNS_18TensorIteratorBaseEENKUlvE0_clEvENKUlvE9_clEvEUlN3c107complexIdEEE_St5arrayIPcLm2EEEEviT0_T1_,"ax",@progbits
	.align	128
        .global         _ZN2at6native29vectorized_elementwise_kernelILi8EZZZNS0_16conj_kernel_cudaERNS_18TensorIteratorBaseEENKUlvE0_clEvENKUlvE9_clEvEUlN3c107complexIdEEE_St5arrayIPcLm2EEEEviT0_T1_
        .type           _ZN2at6native29vectorized_elementwise_kernelILi8EZZZNS0_16conj_kernel_cudaERNS_18TensorIteratorBaseEENKUlvE0_clEvENKUlvE9_clEvEUlN3c107complexIdEEE_St5arrayIPcLm2EEEEviT0_T1_,@function
        .size           _ZN2at6native29vectorized_elementwise_kernelILi8EZZZNS0_16conj_kernel_cudaERNS_18TensorIteratorBaseEENKUlvE0_clEvENKUlvE9_clEvEUlN3c107complexIdEEE_St5arrayIPcLm2EEEEviT0_T1_,(.L_x_2311 - _ZN2at6native29vectorized_elementwise_kernelILi8EZZZNS0_16conj_kernel_cudaERNS_18TensorIteratorBaseEENKUlvE0_clEvENKUlvE9_clEvEUlN3c107complexIdEEE_St5arrayIPcLm2EEEEviT0_T1_)
        .other          _ZN2at6native29vectorized_elementwise_kernelILi8EZZZNS0_16conj_kernel_cudaERNS_18TensorIteratorBaseEENKUlvE0_clEvENKUlvE9_clEvEUlN3c107complexIdEEE_St5arrayIPcLm2EEEEviT0_T1_,@"STO_CUDA_ENTRY STV_DEFAULT"
_ZN2at6native29vectorized_elementwise_kernelILi8EZZZNS0_16conj_kernel_cudaERNS_18TensorIteratorBaseEENKUlvE0_clEvENKUlvE9_clEvEUlN3c107complexIdEEE_St5arrayIPcLm2EEEEviT0_T1_:
.text._ZN2at6native29vectorized_elementwise_kernelILi8EZZZNS0_16conj_kernel_cudaERNS_18TensorIteratorBaseEENKUlvE0_clEvENKUlvE9_clEvEUlN3c107complexIdEEE_St5arrayIPcLm2EEEEviT0_T1_:
        /* <DEDUP_REMOVED lines=44> */
.L_x_1148:
        /* <DEDUP_REMOVED lines=146> */
.L_x_1151:
        /* <DEDUP_REMOVED lines=11> */
.L_x_1152:
[----:B------:R-:W-:-:S13]  /*0c90*/  ISETP.GE.AND P0, PT, R0, UR7, PT ;  /* 0x0000000700007c0c */ /* 0x000fda000bf06270 */
[----:B------:R-:W-:Y:S05]  /*0ca0*/  @P0 BRA `(.L_x_1154) ;  /* 0x0000000000340947 */ /* 0x000fea0003800000 */
[----:B-12---:R-:W1:Y:S01]  /*0cb0*/  LDC.64 R2, c[0x0][0x218] ;  /* 0x00008600ff027b82 */ /* 0x006e620000000a00 */
[C---:B------:R-:W-:Y:S02]  /*0cc0*/  VIADD R5, R0.reuse, UR6 ;  /* 0x0000000600057c36 */ /* 0x040fe40008000000 */
[----:B------:R-:W-:Y:S02]  /*0cd0*/  VIADD R0, R0, 0x80 ;  /* 0x0000008000007836 */ /* 0x000fe40000000000 */
[----:B-1----:R-:W-:-:S05]  /*0ce0*/  IMAD.WIDE.U32 R2, R5, 0x10, R2 ;  /* 0x0000001005027825 */ /* 0x002fca00078e0002 */
[----:B------:R2:W-:Y:S02]  /*0cf0*/  STG.E.128 desc[UR8][R2.64], R16 ;  /* 0x0000001002007986 */ /* 0x0005e4000c101d08 */
.L_x_1153:
        /* <DEDUP_REMOVED lines=8> */
.L_x_1154:
[----:B------:R-:W-:Y:S05]  /*0d80*/  BSYNC B1 ;  /* 0x0000000000017941 */ /* 0x000fea0003800000 */
.L_x_1150:
[----:B------:R-:W-:-:S13]  /*0d90*/  ISETP.GE.AND P0, PT, R0, UR7, PT ;  /* 0x0000000700007c0c */ /* 0x000fda000bf06270 */
[----:B-123--:R-:W1:Y:S01]  /*0da0*/  @!P0 LDC.64 R2, c[0x0][0x218] ;  /* 0x00008600ff028b82 */ /* 0x00ee620000000a00 */
[C---:B------:R-:W-:Y:S02]  /*0db0*/  @!P0 VIADD R5, R0.reuse, UR6 ;  /* 0x0000000600058c36 */ /* 0x040fe40008000000 */
[----:B------:R-:W-:Y:S02]  /*0dc0*/  @!P0 VIADD R0, R0, 0x80 ;  /* 0x0000008000008836 */ /* 0x000fe40000000000 */
[----:B-1----:R-:W-:-:S05]  /*0dd0*/  @!P0 IMAD.WIDE.U32 R2, R5, 0x10, R2 ;  /* 0x0000001005028825 */ /* 0x002fca00078e0002 */
[----:B------:R3:W-:Y:S02]  /*0de0*/  @!P0 STG.E.128 desc[UR8][R2.64], R24 ;  /* 0x0000001802008986 */ /* 0x0007e4000c101d08 */
.L_x_1155:
[----:B------:R-:W-:Y:S05]  /*0df0*/  BSYNC B0 ;  /* 0x0000000000007941 */ /* 0x000fea0003800000 */
.L_x_1149:
        /* <DEDUP_REMOVED lines=8> */
.L_x_1156:
        /* <DEDUP_REMOVED lines=16> */
.L_x_2311:


//--------------------- .text._ZN2at6native18elementwise_kernelILi128ELi4EZNS0_15gpu_kernel_implIZZZNS0_17angle_kernel_cudaERNS_18TensorIteratorBaseEENKUlvE0_clEvENKUlvE0_clEvEUlfE_EEvS4_RKT_EUliE_EEviT1_ --------------------------
	.section	.text._ZN2at6native18elementwise_kernelILi128ELi4EZNS0_15gpu_kernel_implIZZZNS0_17angle_kernel_cudaERNS_18TensorIteratorBaseEENKUlvE0_clEvENKUlvE0_clEvEUlfE_EEvS4_RKT_EUliE_EEviT1_,"ax",@progbits
	.align	128
        .global         _ZN2at6native18elementwise_kernelILi128ELi4EZNS0_15gpu_kernel_implIZZZNS0_17angle_kernel_cudaERNS_18TensorIteratorBaseEENKUlvE0_clEvENKUlvE0_clEvEUlfE_EEvS4_RKT_EUliE_EEviT1_
        .type           _ZN2at6native18elementwise_kernelILi128ELi4EZNS0_15gpu_kernel_implIZZZNS0_17angle_kernel_cudaERNS_18TensorIteratorBaseEENKUlvE0_clEvENKUlvE0_clEvEUlfE_EEvS4_RKT_EUliE_EEviT1_,@function
        .size           _ZN2at6native18elementwise_kernelILi128ELi4EZNS0_15gpu_kernel_implIZZZNS0_17angle_kernel_cudaERNS_18TensorIteratorBaseEENKUlvE0_clEvENKUlvE0_clEvEUlfE_EEvS4_RKT_EUliE_EEviT1_,(.L_x_2312 - _ZN2at6native18elementwise_kernelILi128ELi4EZNS0_15gpu_kernel_implIZZZNS0_17angle_kernel_cudaERNS_18TensorIteratorBaseEENKUlvE0_clEvENKUlvE0_clEvEUlfE_EEvS4_RKT_EUliE_EEviT1_)
        .other          _ZN2at6native18elementwise_kernelILi128ELi4EZNS0_15gpu_kernel_implIZZZNS0_17angle_kernel_cudaERNS_18TensorIteratorBaseEENKUlvE0_clEvENKUlvE0_clEvEUlfE_EEvS4_RKT_EUliE_EEviT1_,@"STO_CUDA_ENTRY STV_DEFAULT"
_ZN2at6native18elementwise_kernelILi128ELi4EZNS0_15gpu_kernel_implIZZZNS0_17angle_kernel_cudaERNS_18TensorIteratorBaseEENKUlvE0_clEvENKUlvE0_clEvEUlfE_EEvS4_RKT_EUliE_EEviT1_:
.text._ZN2at6native18elementwise_kernelILi128ELi4EZNS0_15gpu_kernel_implIZZZNS0_17angle_kernel_cudaERNS_18TensorIteratorBaseEENKUlvE0_clEvENKUlvE0_clEvEUlfE_EEvS4_RKT_EUliE_EEviT1_:
        /* <DEDUP_REMOVED lines=313> */
.L_x_1159:
        /* <DEDUP_REMOVED lines=19> */
[----:B------:R-:W2:Y:S02]  /*14c0*/  LDG.E.S8 R0, desc[UR36][R2.64] ;  /* 0x0000002402007981 */ /* 0x000ea4000c1e1300 */
[----:B--2---:R-:W0:Y:S01]  /*14d0*/  I2F.S16 R0, R0 ;  /* 0x0000000000007306 */ /* 0x004e220000101400 */
[----:B------:R-:W-:Y:S05]  /*14e0*/  BRA `(.L_x_1166) ;  /* 0x0000000c00387947 */ /* 0x000fea0003800000 */
.L_x_1164:
[----:B------:R-:W2:Y:S02]  /*14f0*/  LDG.E.U8 R0, desc[UR36][R2.64] ;  /* 0x0000002402007981 */ /* 0x000ea4000c1e1100 */
[----:B--2---:R-:W-:Y:S01]  /*1500*/  I2FP.F32.U32 R0, R0 ;  /* 0x0000000000007245 */ /* 0x004fe20000201000 */
[----:B------:R-:W-:Y:S06]  /*1510*/  BRA `(.L_x_1166) ;  /* 0x0000000c002c7947 */ /* 0x000fec0003800000 */
.L_x_1163:
[----:B------:R-:W-:-:S13]  /*1520*/  ISETP.NE.AND P0, PT, R4, 0x2, PT ;  /* 0x000000020400780c */ /* 0x000fda0003f05270 */
[----:B------:R-:W-:Y:S05]  /*1530*/  @!P0 BRA `(.L_x_1167) ;  /* 0x0000000000288947 */ /* 0x000fea0003800000 */
[----:B------:R-:W-:-:S13]  /*1540*/  ISETP.NE.AND P0, PT, R4, 0x3, PT ;  /* 0x000000030400780c */ /* 0x000fda0003f05270 */
[----:B------:R-:W-:Y:S05]  /*1550*/  @!P0 BRA `(.L_x_1168) ;  /* 0x0000000000148947 */ /* 0x000fea0003800000 */
[----:B------:R-:W-:-:S13]  /*1560*/  ISETP.NE.AND P0, PT, R4, 0x4, PT ;  /* 0x000000040400780c */ /* 0x000fda0003f05270 */
[----:B------:R-:W-:Y:S05]  /*1570*/  @P0 BRA `(.L_x_1165) ;  /* 0x0000000800b80947 */ /* 0x000fea0003800000 */
[----:B------:R-:W2:Y:S02]  /*1580*/  LDG.E.64 R2, desc[UR36][R2.64] ;  /* 0x0000002402027981 */ /* 0x000ea4000c1e1b00 */
[----:B--2---:R4:W0:Y:S01]  /*1590*/  I2F.S64 R0, R2 ;  /* 0x0000000200007312 */ /* 0x0048220000301400 */
[----:B------:R-:W-:Y:S05]  /*15a0*/  BRA `(.L_x_1166) ;  /* 0x0000000c00087947 */ /* 0x000fea0003800000 */
.L_x_1168:
[----:B------:R-:W2:Y:S02]  /*15b0*/  LDG.E R0, desc[UR36][R2.64] ;  /* 0x0000002402007981 */ /* 0x000ea4000c1e1900 */
[----:B--2---:R-:W-:Y:S01]  /*15c0*/  I2FP.F32.S32 R0, R0 ;  /* 0x0000000000007245 */ /* 0x004fe20000201400 */
[----:B------:R-:W-:Y:S06]  /*15d0*/  BRA `(.L_x_1166) ;  /* 0x0000000800fc7947 */ /* 0x000fec0003800000 */
.L_x_1167:
[----:B------:R-:W2:Y:S02]  /*15e0*/  LDG.E.U16 R0, desc[UR36][R2.64] ;  /* 0x0000002402007981 */ /* 0x000ea4000c1e1500 */
[----:B--2---:R-:W0:Y:S01]  /*15f0*/  I2F.S16 R0, R0 ;  /* 0x0000000000007306 */ /* 0x004e220000101400 */
[----:B------:R-:W-:Y:S05]  /*1600*/  BRA `(.L_x_1166) ;  /* 0x0000000800f07947 */ /* 0x000fea0003800000 */
.L_x_1162:
[----:B------:R-:W-:-:S13]  /*1610*/  ISETP.GT.AND P0, PT, R4, 0x6, PT ;  /* 0x000000060400780c */ /* 0x000fda0003f04270 */
[----:B------:R-:W-:Y:S05]  /*1620*/  @P0 BRA `(.L_x_1169) ;  /* 0x0000000000240947 */ /* 0x000fea0003800000 */
[----:B------:R-:W-:-:S13]  /*1630*/  ISETP.NE.AND P0, PT, R4, 0x5, PT ;  /* 0x000000050400780c */ /* 0x000fda0003f05270 */
[----:B------:R-:W-:Y:S05]  /*1640*/  @!P0 BRA `(.L_x_1170) ;  /* 0x0000000000108947 */ /* 0x000fea0003800000 */
[----:B------:R-:W-:-:S13]  /*1650*/  ISETP.NE.AND P0, PT, R4, 0x6, PT ;  /* 0x000000060400780c */ /* 0x000fda0003f05270 */
[----:B------:R-:W-:Y:S05]  /*1660*/  @P0 BRA `(.L_x_1165) ;  /* 0x00000008007c0947 */ /* 0x000fea0003800000 */
[----:B------:R2:W5:Y:S01]  /*1670*/  LDG.E R0, desc[UR36][R2.64] ;  /* 0x0000002402007981 */ /* 0x000562000c1e1900 */
[----:B------:R-:W-:Y:S05]  /*1680*/  BRA `(.L_x_1166) ;  /* 0x0000000800d07947 */ /* 0x000fea0003800000 */
.L_x_1170:
[----:B------:R-:W2:Y:S02]  /*1690*/  LDG.E.U16 R0, desc[UR36][R2.64] ;  /* 0x0000002402007981 */ /* 0x000ea4000c1e1500 */
[----:B--2---:R-:W-:Y:S01]  /*16a0*/  HADD2.F32 R0, -RZ, R0.H0_H0 ;  /* 0x20000000ff007230 */ /* 0x004fe20000004100 */
[----:B------:R-:W-:Y:S06]  /*16b0*/  BRA `(.L_x_1166) ;  /* 0x0000000800c47947 */ /* 0x000fec0003800000 */
.L_x_1169:
[----:B------:R-:W-:-:S13]  /*16c0*/  ISETP.NE.AND P0, PT, R4, 0x7, PT ;  /* 0x000000070400780c */ /* 0x000fda0003f05270 */
[----:B------:R-:W-:Y:S05]  /*16d0*/  @!P0 BRA `(.L_x_1171) ;  /* 0x0000000000248947 */ /* 0x000fea0003800000 */
[----:B------:R-:W-:-:S13]  /*16e0*/  ISETP.NE.AND P0, PT, R4, 0x8, PT ;  /* 0x000000080400780c */ /* 0x000fda0003f05270 */
[----:B------:R-:W-:Y:S05]  /*16f0*/  @!P0 BRA `(.L_x_1172) ;  /* 0x0000000000108947 */ /* 0x000fea0003800000 */
[----:B------:R-:W-:-:S13]  /*1700*/  ISETP.NE.AND P0, PT, R4, 0x9, PT ;  /* 0x000000090400780c */ /* 0x000fda0003f05270 */
[----:B------:R-:W-:Y:S05]  /*1710*/  @P0 BRA `(.L_x_1165) ;  /* 0x0000000800500947 */ /* 0x000fea0003800000 */
[----:B------:R3:W5:Y:S01]  /*1720*/  LDG.E R0, desc[UR36][R2.64] ;  /* 0x0000002402007981 */ /* 0x000762000c1e1900 */
[----:B------:R-:W-:Y:S05]  /*1730*/  BRA `(.L_x_1166) ;  /* 0x0000000800a47947 */ /* 0x000fea0003800000 */
.L_x_1172:
[----:B------:R-:W2:Y:S02]  /*1740*/  LDG.E.U16 R0, desc[UR36][R2.64] ;  /* 0x0000002402007981 */ /* 0x000ea4000c1e1500 */
[----:B--2---:R-:W-:Y:S01]  /*1750*/  HADD2.F32 R0, -RZ, R0.H0_H0 ;  /* 0x20000000ff007230 */ /* 0x004fe20000004100 */
[----:B------:R-:W-:Y:S06]  /*1760*/  BRA `(.L_x_1166) ;  /* 0x0000000800987947 */ /* 0x000fec0003800000 */
.L_x_1171:
[----:B------:R-:W2:Y:S01]  /*1770*/  LDG.E.64 R2, desc[UR36][R2.64] ;  /* 0x0000002402027981 */ /* 0x000ea2000c1e1b00 */
[----:B------:R-:W-:Y:S01]  /*1780*/  UMOV UR4, 0xf0000000 ;  /* 0xf000000000047882 */ /* 0x000fe20000000000 */
[----:B------:R-:W-:Y:S01]  /*1790*/  UMOV UR5, 0x380fffff ;  /* 0x380fffff00057882 */ /* 0x000fe20000000000 */
[----:B--2---:R-:W0:Y:S01]  /*17a0*/  F2F.F32.F64 R0, R2 ;  /* 0x0000000200007310 */ /* 0x004e220000301000 */
[----:B------:R-:W-:-:S14]  /*17b0*/  DSETP.GEU.AND P0, PT, |R2|, UR4, PT ;  /* 0x0000000402007e2a */ /* 0x000fdc000bf0e200 */
[----:B0-----:R-:W-:Y:S01]  /*17c0*/  @!P0 FMUL R0, R0, 1.175494350822287508e-38 ;  /* 0x0080000000008820 */ /* 0x001fe20000400000 */
[----:B------:R-:W-:Y:S06]  /*17d0*/  BRA `(.L_x_1166) ;  /* 0x00000008007c7947 */ /* 0x000fec0003800000 */
.L_x_1161:
        /* <DEDUP_REMOVED lines=8> */
[----:B------:R-:W2:Y:S02]  /*1860*/  LDG.E.U8 R2, desc[UR36][R2.64] ;  /* 0x0000002402027981 */ /* 0x000ea4000c1e1100 */
[----:B--2---:R-:W-:-:S04]  /*1870*/  ISETP.NE.AND P0, PT, R2, RZ, PT ;  /* 0x000000ff0200720c */ /* 0x004fc80003f05270 */
[----:B------:R-:W-:Y:S01]  /*1880*/  FSEL R0, RZ, 1, !P0 ;  /* 0x3f800000ff007808 */ /* 0x000fe20004000000 */
[----:B------:R-:W-:Y:S08]  /*1890*/  BRA `(.L_x_1166) ;  /* 0x00000008004c7947 */ /* 0x000ff00003800000 */
.L_x_1175:
[----:B------:R-:W2:Y:S01]  /*18a0*/  LDG.E.64 R2, desc[UR36][R2.64] ;  /* 0x0000002402027981 */ /* 0x000ea2000c1e1b00 */
[----:B------:R-:W-:Y:S01]  /*18b0*/  UMOV UR4, 0xf0000000 ;  /* 0xf000000000047882 */ /* 0x000fe20000000000 */
[----:B------:R-:W-:Y:S01]  /*18c0*/  UMOV UR5, 0x380fffff ;  /* 0x380fffff00057882 */ /* 0x000fe20000000000 */
[----:B--2---:R-:W0:Y:S01]  /*18d0*/  F2F.F32.F64 R0, R2 ;  /* 0x0000000200007310 */ /* 0x004e220000301000 */
[----:B------:R-:W-:-:S14]  /*18e0*/  DSETP.GEU.AND P0, PT, |R2|, UR4, PT ;  /* 0x0000000402007e2a */ /* 0x000fdc000bf0e200 */
[----:B0-----:R-:W-:Y:S01]  /*18f0*/  @!P0 FMUL R0, R0, 1.175494350822287508e-38 ;  /* 0x0080000000008820 */ /* 0x001fe20000400000 */
[----:B------:R-:W-:Y:S06]  /*1900*/  BRA `(.L_x_1166) ;  /* 0x0000000800307947 */ /* 0x000fec0003800000 */
.L_x_1174:
        /* <DEDUP_REMOVED lines=24> */
[----:B------:R-:W-:Y:S01]  /*1a90*/  LOP3.LUT R0, R5, 0x80000000, R0, 0xf8, !PT ;  /* 0x8000000005007812 */ /* 0x000fe200078ef800 */
[----:B------:R-:W-:Y:S06]  /*1aa0*/  BRA `(.L_x_1166) ;  /* 0x0000000400c87947 */ /* 0x000fec0003800000 */
.L_x_1177:
[----:B------:R-:W2:Y:S02]  /*1ab0*/  LDG.E.U8 R2, desc[UR36][R2.64] ;  /* 0x0000002402027981 */ /* 0x000ea4000c1e1100 */
        /* <DEDUP_REMOVED lines=12> */
.L_x_1176:
[----:B------:R-:W2:Y:S02]  /*1b80*/  LDG.E.U16 R0, desc[UR36][R2.64] ;  /* 0x0000002402007981 */ /* 0x000ea4000c1e1500 */
[----:B--2---:R-:W-:Y:S01]  /*1b90*/  IMAD.U32 R0, R0, 0x10000, RZ ;  /* 0x0001000000007824 */ /* 0x004fe200078e00ff */
[----:B------:R-:W-:Y:S06]  /*1ba0*/  BRA `(.L_x_1166) ;  /* 0x0000000400887947 */ /* 0x000fec0003800000 */
.L_x_1173:
        /* <DEDUP_REMOVED lines=8> */
[----:B------:R-:W2:Y:S02]  /*1c30*/  LDG.E.U16 R0, desc[UR36][R2.64] ;  /* 0x0000002402007981 */ /* 0x000ea4000c1e1500 */
[----:B--2---:R-:W-:Y:S01]  /*1c40*/  I2FP.F32.U32 R0, R0 ;  /* 0x0000000000007245 */ /* 0x004fe20000201000 */
[----:B------:R-:W-:Y:S06]  /*1c50*/  BRA `(.L_x_1166) ;  /* 0x00000004005c7947 */ /* 0x000fec0003800000 */
.L_x_1180:
[----:B------:R-:W2:Y:S01]  /*1c60*/  LDG.E.U8 R2, desc[UR36][R2.64] ;  /* 0x0000002402027981 */ /* 0x000ea2000c1e1100 */
        /* <DEDUP_REMOVED lines=19> */
.L_x_1182:
[----:B------:R-:W-:Y:S05]  /*1da0*/  BSYNC B0 ;  /* 0x0000000000007941 */ /* 0x000fea0003800000 */
.L_x_1181:
[----:B------:R-:W-:Y:S01]  /*1db0*/  LEA R3, R0, 0x3b800000, 0x17 ;  /* 0x3b80000000037811 */ /* 0x000fe200078eb8ff */
[----:B------:R-:W-:-:S05]  /*1dc0*/  IMAD.SHL.U32 R0, R2, 0x100000, RZ ;  /* 0x0010000002007824 */ /* 0x000fca00078e00ff */
[----:B------:R-:W-:Y:S01]  /*1dd0*/  LOP3.LUT R0, R3, R0, R4, 0xfe, !PT ;  /* 0x0000000003007212 */ /* 0x000fe200078efe04 */
[----:B------:R-:W-:Y:S06]  /*1de0*/  BRA `(.L_x_1166) ;  /* 0x0000000000f87947 */ /* 0x000fec0003800000 */
.L_x_1179:
        /* <DEDUP_REMOVED lines=20> */
.L_x_1184:
[----:B------:R-:W-:Y:S05]  /*1f30*/  BSYNC B0 ;  /* 0x0000000000007941 */ /* 0x000fea0003800000 */
.L_x_1183:
[----:B------:R-:W-:Y:S01]  /*1f40*/  LEA R3, R0, 0x37800000, 0x17 ;  /* 0x3780000000037811 */ /* 0x000fe200078eb8ff */
[----:B------:R-:W-:-:S05]  /*1f50*/  IMAD.SHL.U32 R0, R2, 0x200000, RZ ;  /* 0x0020000002007824 */ /* 0x000fca00078e00ff */
[----:B------:R-:W-:Y:S01]  /*1f60*/  LOP3.LUT R0, R3, R0, R4, 0xfe, !PT ;  /* 0x0000000003007212 */ /* 0x000fe200078efe04 */
[----:B------:R-:W-:Y:S06]  /*1f70*/  BRA `(.L_x_1166) ;  /* 0x0000000000947947 */ /* 0x000fec0003800000 */
.L_x_1178:
[----:B------:R-:W-:-:S13]  /*1f80*/  ISETP.NE.AND P0, PT, R4, 0x1c, PT ;  /* 0x0000001c0400780c */ /* 0x000fda0003f05270 */
[----:B------:R-:W-:Y:S05]  /*1f90*/  @!P0 BRA `(.L_x_1185) ;  /* 0x0000000000848947 */ /* 0x000fea0003800000 */
[----:B------:R-:W-:-:S13]  /*1fa0*/  ISETP.NE.AND P0, PT, R4, 0x1d, PT ;  /* 0x0000001d0400780c */ /* 0x000fda0003f05270 */
[----:B------:R-:W-:Y:S05]  /*1fb0*/  @!P0 BRA `(.L_x_1186) ;  /* 0x0000000000708947 */ /* 0x000fea0003800000 */
[----:B------:R-:W-:-:S13]  /*1fc0*/  ISETP.NE.AND P0, PT, R4, 0x2c, PT ;  /* 0x0000002c0400780c */ /* 0x000fda0003f05270 */
[----:B------:R-:W-:Y:S05]  /*1fd0*/  @P0 BRA `(.L_x_1165) ;  /* 0x0000000000200947 */ /* 0x000fea0003800000 */
[----:B------:R-:W2:Y:S01]  /*1fe0*/  LDG.E.U8 R2, desc[UR36][R2.64] ;  /* 0x0000002402027981 */ /* 0x000ea2000c1e1100 */
[----:B------:R-:W-:Y:S01]  /*1ff0*/  IMAD.MOV.U32 R0, RZ, RZ, 0x400000 ;  /* 0x00400000ff007424 */ /* 0x000fe200078e00ff */
[----:B--2---:R-:W-:-:S13]  /*2000*/  ISETP.NE.AND P0, PT, R2, RZ, PT ;  /* 0x000000ff0200720c */ /* 0x004fda0003f05270 */
[----:B------:R-:W-:Y:S05]  /*2010*/  @!P0 BRA `(.L_x_1166) ;  /* 0x00000000006c8947 */ /* 0x000fea0003800000 */
[----:B------:R-:W-:-:S13]  /*2020*/  ISETP.NE.AND P0, PT, R2, 0xff, PT ;  /* 0x000000ff0200780c */ /* 0x000fda0003f05270 */
[----:B------:R-:W-:Y:S02]  /*2030*/  @!P0 IMAD.MOV.U32 R0, RZ, RZ, 0x7f800001 ;  /* 0x7f800001ff008424 */ /* 0x000fe400078e00ff */
[----:B------:R-:W-:Y:S01]  /*2040*/  @P0 IMAD.SHL.U32 R0, R2, 0x800000, RZ ;  /* 0x0080000002000824 */ /* 0x000fe200078e00ff */
[----:B------:R-:W-:Y:S06]  /*2050*/  BRA `(.L_x_1166) ;  /* 0x00000000005c7947 */ /* 0x000fec0003800000 */
.L_x_1165:
        /* <DEDUP_REMOVED lines=16> */
.L_x_1187:
[----:B------:R-:W-:Y:S01]  /*2160*/  IMAD.MOV.U32 R0, RZ, RZ, RZ ;  /* 0x000000ffff007224 */ /* 0x000fe200078e00ff */
[----:B------:R-:W-:Y:S06]  /*2170*/  BRA `(.L_x_1166) ;  /* 0x0000000000147947 */ /* 0x000fec0003800000 */
.L_x_1186:
[----:B------:R-:W2:Y:S02]  /*2180*/  LDG.E.64 R2, desc[UR36][R2.64] ;  /* 0x0000002402027981 */ /* 0x000ea4000c1e1b00 */
[----:B--2---:R0:W1:Y:S01]  /*2190*/  I2F.U64 R0, R2 ;  /* 0x0000000200007312 */ /* 0x0040620000301000 */
[----:B------:R-:W-:Y:S05]  /*21a0*/  BRA `(.L_x_1166) ;  /* 0x0000000000087947 */ /* 0x000fea0003800000 */
.L_x_1185:
[----:B------:R-:W2:Y:S02]  /*21b0*/  LDG.E R0, desc[UR36][R2.64] ;  /* 0x0000002402007981 */ /* 0x000ea4000c1e1900 */
[----:B--2---:R-:W-:-:S07]  /*21c0*/  I2FP.F32.U32 R0, R0 ;  /* 0x0000000000007245 */ /* 0x004fce0000201000 */
.L_x_1166:
[----:B------:R-:W-:Y:S05]  /*21d0*/  BSYNC B6 ;  /* 0x0000000000067941 */ /* 0x000fea0003800000 */
.L_x_1160:
[----:B0-234-:R-:W0:Y:S01]  /*21e0*/  LDC.U8 R3, c[0x0][0x421] ;  /* 0x00010840ff037b82 */ /* 0x01de220000000000 */
[----:B-1---5:R-:W-:-:S05]  /*21f0*/  IMAD.MOV.U32 R2, RZ, RZ, R0 ;  /* 0x000000ffff027224 */ /* 0x022fca00078e0000 */
[C---:B------:R-:W-:Y:S02]  /*2200*/  FSETP.GTU.FTZ.AND P0, PT, |R2|.reuse, +INF , PT ;  /* 0x7f8000000200780b */ /* 0x040fe40003f1c200 */
[----:B------:R-:W-:-:S11]  /*2210*/  FSETP.GEU.FTZ.AND P1, PT, R2, RZ, PT ;  /* 0x000000ff0200720b */ /* 0x000fd60003f3e000 */
[----:B------:R-:W-:Y:S02]  /*2220*/  @!P0 FSEL R2, RZ, 3.1415927410125732422, P1 ;  /* 0x40490fdbff028808 */ /* 0x000fe40000800000 */
        /* <DEDUP_REMOVED lines=14> */
.L_x_1191:
[----:B------:R-:W0:Y:S02]  /*2310*/  F2I.S64.TRUNC R2, R2 ;  /* 0x0000000200027311 */ /* 0x000e24000020d900 */
[----:B0-----:R-:W-:-:S05]  /*2320*/  IMAD.MOV.U32 R5, RZ, RZ, R2 ;  /* 0x000000ffff057224 */ /* 0x001fca00078e0002 */
[----:B------:R0:W-:Y:S01]  /*2330*/  STG.E.U8 desc[UR36][R16.64], R5 ;  /* 0x0000000510007986 */ /* 0x0001e2000c101124 */
[----:B------:R-:W-:Y:S05]  /*2340*/  BRA `(.L_x_1193) ;  /* 0x0000000c00407947 */ /* 0x000fea0003800000 */
.L_x_1190:
        /* <DEDUP_REMOVED lines=9> */
.L_x_1195:
[----:B------:R-:W0:Y:S02]  /*23e0*/  F2I.FTZ.TRUNC.NTZ R3, R2 ;  /* 0x0000000200037305 */ /* 0x000e24000021f100 */
[----:B0-----:R0:W-:Y:S01]  /*23f0*/  STG.E desc[UR36][R16.64], R3 ;  /* 0x0000000310007986 */ /* 0x0011e2000c101924 */
[----:B------:R-:W-:Y:S05]  /*2400*/  BRA `(.L_x_1193) ;  /* 0x0000000c00107947 */ /* 0x000fea0003800000 */
.L_x_1194:
[----:B------:R-:W0:Y:S02]  /*2410*/  F2I.FTZ.TRUNC.NTZ R3, R2 ;  /* 0x0000000200037305 */ /* 0x000e24000021f100 */
[----:B0-----:R0:W-:Y:S01]  /*2420*/  STG.E.U16 desc[UR36][R16.64], R3 ;  /* 0x0000000310007986 */ /* 0x0011e2000c101524 */
[----:B------:R-:W-:Y:S05]  /*2430*/  BRA `(.L_x_1193) ;  /* 0x0000000c00047947 */ /* 0x000fea0003800000 */
.L_x_1189:
        /* <DEDUP_REMOVED lines=8> */
.L_x_1197:
[----:B------:R-:W-:-:S05]  /*24c0*/  F2FP.F16.F32.PACK_AB R2, RZ, R2 ;  /* 0x00000002ff02723e */ /* 0x000fca00000000ff */
[----:B------:R0:W-:Y:S01]  /*24d0*/  STG.E.U16 desc[UR36][R16.64], R2 ;  /* 0x0000000210007986 */ /* 0x0001e2000c101524 */
[----:B------:R-:W-:Y:S05]  /*24e0*/  BRA `(.L_x_1193) ;  /* 0x0000000800d87947 */ /* 0x000fea0003800000 */
.L_x_1196:
[----:B------:R-:W-:-:S13]  /*24f0*/  ISETP.NE.AND P0, PT, R0, 0x7, PT ;  /* 0x000000070000780c */ /* 0x000fda0003f05270 */
[----:B------:R-:W-:Y:S05]  /*2500*/  @!P0 BRA `(.L_x_1198) ;  /* 0x00000000002c8947 */ /* 0x000fea0003800000 */
[----:B------:R-:W-:-:S13]  /*2510*/  ISETP.NE.AND P0, PT, R0, 0x8, PT ;  /* 0x000000080000780c */ /* 0x000fda0003f05270 */
[----:B------:R-:W-:Y:S05]  /*2520*/  @!P0 BRA `(.L_x_1199) ;  /* 0x0000000000148947 */ /* 0x000fea0003800000 */
[----:B------:R-:W-:-:S13]  /*2530*/  ISETP.NE.AND P0, PT, R0, 0x9, PT ;  /* 0x000000090000780c */ /* 0x000fda0003f05270 */
[----:B------:R-:W-:Y:S05]  /*2540*/  @P0 BRA `(.L_x_1192) ;  /* 0x0000000800680947 */ /* 0x000fea0003800000 */
[----:B------:R-:W-:-:S05]  /*2550*/  IMAD.MOV.U32 R3, RZ, RZ, RZ ;  /* 0x000000ffff037224 */ /* 0x000fca00078e00ff */
[----:B------:R0:W-:Y:S01]  /*2560*/  STG.E.64 desc[UR36][R16.64], R2 ;  /* 0x0000000210007986 */ /* 0x0001e2000c101b24 */
[----:B------:R-:W-:Y:S05]  /*2570*/  BRA `(.L_x_1193) ;  /* 0x0000000800b47947 */ /* 0x000fea0003800000 */
.L_x_1199:
[----:B------:R-:W-:-:S04]  /*2580*/  F2FP.F16.F32.PACK_AB R3, RZ, R2 ;  /* 0x00000002ff03723e */ /* 0x000fc800000000ff */
[----:B------:R-:W-:-:S05]  /*2590*/  PRMT R3, R3, 0x5410, RZ ;  /* 0x0000541003037816 */ /* 0x000fca00000000ff */
[----:B------:R0:W-:Y:S01]  /*25a0*/  STG.E desc[UR36][R16.64], R3 ;  /* 0x0000000310007986 */ /* 0x0001e2000c101924 */
[----:B------:R-:W-:Y:S05]  /*25b0*/  BRA `(.L_x_1193) ;  /* 0x0000000800a47947 */ /* 0x000fea0003800000 */
.L_x_1198:
[----:B------:R-:W-:-:S06]  /*25c0*/  FMUL.FTZ R2, R2, 1 ;  /* 0x3f80000002027820 */ /* 0x000fcc0000410000 */
[----:B------:R-:W0:Y:S02]  /*25d0*/  F2F.F64.F32 R2, R2 ;  /* 0x0000000200027310 */ /* 0x000e240000201800 */
[----:B0-----:R0:W-:Y:S01]  /*25e0*/  STG.E.64 desc[UR36][R16.64], R2 ;  /* 0x0000000210007986 */ /* 0x0011e2000c101b24 */
[----:B------:R-:W-:Y:S05]  /*25f0*/  BRA `(.L_x_1193) ;  /* 0x0000000800947947 */ /* 0x000fea0003800000 */
.L_x_1188:
        /* <DEDUP_REMOVED lines=8> */
[----:B------:R-:W-:-:S04]  /*2680*/  FSETP.NEU.FTZ.AND P0, PT, R2, RZ, PT ;  /* 0x000000ff0200720b */ /* 0x000fc80003f1d000 */
[----:B------:R-:W-:-:S05]  /*2690*/  SEL R3, RZ, 0x1, !P0 ;  /* 0x00000001ff037807 */ /* 0x000fca0004000000 */
[----:B------:R0:W-:Y:S01]  /*26a0*/  STG.E.U8 desc[UR36][R16.64], R3 ;  /* 0x0000000310007986 */ /* 0x0001e2000c101124 */
[----:B------:R-:W-:Y:S05]  /*26b0*/  BRA `(.L_x_1193) ;  /* 0x0000000800647947 */ /* 0x000fea0003800000 */
.L_x_1202:
[----:B------:R-:W-:Y:S01]  /*26c0*/  FMUL.FTZ R4, R2, 1 ;  /* 0x3f80000002047820 */ /* 0x000fe20000410000 */
[----:B------:R-:W-:-:S05]  /*26d0*/  CS2R R6, SRZ ;  /* 0x0000000000067805 */ /* 0x000fca000001ff00 */
[----:B------:R-:W0:Y:S02]  /*26e0*/  F2F.F64.F32 R4, R4 ;  /* 0x0000000400047310 */ /* 0x000e240000201800 */
[----:B0-----:R0:W-:Y:S01]  /*26f0*/  STG.E.128 desc[UR36][R16.64], R4 ;  /* 0x0000000410007986 */ /* 0x0011e2000c101d24 */
[----:B------:R-:W-:Y:S05]  /*2700*/  BRA `(.L_x_1193) ;  /* 0x0000000800507947 */ /* 0x000fea0003800000 */
.L_x_1201:
        /* <DEDUP_REMOVED lines=20> */
.L_x_1206:
[----:B------:R-:W-:Y:S05]  /*2850*/  BSYNC B0 ;  /* 0x0000000000007941 */ /* 0x000fea0003800000 */
.L_x_1205:
[----:B------:R-:W-:-:S05]  /*2860*/  LOP3.LUT R5, R0, R5, RZ, 0xfc, !PT ;  /* 0x0000000500057212 */ /* 0x000fca00078efcff */
[----:B------:R0:W-:Y:S01]  /*2870*/  STG.E.U8 desc[UR36][R16.64], R5 ;  /* 0x0000000510007986 */ /* 0x0001e2000c101124 */
[----:B------:R-:W-:Y:S05]  /*2880*/  BRA `(.L_x_1193) ;  /* 0x0000000400f07947 */ /* 0x000fea0003800000 */
.L_x_1204:
        /* <DEDUP_REMOVED lines=12> */
.L_x_1208:
[----:B------:R-:W-:Y:S01]  /*2950*/  IMAD.MOV.U32 R0, RZ, RZ, 0x7f ;  /* 0x0000007fff007424 */ /* 0x000fe200078e00ff */
[----:B------:R-:W-:-:S04]  /*2960*/  ISETP.GT.U32.AND P0, PT, R4, 0x7f800000, PT ;  /* 0x7f8000000400780c */ /* 0x000fc80003f04070 */
[----:B------:R-:W-:-:S09]  /*2970*/  SEL R0, R0, 0x7c, P0 ;  /* 0x0000007c00007807 */ /* 0x000fd20000000000 */
.L_x_1209:
[----:B------:R-:W-:Y:S05]  /*2980*/  BSYNC B0 ;  /* 0x0000000000007941 */ /* 0x000fea0003800000 */
.L_x_1207:
[----:B------:R-:W-:-:S04]  /*2990*/  LOP3.LUT R2, R2, 0x80000000, RZ, 0xc0, !PT ;  /* 0x8000000002027812 */ /* 0x000fc800078ec0ff */
[----:B------:R-:W-:-:S04]  /*29a0*/  SHF.R.U32.HI R3, RZ, 0x18, R2 ;  /* 0x00000018ff037819 */ /* 0x000fc80000011602 */
[----:B------:R-:W-:-:S05]  /*29b0*/  LOP3.LUT R3, R0, R3, RZ, 0xfc, !PT ;  /* 0x0000000300037212 */ /* 0x000fca00078efcff */
[----:B------:R0:W-:Y:S01]  /*29c0*/  STG.E.U8 desc[UR36][R16.64], R3 ;  /* 0x0000000310007986 */ /* 0x0001e2000c101124 */
[----:B------:R-:W-:Y:S05]  /*29d0*/  BRA `(.L_x_1193) ;  /* 0x00000004009c7947 */ /* 0x000fea0003800000 */
.L_x_1203:
[----:B------:R-:W-:-:S05]  /*29e0*/  F2FP.BF16.F32.PACK_AB R2, RZ, R2 ;  /* 0x00000002ff02723e */ /* 0x000fca00000010ff */
[----:B------:R0:W-:Y:S01]  /*29f0*/  STG.E.U16 desc[UR36][R16.64], R2 ;  /* 0x0000000210007986 */ /* 0x0001e2000c101524 */
[----:B------:R-:W-:Y:S05]  /*2a00*/  BRA `(.L_x_1193) ;  /* 0x0000000400907947 */ /* 0x000fea0003800000 */
.L_x_1200:
        /* <DEDUP_REMOVED lines=11> */
.L_x_1212:
        /* <DEDUP_REMOVED lines=16> */
.L_x_1215:
[----:B------:R-:W-:-:S04]  /*2bc0*/  LOP3.LUT R2, R2, 0x80000000, RZ, 0xc0, !PT ;  /* 0x8000000002027812 */ /* 0x000fc800078ec0ff */
[----:B------:R-:W-:-:S04]  /*2bd0*/  SHF.R.U32.HI R3, RZ, 0x18, R2 ;  /* 0x00000018ff037819 */ /* 0x000fc80000011602 */
[----:B------:R-:W-:-:S04]  /*2be0*/  LOP3.LUT R0, R0, R3, RZ, 0xfc, !PT ;  /* 0x0000000300007212 */ /* 0x000fc800078efcff */
[----:B------:R-:W-:-:S07]  /*2bf0*/  PRMT R8, R0, 0x7610, R8 ;  /* 0x0000761000087816 */ /* 0x000fce0000000008 */
.L_x_1214:
[----:B------:R-:W-:Y:S05]  /*2c00*/  BSYNC B0 ;  /* 0x0000000000007941 */ /* 0x000fea0003800000 */
.L_x_1213:
[----:B------:R0:W-:Y:S01]  /*2c10*/  STG.E.U8 desc[UR36][R16.64], R8 ;  /* 0x0000000810007986 */ /* 0x0001e2000c101124 */
[----:B------:R-:W-:Y:S05]  /*2c20*/  BRA `(.L_x_1193) ;  /* 0x0000000400087947 */ /* 0x000fea0003800000 */
.L_x_1211:
        /* <DEDUP_REMOVED lines=16> */
.L_x_1218:
[----:B------:R-:W-:-:S04]  /*2d30*/  LOP3.LUT R2, R2, 0x80000000, RZ, 0xc0, !PT ;  /* 0x8000000002027812 */ /* 0x000fc800078ec0ff */
[----:B------:R-:W-:-:S04]  /*2d40*/  SHF.R.U32.HI R3, RZ, 0x18, R2 ;  /* 0x00000018ff037819 */ /* 0x000fc80000011602 */
[----:B------:R-:W-:-:S04]  /*2d50*/  LOP3.LUT R0, R0, R3, RZ, 0xfc, !PT ;  /* 0x0000000300007212 */ /* 0x000fc800078efcff */
[----:B------:R-:W-:-:S07]  /*2d60*/  PRMT R8, R0, 0x7610, R8 ;  /* 0x0000761000087816 */ /* 0x000fce0000000008 */
.L_x_1217:
[----:B------:R-:W-:Y:S05]  /*2d70*/  BSYNC B0 ;  /* 0x0000000000007941 */ /* 0x000fea0003800000 */
.L_x_1216:
[----:B------:R3:W-:Y:S01]  /*2d80*/  STG.E.U8 desc[UR36][R16.64], R8 ;  /* 0x0000000810007986 */ /* 0x0007e2000c101124 */
[----:B------:R-:W-:Y:S05]  /*2d90*/  BRA `(.L_x_1193) ;  /* 0x0000000000ac7947 */ /* 0x000fea0003800000 */
.L_x_1210:
        /* <DEDUP_REMOVED lines=21> */
.L_x_1192:
        /* <DEDUP_REMOVED lines=16> */
.L_x_1221:
[----:B------:R-:W-:Y:S05]  /*2ff0*/  BRA `(.L_x_1193) ;  /* 0x0000000000147947 */ /* 0x000fea0003800000 */
.L_x_1220:
[----:B------:R-:W0:Y:S02]  /*3000*/  F2I.U64.TRUNC R2, R2 ;  /* 0x0000000200027311 */ /* 0x000e24000020d800 */
[----:B0-----:R2:W-:Y:S01]  /*3010*/  STG.E.64 desc[UR36][R16.64], R2 ;  /* 0x0000000210007986 */ /* 0x0015e2000c101b24 */
[----:B------:R-:W-:Y:S05]  /*3020*/  BRA `(.L_x_1193) ;  /* 0x0000000000087947 */ /* 0x000fea0003800000 */
.L_x_1219:
[----:B------:R-:W0:Y:S02]  /*3030*/  F2I.FTZ.U32.TRUNC.NTZ R3, R2 ;  /* 0x0000000200037305 */ /* 0x000e24000021f000 */
[----:B0-----:R0:W-:Y:S02]  /*3040*/  STG.E desc[UR36][R16.64], R3 ;  /* 0x0000000310007986 */ /* 0x0011e4000c101924 */
.L_x_1193:
[----:B------:R-:W-:-:S04]  /*3050*/  IMAD R18, R23, 0x200, R18 ;  /* 0x0000020017127824 */ /* 0x000fc800078e0212 */
[----:B------:R-:W-:-:S07]  /*3060*/  VIADD R19, R18, 0x80 ;  /* 0x0000008012137836 */ /* 0x000fce0000000000 */
.L_x_1158:
[----:B------:R-:W-:Y:S05]  /*3070*/  BSYNC B7 ;  /* 0x0000000000077941 */ /* 0x000fea0003800000 */
.L_x_1157:
        /* <DEDUP_REMOVED lines=307> */
.L_x_1224:
        /* <DEDUP_REMOVED lines=22> */
.L_x_1229:
[----:B------:R-:W2:Y:S02]  /*4510*/  LDG.E.U8 R0, desc[UR36][R2.64] ;  /* 0x0000002402007981 */ /* 0x000ea4000c1e1100 */
[----:B--2---:R-:W-:Y:S01]  /*4520*/  I2FP.F32.U32 R0, R0 ;  /* 0x0000000000007245 */ /* 0x004fe20000201000 */
[----:B------:R-:W-:Y:S06]  /*4530*/  BRA `(.L_x_1231) ;  /* 0x0000000c002c7947 */ /* 0x000fec0003800000 */
.L_x_1228:
[----:B------:R-:W-:-:S13]  /*4540*/  ISETP.NE.AND P0, PT, R4, 0x2, PT ;  /* 0x000000020400780c */ /* 0x000fda0003f05270 */
[----:B------:R-:W-:Y:S05]  /*4550*/  @!P0 BRA `(.L_x_1232) ;  /* 0x0000000000288947 */ /* 0x000fea0003800000 */
[----:B------:R-:W-:-:S13]  /*4560*/  ISETP.NE.AND P0, PT, R4, 0x3, PT ;  /* 0x000000030400780c */ /* 0x000fda0003f05270 */
[----:B------:R-:W-:Y:S05]  /*4570*/  @!P0 BRA `(.L_x_1233) ;  /* 0x0000000000148947 */ /* 0x000fea0003800000 */
[----:B------:R-:W-:-:S13]  /*4580*/  ISETP.NE.AND P0, PT, R4, 0x4, PT ;  /* 0x000000040400780c */ /* 0x000fda0003f05270 */
[----:B------:R-:W-:Y:S05]  /*4590*/  @P0 BRA `(.L_x_1230) ;  /* 0x0000000800b80947 */ /* 0x000fea0003800000 */
[----:B------:R-:W2:Y:S02]  /*45a0*/  LDG.E.64 R2, desc[UR36][R2.64] ;  /* 0x0000002402027981 */ /* 0x000ea4000c1e1b00 */
[----:B--2---:R2:W3:Y:S01]  /*45b0*/  I2F.S64 R0, R2 ;  /* 0x0000000200007312 */ /* 0x0044e20000301400 */
[----:B------:R-:W-:Y:S05]  /*45c0*/  BRA `(.L_x_1231) ;  /* 0x0000000c00087947 */ /* 0x000fea0003800000 */
.L_x_1233:
[----:B------:R-:W2:Y:S02]  /*45d0*/  LDG.E R0, desc[UR36][R2.64] ;  /* 0x0000002402007981 */ /* 0x000ea4000c1e1900 */
[----:B--2---:R-:W-:Y:S01]  /*45e0*/  I2FP.F32.S32 R0, R0 ;  /* 0x0000000000007245 */ /* 0x004fe20000201400 */
[----:B------:R-:W-:Y:S06]  /*45f0*/  BRA `(.L_x_1231) ;  /* 0x0000000800fc7947 */ /* 0x000fec0003800000 */
.L_x_1232:
[----:B------:R-:W2:Y:S02]  /*4600*/  LDG.E.U16 R0, desc[UR36][R2.64] ;  /* 0x0000002402007981 */ /* 0x000ea4000c1e1500 */
[----:B--2---:R-:W1:Y:S01]  /*4610*/  I2F.S16 R0, R0 ;  /* 0x0000000000007306 */ /* 0x004e620000101400 */
[----:B------:R-:W-:Y:S05]  /*4620*/  BRA `(.L_x_1231) ;  /* 0x0000000800f07947 */ /* 0x000fea0003800000 */
.L_x_1227:
        /* <DEDUP_REMOVED lines=8> */
.L_x_1235:
[----:B------:R-:W2:Y:S02]  /*46b0*/  LDG.E.U16 R0, desc[UR36][R2.64] ;  /* 0x0000002402007981 */ /* 0x000ea4000c1e1500 */
[----:B--2---:R-:W-:Y:S01]  /*46c0*/  HADD2.F32 R0, -RZ, R0.H0_H0 ;  /* 0x20000000ff007230 */ /* 0x004fe20000004100 */
[----:B------:R-:W-:Y:S06]  /*46d0*/  BRA `(.L_x_1231) ;  /* 0x0000000800c47947 */ /* 0x000fec0003800000 */
.L_x_1234:
        /* <DEDUP_REMOVED lines=8> */
.L_x_1237:
[----:B------:R-:W2:Y:S02]  /*4760*/  LDG.E.U16 R0, desc[UR36][R2.64] ;  /* 0x0000002402007981 */ /* 0x000ea4000c1e1500 */
[----:B--2---:R-:W-:Y:S01]  /*4770*/  HADD2.F32 R0, -RZ, R0.H0_H0 ;  /* 0x20000000ff007230 */ /* 0x004fe20000004100 */
[----:B------:R-:W-:Y:S06]  /*4780*/  BRA `(.L_x_1231) ;  /* 0x0000000800987947 */ /* 0x000fec0003800000 */
.L_x_1236:
[----:B------:R-:W2:Y:S01]  /*4790*/  LDG.E.64 R2, desc[UR36][R2.64] ;  /* 0x0000002402027981 */ /* 0x000ea2000c1e1b00 */
[----:B------:R-:W-:Y:S01]  /*47a0*/  UMOV UR4, 0xf0000000 ;  /* 0xf000000000047882 */ /* 0x000fe20000000000 */
[----:B------:R-:W-:Y:S01]  /*47b0*/  UMOV UR5, 0x380fffff ;  /* 0x380fffff00057882 */ /* 0x000fe20000000000 */
[----:B--2---:R-:W0:Y:S01]  /*47c0*/  F2F.F32.F64 R0, R2 ;  /* 0x0000000200007310 */ /* 0x004e220000301000 */
[----:B------:R-:W-:-:S14]  /*47d0*/  DSETP.GEU.AND P0, PT, |R2|, UR4, PT ;  /* 0x0000000402007e2a */ /* 0x000fdc000bf0e200 */
[----:B0-----:R-:W-:Y:S01]  /*47e0*/  @!P0 FMUL R0, R0, 1.175494350822287508e-38 ;  /* 0x0080000000008820 */ /* 0x001fe20000400000 */
[----:B------:R-:W-:Y:S06]  /*47f0*/  BRA `(.L_x_1231) ;  /* 0x00000008007c7947 */ /* 0x000fec0003800000 */
.L_x_1226:
        /* <DEDUP_REMOVED lines=12> */
.L_x_1240:
[----:B------:R-:W2:Y:S01]  /*48c0*/  LDG.E.64 R2, desc[UR36][R2.64] ;  /* 0x0000002402027981 */ /* 0x000ea2000c1e1b00 */
[----:B------:R-:W-:Y:S01]  /*48d0*/  UMOV UR4, 0xf0000000 ;  /* 0xf000000000047882 */ /* 0x000fe20000000000 */
[----:B------:R-:W-:Y:S01]  /*48e0*/  UMOV UR5, 0x380fffff ;  /* 0x380fffff00057882 */ /* 0x000fe20000000000 */
[----:B--2---:R-:W0:Y:S01]  /*48f0*/  F2F.F32.F64 R0, R2 ;  /* 0x0000000200007310 */ /* 0x004e220000301000 */
[----:B------:R-:W-:-:S14]  /*4900*/  DSETP.GEU.AND P0, PT, |R2|, UR4, PT ;  /* 0x0000000402007e2a */ /* 0x000fdc000bf0e200 */
[----:B0-----:R-:W-:Y:S01]  /*4910*/  @!P0 FMUL R0, R0, 1.175494350822287508e-38 ;  /* 0x0080000000008820 */ /* 0x001fe20000400000 */
[----:B------:R-:W-:Y:S06]  /*4920*/  BRA `(.L_x_1231) ;  /* 0x0000000800307947 */ /* 0x000fec0003800000 */
.L_x_1239:
        /* <DEDUP_REMOVED lines=26> */
.L_x_1242:
        /* <DEDUP_REMOVED lines=13> */
.L_x_1241:
[----:B------:R-:W2:Y:S02]  /*4ba0*/  LDG.E.U16 R0, desc[UR36][R2.64] ;  /* 0x0000002402007981 */ /* 0x000ea4000c1e1500 */
[----:B--2---:R-:W-:Y:S01]  /*4bb0*/  IMAD.U32 R0, R0, 0x10000, RZ ;  /* 0x0001000000007824 */ /* 0x004fe200078e00ff */
[----:B------:R-:W-:Y:S06]  /*4bc0*/  BRA `(.L_x_1231) ;  /* 0x0000000400887947 */ /* 0x000fec0003800000 */
.L_x_1238:
        /* <DEDUP_REMOVED lines=11> */
.L_x_1245:
        /* <DEDUP_REMOVED lines=20> */
.L_x_1247:
[----:B------:R-:W-:Y:S05]  /*4dc0*/  BSYNC B0 ;  /* 0x0000000000007941 */ /* 0x000fea0003800000 */
.L_x_1246:
[----:B------:R-:W-:Y:S01]  /*4dd0*/  LEA R3, R0, 0x3b800000, 0x17 ;  /* 0x3b80000000037811 */ /* 0x000fe200078eb8ff */
[----:B------:R-:W-:-:S05]  /*4de0*/  IMAD.SHL.U32 R0, R2, 0x100000, RZ ;  /* 0x0010000002007824 */ /* 0x000fca00078e00ff */
[----:B------:R-:W-:Y:S01]  /*4df0*/  LOP3.LUT R0, R3, R0, R4, 0xfe, !PT ;  /* 0x0000000003007212 */ /* 0x000fe200078efe04 */
[----:B------:R-:W-:Y:S06]  /*4e00*/  BRA `(.L_x_1231) ;  /* 0x0000000000f87947 */ /* 0x000fec0003800000 */
.L_x_1244:
        /* <DEDUP_REMOVED lines=20> */
.L_x_1249:
[----:B------:R-:W-:Y:S05]  /*4f50*/  BSYNC B0 ;  /* 0x0000000000007941 */ /* 0x000fea0003800000 */
.L_x_1248:
[----:B------:R-:W-:Y:S01]  /*4f60*/  LEA R3, R0, 0x37800000, 0x17 ;  /* 0x3780000000037811 */ /* 0x000fe200078eb8ff */
[----:B------:R-:W-:-:S05]  /*4f70*/  IMAD.SHL.U32 R0, R2, 0x200000, RZ ;  /* 0x0020000002007824 */ /* 0x000fca00078e00ff */
[----:B------:R-:W-:Y:S01]  /*4f80*/  LOP3.LUT R0, R3, R0, R4, 0xfe, !PT ;  /* 0x0000000003007212 */ /* 0x000fe200078efe04 */
[----:B------:R-:W-:Y:S06]  /*4f90*/  BRA `(.L_x_1231) ;  /* 0x0000000000947947 */ /* 0x000fec0003800000 */
.L_x_1243:
        /* <DEDUP_REMOVED lines=14> */
.L_x_1230:
        /* <DEDUP_REMOVED lines=16> */
.L_x_1252:
[----:B------:R-:W-:Y:S01]  /*5180*/  IMAD.MOV.U32 R0, RZ, RZ, RZ ;  /* 0x000000ffff007224 */ /* 0x000fe200078e00ff */
[----:B------:R-:W-:Y:S06]  /*5190*/  BRA `(.L_x_1231) ;  /* 0x0000000000147947 */ /* 0x000fec0003800000 */
.L_x_1251:
[----:B------:R-:W2:Y:S02]  /*51a0*/  LDG.E.64 R2, desc[UR36][R2.64] ;  /* 0x0000002402027981 */ /* 0x000ea4000c1e1b00 */
[----:B--2---:R0:W1:Y:S01]  /*51b0*/  I2F.U64 R0, R2 ;  /* 0x0000000200007312 */ /* 0x0040620000301000 */
[----:B------:R-:W-:Y:S05]  /*51c0*/  BRA `(.L_x_1231) ;  /* 0x0000000000087947 */ /* 0x000fea0003800000 */
.L_x_1250:
[----:B------:R-:W2:Y:S02]  /*51d0*/  LDG.E R0, desc[UR36][R2.64] ;  /* 0x0000002402007981 */ /* 0x000ea4000c1e1900 */
[----:B--2---:R-:W-:-:S07]  /*51e0*/  I2FP.F32.U32 R0, R0 ;  /* 0x0000000000007245 */ /* 0x004fce0000201000 */
.L_x_1231:
[----:B------:R-:W-:Y:S05]  /*51f0*/  BSYNC B6 ;  /* 0x0000000000067941 */ /* 0x000fea0003800000 */
.L_x_1225:
[----:B0-2-4-:R-:W0:Y:S01]  /*5200*/  LDC.U8 R3, c[0x0][0x421] ;  /* 0x00010840ff037b82 */ /* 0x015e220000000000 */
[----:B-1-3-5:R-:W-:-:S05]  /*5210*/  IMAD.MOV.U32 R2, RZ, RZ, R0 ;  /* 0x000000ffff027224 */ /* 0x02afca00078e0000 */
        /* <DEDUP_REMOVED lines=17> */
.L_x_1256:
[----:B------:R-:W0:Y:S02]  /*5330*/  F2I.S64.TRUNC R2, R2 ;  /* 0x0000000200027311 */ /* 0x000e24000020d900 */
[----:B0-----:R-:W-:-:S05]  /*5340*/  IMAD.MOV.U32 R5, RZ, RZ, R2 ;  /* 0x000000ffff057224 */ /* 0x001fca00078e0002 */
[----:B------:R4:W-:Y:S01]  /*5350*/  STG.E.U8 desc[UR36][R16.64], R5 ;  /* 0x0000000510007986 */ /* 0x0009e2000c101124 */
[----:B------:R-:W-:Y:S05]  /*5360*/  BRA `(.L_x_1258) ;  /* 0x0000000c00407947 */ /* 0x000fea0003800000 */
.L_x_1255:
        /* <DEDUP_REMOVED lines=9> */
.L_x_1260:
[----:B------:R-:W0:Y:S02]  /*5400*/  F2I.FTZ.TRUNC.NTZ R3, R2 ;  /* 0x0000000200037305 */ /* 0x000e24000021f100 */
[----:B0-----:R2:W-:Y:S01]  /*5410*/  STG.E desc[UR36][R16.64], R3 ;  /* 0x0000000310007986 */ /* 0x0015e2000c101924 */
[----:B------:R-:W-:Y:S05]  /*5420*/  BRA `(.L_x_1258) ;  /* 0x0000000c00107947 */ /* 0x000fea0003800000 */
.L_x_1259:
[----:B------:R-:W0:Y:S02]  /*5430*/  F2I.FTZ.TRUNC.NTZ R3, R2 ;  /* 0x0000000200037305 */ /* 0x000e24000021f100 */
[----:B0-----:R0:W-:Y:S01]  /*5440*/  STG.E.U16 desc[UR36][R16.64], R3 ;  /* 0x0000000310007986 */ /* 0x0011e2000c101524 */
[----:B------:R-:W-:Y:S05]  /*5450*/  BRA `(.L_x_1258) ;  /* 0x0000000c00047947 */ /* 0x000fea0003800000 */
.L_x_1254:
        /* <DEDUP_REMOVED lines=8> */
.L_x_1262:
[----:B------:R-:W-:-:S05]  /*54e0*/  F2FP.F16.F32.PACK_AB R2, RZ, R2 ;  /* 0x00000002ff02723e */ /* 0x000fca00000000ff */
[----:B------:R0:W-:Y:S01]  /*54f0*/  STG.E.U16 desc[UR36][R16.64], R2 ;  /* 0x0000000210007986 */ /* 0x0001e2000c101524 */
[----:B------:R-:W-:Y:S05]  /*5500*/  BRA `(.L_x_1258) ;  /* 0x0000000800d87947 */ /* 0x000fea0003800000 */
.L_x_1261:
        /* <DEDUP_REMOVED lines=9> */
.L_x_1264:
[----:B------:R-:W-:-:S04]  /*55a0*/  F2FP.F16.F32.PACK_AB R3, RZ, R2 ;  /* 0x00000002ff03723e */ /* 0x000fc800000000ff */
[----:B------:R-:W-:-:S05]  /*55b0*/  PRMT R3, R3, 0x5410, RZ ;  /* 0x0000541003037816 */ /* 0x000fca00000000ff */
[----:B------:R0:W-:Y:S01]  /*55c0*/  STG.E desc[UR36][R16.64], R3 ;  /* 0x0000000310007986 */ /* 0x0001e2000c101924 */
[----:B------:R-:W-:Y:S05]  /*55d0*/  BRA `(.L_x_1258) ;  /* 0x0000000800a47947 */ /* 0x000fea0003800000 */
.L_x_1263:
[----:B------:R-:W-:-:S06]  /*55e0*/  FMUL.FTZ R2, R2, 1 ;  /* 0x3f80000002027820 */ /* 0x000fcc0000410000 */
[----:B------:R-:W0:Y:S02]  /*55f0*/  F2F.F64.F32 R2, R2 ;  /* 0x0000000200027310 */ /* 0x000e240000201800 */
[----:B0-----:R0:W-:Y:S01]  /*5600*/  STG.E.64 desc[UR36][R16.64], R2 ;  /* 0x0000000210007986 */ /* 0x0011e2000c101b24 */
[----:B------:R-:W-:Y:S05]  /*5610*/  BRA `(.L_x_1258) ;  /* 0x0000000800947947 */ /* 0x000fea0003800000 */
.L_x_1253:
        /* <DEDUP_REMOVED lines=12> */
.L_x_1267:
[----:B------:R-:W-:Y:S01]  /*56e0*/  FMUL.FTZ R4, R2, 1 ;  /* 0x3f80000002047820 */ /* 0x000fe20000410000 */
[----:B------:R-:W-:-:S05]  /*56f0*/  CS2R R6, SRZ ;  /* 0x0000000000067805 */ /* 0x000fca000001ff00 */
[----:B------:R-:W0:Y:S02]  /*5700*/  F2F.F64.F32 R4, R4 ;  /* 0x0000000400047310 */ /* 0x000e240000201800 */
[----:B0-----:R0:W-:Y:S01]  /*5710*/  STG.E.128 desc[UR36][R16.64], R4 ;  /* 0x0000000410007986 */ /* 0x0011e2000c101d24 */
[----:B------:R-:W-:Y:S05]  /*5720*/  BRA `(.L_x_1258) ;  /* 0x0000000800507947 */ /* 0x000fea0003800000 */
.L_x_1266:
        /* <DEDUP_REMOVED lines=20> */
.L_x_1271:
[----:B------:R-:W-:Y:S05]  /*5870*/  BSYNC B0 ;  /* 0x0000000000007941 */ /* 0x000fea0003800000 */
.L_x_1270:
[----:B------:R-:W-:-:S05]  /*5880*/  LOP3.LUT R5, R0, R5, RZ, 0xfc, !PT ;  /* 0x0000000500057212 */ /* 0x000fca00078efcff */
[----:B------:R0:W-:Y:S01]  /*5890*/  STG.E.U8 desc[UR36][R16.64], R5 ;  /* 0x0000000510007986 */ /* 0x0001e2000c101124 */
[----:B------:R-:W-:Y:S05]  /*58a0*/  BRA `(.L_x_1258) ;  /* 0x0000000400f07947 */ /* 0x000fea0003800000 */
.L_x_1269:
        /* <DEDUP_REMOVED lines=12> */
.L_x_1273:
[----:B------:R-:W-:Y:S01]  /*5970*/  IMAD.MOV.U32 R0, RZ, RZ, 0x7f ;  /* 0x0000007fff007424 */ /* 0x000fe200078e00ff */
[----:B------:R-:W-:-:S04]  /*5980*/  ISETP.GT.U32.AND P0, PT, R4, 0x7f800000, PT ;  /* 0x7f8000000400780c */ /* 0x000fc80003f04070 */
[----:B------:R-:W-:-:S09]  /*5990*/  SEL R0, R0, 0x7c, P0 ;  /* 0x0000007c00007807 */ /* 0x000fd20000000000 */
.L_x_1274:
[----:B------:R-:W-:Y:S05]  /*59a0*/  BSYNC B0 ;  /* 0x0000000000007941 */ /* 0x000fea0003800000 */
.L_x_1272:
[----:B------:R-:W-:-:S04]  /*59b0*/  LOP3.LUT R2, R2, 0x80000000, RZ, 0xc0, !PT ;  /* 0x8000000002027812 */ /* 0x000fc800078ec0ff */
[----:B------:R-:W-:-:S04]  /*59c0*/  SHF.R.U32.HI R3, RZ, 0x18, R2 ;  /* 0x00000018ff037819 */ /* 0x000fc80000011602 */
[----:B------:R-:W-:-:S05]  /*59d0*/  LOP3.LUT R3, R0, R3, RZ, 0xfc, !PT ;  /* 0x0000000300037212 */ /* 0x000fca00078efcff */
[----:B------:R0:W-:Y:S01]  /*59e0*/  STG.E.U8 desc[UR36][R16.64], R3 ;  /* 0x0000000310007986 */ /* 0x0001e2000c101124 */
[----:B------:R-:W-:Y:S05]  /*59f0*/  BRA `(.L_x_1258) ;  /* 0x00000004009c7947 */ /* 0x000fea0003800000 */
.L_x_1268:
[----:B------:R-:W-:-:S05]  /*5a00*/  F2FP.BF16.F32.PACK_AB R2, RZ, R2 ;  /* 0x00000002ff02723e */ /* 0x000fca00000010ff */
[----:B------:R0:W-:Y:S01]  /*5a10*/  STG.E.U16 desc[UR36][R16.64], R2 ;  /* 0x0000000210007986 */ /* 0x0001e2000c101524 */
[----:B------:R-:W-:Y:S05]  /*5a20*/  BRA `(.L_x_1258) ;  /* 0x0000000400907947 */ /* 0x000fea0003800000 */
.L_x_1265:
        /* <DEDUP_REMOVED lines=11> */
.L_x_1277:
        /* <DEDUP_REMOVED lines=16> */
.L_x_1280:
[----:B------:R-:W-:-:S04]  /*5be0*/  LOP3.LUT R2, R2, 0x80000000, RZ, 0xc0, !PT ;  /* 0x8000000002027812 */ /* 0x000fc800078ec0ff */
[----:B------:R-:W-:-:S04]  /*5bf0*/  SHF.R.U32.HI R3, RZ, 0x18, R2 ;  /* 0x00000018ff037819 */ /* 0x000fc80000011602 */
[----:B------:R-:W-:-:S04]  /*5c00*/  LOP3.LUT R0, R0, R3, RZ, 0xfc, !PT ;  /* 0x0000000300007212 */ /* 0x000fc800078efcff */
[----:B------:R-:W-:-:S07]  /*5c10*/  PRMT R8, R0, 0x7610, R8 ;  /* 0x0000761000087816 */ /* 0x000fce0000000008 */
.L_x_1279:
[----:B------:R-:W-:Y:S05]  /*5c20*/  BSYNC B0 ;  /* 0x0000000000007941 */ /* 0x000fea0003800000 */
.L_x_1278:
[----:B------:R0:W-:Y:S01]  /*5c30*/  STG.E.U8 desc[UR36][R16.64], R8 ;  /* 0x0000000810007986 */ /* 0x0001e2000c101124 */
[----:B------:R-:W-:Y:S05]  /*5c40*/  BRA `(.L_x_1258) ;  /* 0x0000000400087947 */ /* 0x000fea0003800000 */
.L_x_1276:
        /* <DEDUP_REMOVED lines=16> */
.L_x_1283:
[----:B------:R-:W-:-:S04]  /*5d50*/  LOP3.LUT R2, R2, 0x80000000, RZ, 0xc0, !PT ;  /* 0x8000000002027812 */ /* 0x000fc800078ec0ff */
[----:B------:R-:W-:-:S04]  /*5d60*/  SHF.R.U32.HI R3, RZ, 0x18, R2 ;  /* 0x00000018ff037819 */ /* 0x000fc80000011602 */
[----:B------:R-:W-:-:S04]  /*5d70*/  LOP3.LUT R0, R0, R3, RZ, 0xfc, !PT ;  /* 0x0000000300007212 */ /* 0x000fc800078efcff */
[----:B------:R-:W-:-:S07]  /*5d80*/  PRMT R8, R0, 0x7610, R8 ;  /* 0x0000761000087816 */ /* 0x000fce0000000008 */
.L_x_1282:
[----:B------:R-:W-:Y:S05]  /*5d90*/  BSYNC B0 ;  /* 0x0000000000007941 */ /* 0x000fea0003800000 */
.L_x_1281:
[----:B------:R0:W-:Y:S01]  /*5da0*/  STG.E.U8 desc[UR36][R16.64], R8 ;  /* 0x0000000810007986 */ /* 0x0001e2000c101124 */
[----:B------:R-:W-:Y:S05]  /*5db0*/  BRA `(.L_x_1258) ;  /* 0x0000000000ac7947 */ /* 0x000fea0003800000 */
.L_x_1275:
        /* <DEDUP_REMOVED lines=21> */
.L_x_1257:
        /* <DEDUP_REMOVED lines=16> */
.L_x_1286:
[----:B------:R-:W-:Y:S05]  /*6010*/  BRA `(.L_x_1258) ;  /* 0x0000000000147947 */ /* 0x000fea0003800000 */
.L_x_1285:
[----:B------:R-:W0:Y:S02]  /*6020*/  F2I.U64.TRUNC R2, R2 ;  /* 0x0000000200027311 */ /* 0x000e24000020d800 */
[----:B0-----:R0:W-:Y:S01]  /*6030*/  STG.E.64 desc[UR36][R16.64], R2 ;  /* 0x0000000210007986 */ /* 0x0011e2000c101b24 */
[----:B------:R-:W-:Y:S05]  /*6040*/  BRA `(.L_x_1258) ;  /* 0x0000000000087947 */ /* 0x000fea0003800000 */
.L_x_1284:
[----:B------:R-:W0:Y:S02]  /*6050*/  F2I.FTZ.U32.TRUNC.NTZ R3, R2 ;  /* 0x0000000200037305 */ /* 0x000e24000021f000 */
[----:B0-----:R0:W-:Y:S02]  /*6060*/  STG.E desc[UR36][R16.64], R3 ;  /* 0x0000000310007986 */ /* 0x0011e4000c101924 */
.L_x_1258:
[----:B------:R-:W-:-:S07]  /*6070*/  VIADD R19, R19, 0x80 ;  /* 0x0000008013137836 */ /* 0x000fce0000000000 */
.L_x_1223:
[----:B------:R-:W-:Y:S05]  /*6080*/  BSYNC B7 ;  /* 0x0000000000077941 */ /* 0x000fea0003800000 */
.L_x_1222:
        /* <DEDUP_REMOVED lines=307> */
.L_x_1289:
        /* <DEDUP_REMOVED lines=20> */
[----:B--2---:R-:W3:Y:S01]  /*7500*/  I2F.S16 R0, R0 ;  /* 0x0000000000007306 */ /* 0x004ee20000101400 */
[----:B------:R-:W-:Y:S05]  /*7510*/  BRA `(.L_x_1296) ;  /* 0x0000000c00387947 */ /* 0x000fea0003800000 */
.L_x_1294:
[----:B------:R-:W2:Y:S02]  /*7520*/  LDG.E.U8 R0, desc[UR36][R2.64] ;  /* 0x0000002402007981 */ /* 0x000ea4000c1e1100 */
[----:B--2---:R-:W-:Y:S01]  /*7530*/  I2FP.F32.U32 R0, R0 ;  /* 0x0000000000007245 */ /* 0x004fe20000201000 */
[----:B------:R-:W-:Y:S06]  /*7540*/  BRA `(.L_x_1296) ;  /* 0x0000000c002c7947 */ /* 0x000fec0003800000 */
.L_x_1293:
[----:B------:R-:W-:-:S13]  /*7550*/  ISETP.NE.AND P0, PT, R4, 0x2, PT ;  /* 0x000000020400780c */ /* 0x000fda0003f05270 */
[----:B------:R-:W-:Y:S05]  /*7560*/  @!P0 BRA `(.L_x_1297) ;  /* 0x0000000000288947 */ /* 0x000fea0003800000 */
[----:B------:R-:W-:-:S13]  /*7570*/  ISETP.NE.AND P0, PT, R4, 0x3, PT ;  /* 0x000000030400780c */ /* 0x000fda0003f05270 */
[----:B------:R-:W-:Y:S05]  /*7580*/  @!P0 BRA `(.L_x_1298) ;  /* 0x0000000000148947 */ /* 0x000fea0003800000 */
[----:B------:R-:W-:-:S13]  /*7590*/  ISETP.NE.AND P0, PT, R4, 0x4, PT ;  /* 0x000000040400780c */ /* 0x000fda0003f05270 */
[----:B------:R-:W-:Y:S05]  /*75a0*/  @P0 BRA `(.L_x_1295) ;  /* 0x0000000800b80947 */ /* 0x000fea0003800000 */
[----:B------:R-:W2:Y:S02]  /*75b0*/  LDG.E.64 R2, desc[UR36][R2.64] ;  /* 0x0000002402027981 */ /* 0x000ea4000c1e1b00 */
[----:B--2---:R1:W2:Y:S01]  /*75c0*/  I2F.S64 R0, R2 ;  /* 0x0000000200007312 */ /* 0x0042a20000301400 */
[----:B------:R-:W-:Y:S05]  /*75d0*/  BRA `(.L_x_1296) ;  /* 0x0000000c00087947 */ /* 0x000fea0003800000 */
.L_x_1298:
[----:B------:R-:W2:Y:S02]  /*75e0*/  LDG.E R0, desc[UR36][R2.64] ;  /* 0x0000002402007981 */ /* 0x000ea4000c1e1900 */
[----:B--2---:R-:W-:Y:S01]  /*75f0*/  I2FP.F32.S32 R0, R0 ;  /* 0x0000000000007245 */ /* 0x004fe20000201400 */
[----:B------:R-:W-:Y:S06]  /*7600*/  BRA `(.L_x_1296) ;  /* 0x0000000800fc7947 */ /* 0x000fec0003800000 */
.L_x_1297:
[----:B------:R-:W2:Y:S02]  /*7610*/  LDG.E.U16 R0, desc[UR36][R2.64] ;  /* 0x0000002402007981 */ /* 0x000ea4000c1e1500 */
[----:B--2---:R-:W0:Y:S01]  /*7620*/  I2F.S16 R0, R0 ;  /* 0x0000000000007306 */ /* 0x004e220000101400 */
[----:B------:R-:W-:Y:S05]  /*7630*/  BRA `(.L_x_1296) ;  /* 0x0000000800f07947 */ /* 0x000fea0003800000 */
.L_x_1292:
        /* <DEDUP_REMOVED lines=8> */
.L_x_1300:
[----:B------:R-:W2:Y:S02]  /*76c0*/  LDG.E.U16 R0, desc[UR36][R2.64] ;  /* 0x0000002402007981 */ /* 0x000ea4000c1e1500 */
[----:B--2---:R-:W-:Y:S01]  /*76d0*/  HADD2.F32 R0, -RZ, R0.H0_H0 ;  /* 0x20000000ff007230 */ /* 0x004fe20000004100 */
[----:B------:R-:W-:Y:S06]  /*76e0*/  BRA `(.L_x_1296) ;  /* 0x0000000800c47947 */ /* 0x000fec0003800000 */
.L_x_1299:
        /* <DEDUP_REMOVED lines=8> */
.L_x_1302:
[----:B------:R-:W2:Y:S02]  /*7770*/  LDG.E.U16 R0, desc[UR36][R2.64] ;  /* 0x0000002402007981 */ /* 0x000ea4000c1e1500 */
[----:B--2---:R-:W-:Y:S01]  /*7780*/  HADD2.F32 R0, -RZ, R0.H0_H0 ;  /* 0x20000000ff007230 */ /* 0x004fe20000004100 */
[----:B------:R-:W-:Y:S06]  /*7790*/  BRA `(.L_x_1296) ;  /* 0x0000000800987947 */ /* 0x000fec0003800000 */
.L_x_1301:
[----:B------:R-:W2:Y:S01]  /*77a0*/  LDG.E.64 R2, desc[UR36][R2.64] ;  /* 0x0000002402027981 */ /* 0x000ea2000c1e1b00 */
[----:B------:R-:W-:Y:S01]  /*77b0*/  UMOV UR4, 0xf0000000 ;  /* 0xf000000000047882 */ /* 0x000fe20000000000 */
[----:B------:R-:W-:Y:S01]  /*77c0*/  UMOV UR5, 0x380fffff ;  /* 0x380fffff00057882 */ /* 0x000fe20000000000 */
[----:B--2---:R-:W0:Y:S01]  /*77d0*/  F2F.F32.F64 R0, R2 ;  /* 0x0000000200007310 */ /* 0x004e220000301000 */
[----:B------:R-:W-:-:S14]  /*77e0*/  DSETP.GEU.AND P0, PT, |R2|, UR4, PT ;  /* 0x0000000402007e2a */ /* 0x000fdc000bf0e200 */
[----:B0-----:R-:W-:Y:S01]  /*77f0*/  @!P0 FMUL R0, R0, 1.175494350822287508e-38 ;  /* 0x0080000000008820 */ /* 0x001fe20000400000 */
[----:B------:R-:W-:Y:S06]  /*7800*/  BRA `(.L_x_1296) ;  /* 0x00000008007c7947 */ /* 0x000fec0003800000 */
.L_x_1291:
        /* <DEDUP_REMOVED lines=12> */
.L_x_1305:
[----:B------:R-:W2:Y:S01]  /*78d0*/  LDG.E.64 R2, desc[UR36][R2.64] ;  /* 0x0000002402027981 */ /* 0x000ea2000c1e1b00 */
[----:B------:R-:W-:Y:S01]  /*78e0*/  UMOV UR4, 0xf0000000 ;  /* 0xf000000000047882 */ /* 0x000fe20000000000 */
[----:B------:R-:W-:Y:S01]  /*78f0*/  UMOV UR5, 0x380fffff ;  /* 0x380fffff00057882 */ /* 0x000fe20000000000 */
[----:B--2---:R-:W0:Y:S01]  /*7900*/  F2F.F32.F64 R0, R2 ;  /* 0x0000000200007310 */ /* 0x004e220000301000 */
[----:B------:R-:W-:-:S14]  /*7910*/  DSETP.GEU.AND P0, PT, |R2|, UR4, PT ;  /* 0x0000000402007e2a */ /* 0x000fdc000bf0e200 */
[----:B0-----:R-:W-:Y:S01]  /*7920*/  @!P0 FMUL R0, R0, 1.175494350822287508e-38 ;  /* 0x0080000000008820 */ /* 0x001fe20000400000 */
[----:B------:R-:W-:Y:S06]  /*7930*/  BRA `(.L_x_1296) ;  /* 0x0000000800307947 */ /* 0x000fec0003800000 */
.L_x_1304:
        /* <DEDUP_REMOVED lines=26> */
.L_x_1307:
        /* <DEDUP_REMOVED lines=13> */
.L_x_1306:
[----:B------:R-:W2:Y:S02]  /*7bb0*/  LDG.E.U16 R0, desc[UR36][R2.64] ;  /* 0x0000002402007981 */ /* 0x000ea4000c1e1500 */
[----:B--2---:R-:W-:Y:S01]  /*7bc0*/  IMAD.U32 R0, R0, 0x10000, RZ ;  /* 0x0001000000007824 */ /* 0x004fe200078e00ff */
[----:B------:R-:W-:Y:S06]  /*7bd0*/  BRA `(.L_x_1296) ;  /* 0x0000000400887947 */ /* 0x000fec0003800000 */
.L_x_1303:
        /* <DEDUP_REMOVED lines=11> */
.L_x_1310:
        /* <DEDUP_REMOVED lines=20> */
.L_x_1312:
[----:B------:R-:W-:Y:S05]  /*7dd0*/  BSYNC B0 ;  /* 0x0000000000007941 */ /* 0x000fea0003800000 */
.L_x_1311:
[----:B------:R-:W-:Y:S01]  /*7de0*/  LEA R3, R0, 0x3b800000, 0x17 ;  /* 0x3b80000000037811 */ /* 0x000fe200078eb8ff */
[----:B------:R-:W-:-:S05]  /*7df0*/  IMAD.SHL.U32 R0, R2, 0x100000, RZ ;  /* 0x0010000002007824 */ /* 0x000fca00078e00ff */
[----:B------:R-:W-:Y:S01]  /*7e00*/  LOP3.LUT R0, R3, R0, R4, 0xfe, !PT ;  /* 0x0000000003007212 */ /* 0x000fe200078efe04 */
[----:B------:R-:W-:Y:S06]  /*7e10*/  BRA `(.L_x_1296) ;  /* 0x0000000000f87947 */ /* 0x000fec0003800000 */
.L_x_1309:
        /* <DEDUP_REMOVED lines=20> */
.L_x_1314:
[----:B------:R-:W-:Y:S05]  /*7f60*/  BSYNC B0 ;  /* 0x0000000000007941 */ /* 0x000fea0003800000 */
.L_x_1313:
[----:B------:R-:W-:Y:S01]  /*7f70*/  LEA R3, R0, 0x37800000, 0x17 ;  /* 0x3780000000037811 */ /* 0x000fe200078eb8ff */
[----:B------:R-:W-:-:S05]  /*7f80*/  IMAD.SHL.U32 R0, R2, 0x200000, RZ ;  /* 0x0020000002007824 */ /* 0x000fca00078e00ff */
[----:B------:R-:W-:Y:S01]  /*7f90*/  LOP3.LUT R0, R3, R0, R4, 0xfe, !PT ;  /* 0x0000000003007212 */ /* 0x000fe200078efe04 */
[----:B------:R-:W-:Y:S06]  /*7fa0*/  BRA `(.L_x_1296) ;  /* 0x0000000000947947 */ /* 0x000fec0003800000 */
.L_x_1308:
        /* <DEDUP_REMOVED lines=14> */
.L_x_1295:
        /* <DEDUP_REMOVED lines=16> */
.L_x_1317:
[----:B------:R-:W-:Y:S01]  /*8190*/  IMAD.MOV.U32 R0, RZ, RZ, RZ ;  /* 0x000000ffff007224 */ /* 0x000fe200078e00ff */
[----:B------:R-:W-:Y:S06]  /*81a0*/  BRA `(.L_x_1296) ;  /* 0x0000000000147947 */ /* 0x000fec0003800000 */
.L_x_1316:
[----:B------:R-:W2:Y:S02]  /*81b0*/  LDG.E.64 R2, desc[UR36][R2.64] ;  /* 0x0000002402027981 */ /* 0x000ea4000c1e1b00 */
[----:B--2---:R0:W1:Y:S01]  /*81c0*/  I2F.U64 R0, R2 ;  /* 0x0000000200007312 */ /* 0x0040620000301000 */
[----:B------:R-:W-:Y:S05]  /*81d0*/  BRA `(.L_x_1296) ;  /* 0x0000000000087947 */ /* 0x000fea0003800000 */
.L_x_1315:
[----:B------:R-:W2:Y:S02]  /*81e0*/  LDG.E R0, desc[UR36][R2.64] ;  /* 0x0000002402007981 */ /* 0x000ea4000c1e1900 */
[----:B--2---:R-:W-:-:S07]  /*81f0*/  I2FP.F32.U32 R0, R0 ;  /* 0x0000000000007245 */ /* 0x004fce0000201000 */
.L_x_1296:
[----:B------:R-:W-:Y:S05]  /*8200*/  BSYNC B6 ;  /* 0x0000000000067941 */ /* 0x000fea0003800000 */
.L_x_1290:
[----:B01--4-:R-:W0:Y:S01]  /*8210*/  LDC.U8 R3, c[0x0][0x421] ;  /* 0x00010840ff037b82 */ /* 0x013e220000000000 */
[----:B--23-5:R-:W-:-:S05]  /*8220*/  IMAD.MOV.U32 R2, RZ, RZ, R0 ;  /* 0x000000ffff027224 */ /* 0x02cfca00078e0000 */
        /* <DEDUP_REMOVED lines=17> */
.L_x_1321:
[----:B------:R-:W0:Y:S02]  /*8340*/  F2I.S64.TRUNC R2, R2 ;  /* 0x0000000200027311 */ /* 0x000e24000020d900 */
[----:B0-----:R-:W-:-:S05]  /*8350*/  IMAD.MOV.U32 R5, RZ, RZ, R2 ;  /* 0x000000ffff057224 */ /* 0x001fca00078e0002 */
[----:B------:R0:W-:Y:S01]  /*8360*/  STG.E.U8 desc[UR36][R16.64], R5 ;  /* 0x0000000510007986 */ /* 0x0001e2000c101124 */
[----:B------:R-:W-:Y:S05]  /*8370*/  BRA `(.L_x_1323) ;  /* 0x0000000c00407947 */ /* 0x000fea0003800000 */
.L_x_1320:
        /* <DEDUP_REMOVED lines=9> */
.L_x_1325:
[----:B------:R-:W0:Y:S02]  /*8410*/  F2I.FTZ.TRUNC.NTZ R3, R2 ;  /* 0x0000000200037305 */ /* 0x000e24000021f100 */
[----:B0-----:R0:W-:Y:S01]  /*8420*/  STG.E desc[UR36][R16.64], R3 ;  /* 0x0000000310007986 */ /* 0x0011e2000c101924 */
[----:B------:R-:W-:Y:S05]  /*8430*/  BRA `(.L_x_1323) ;  /* 0x0000000c00107947 */ /* 0x000fea0003800000 */
.L_x_1324:
[----:B------:R-:W0:Y:S02]  /*8440*/  F2I.FTZ.TRUNC.NTZ R3, R2 ;  /* 0x0000000200037305 */ /* 0x000e24000021f100 */
[----:B0-----:R0:W-:Y:S01]  /*8450*/  STG.E.U16 desc[UR36][R16.64], R3 ;  /* 0x0000000310007986 */ /* 0x0011e2000c101524 */
[----:B------:R-:W-:Y:S05]  /*8460*/  BRA `(.L_x_1323) ;  /* 0x0000000c00047947 */ /* 0x000fea0003800000 */
.L_x_1319:
        /* <DEDUP_REMOVED lines=8> */
.L_x_1327:
[----:B------:R-:W-:-:S05]  /*84f0*/  F2FP.F16.F32.PACK_AB R2, RZ, R2 ;  /* 0x00000002ff02723e */ /* 0x000fca00000000ff */
[----:B------:R0:W-:Y:S01]  /*8500*/  STG.E.U16 desc[UR36][R16.64], R2 ;  /* 0x0000000210007986 */ /* 0x0001e2000c101524 */
[----:B------:R-:W-:Y:S05]  /*8510*/  BRA `(.L_x_1323) ;  /* 0x0000000800d87947 */ /* 0x000fea0003800000 */
.L_x_1326:
        /* <DEDUP_REMOVED lines=9> */
.L_x_1329:
[----:B------:R-:W-:-:S04]  /*85b0*/  F2FP.F16.F32.PACK_AB R3, RZ, R2 ;  /* 0x00000002ff03723e */ /* 0x000fc800000000ff */
[----:B------:R-:W-:-:S05]  /*85c0*/  PRMT R3, R3, 0x5410, RZ ;  /* 0x0000541003037816 */ /* 0x000fca00000000ff */
[----:B------:R0:W-:Y:S01]  /*85d0*/  STG.E desc[UR36][R16.64], R3 ;  /* 0x0000000310007986 */ /* 0x0001e2000c101924 */
[----:B------:R-:W-:Y:S05]  /*85e0*/  BRA `(.L_x_1323) ;  /* 0x0000000800a47947 */ /* 0x000fea0003800000 */
.L_x_1328:
[----:B------:R-:W-:-:S06]  /*85f0*/  FMUL.FTZ R2, R2, 1 ;  /* 0x3f80000002027820 */ /* 0x000fcc0000410000 */
[----:B------:R-:W0:Y:S02]  /*8600*/  F2F.F64.F32 R2, R2 ;  /* 0x0000000200027310 */ /* 0x000e240000201800 */
[----:B0-----:R0:W-:Y:S01]  /*8610*/  STG.E.64 desc[UR36][R16.64], R2 ;  /* 0x0000000210007986 */ /* 0x0011e2000c101b24 */
[----:B------:R-:W-:Y:S05]  /*8620*/  BRA `(.L_x_1323) ;  /* 0x0000000800947947 */ /* 0x000fea0003800000 */
.L_x_1318:
        /* <DEDUP_REMOVED lines=12> */
.L_x_1332:
[----:B------:R-:W-:Y:S01]  /*86f0*/  FMUL.FTZ R4, R2, 1 ;  /* 0x3f80000002047820 */ /* 0x000fe20000410000 */
[----:B------:R-:W-:-:S05]  /*8700*/  CS2R R6, SRZ ;  /* 0x0000000000067805 */ /* 0x000fca000001ff00 */
[----:B------:R-:W0:Y:S02]  /*8710*/  F2F.F64.F32 R4, R4 ;  /* 0x0000000400047310 */ /* 0x000e240000201800 */
[----:B0-----:R0:W-:Y:S01]  /*8720*/  STG.E.128 desc[UR36][R16.64], R4 ;  /* 0x0000000410007986 */ /* 0x0011e2000c101d24 */
[----:B------:R-:W-:Y:S05]  /*8730*/  BRA `(.L_x_1323) ;  /* 0x0000000800507947 */ /* 0x000fea0003800000 */
.L_x_1331:
        /* <DEDUP_REMOVED lines=20> */
.L_x_1336:
[----:B------:R-:W-:Y:S05]  /*8880*/  BSYNC B0 ;  /* 0x0000000000007941 */ /* 0x000fea0003800000 */
.L_x_1335:
[----:B------:R-:W-:-:S05]  /*8890*/  LOP3.LUT R5, R0, R5, RZ, 0xfc, !PT ;  /* 0x0000000500057212 */ /* 0x000fca00078efcff */
[----:B------:R0:W-:Y:S01]  /*88a0*/  STG.E.U8 desc[UR36][R16.64], R5 ;  /* 0x0000000510007986 */ /* 0x0001e2000c101124 */
[----:B------:R-:W-:Y:S05]  /*88b0*/  BRA `(.L_x_1323) ;  /* 0x0000000400f07947 */ /* 0x000fea0003800000 */
.L_x_1334:
        /* <DEDUP_REMOVED lines=12> */
.L_x_1338:
[----:B------:R-:W-:Y:S01]  /*8980*/  IMAD.MOV.U32 R0, RZ, RZ, 0x7f ;  /* 0x0000007fff007424 */ /* 0x000fe200078e00ff */
[----:B------:R-:W-:-:S04]  /*8990*/  ISETP.GT.U32.AND P0, PT, R4, 0x7f800000, PT ;  /* 0x7f8000000400780c */ /* 0x000fc80003f04070 */
[----:B------:R-:W-:-:S09]  /*89a0*/  SEL R0, R0, 0x7c, P0 ;  /* 0x0000007c00007807 */ /* 0x000fd20000000000 */
.L_x_1339:
[----:B------:R-:W-:Y:S05]  /*89b0*/  BSYNC B0 ;  /* 0x0000000000007941 */ /* 0x000fea0003800000 */
.L_x_1337:
[----:B------:R-:W-:-:S04]  /*89c0*/  LOP3.LUT R2, R2, 0x80000000, RZ, 0xc0, !PT ;  /* 0x8000000002027812 */ /* 0x000fc800078ec0ff */
[----:B------:R-:W-:-:S04]  /*89d0*/  SHF.R.U32.HI R3, RZ, 0x18, R2 ;  /* 0x00000018ff037819 */ /* 0x000fc80000011602 */
[----:B------:R-:W-:-:S05]  /*89e0*/  LOP3.LUT R3, R0, R3, RZ, 0xfc, !PT ;  /* 0x0000000300037212 */ /* 0x000fca00078efcff */
[----:B------:R0:W-:Y:S01]  /*89f0*/  STG.E.U8 desc[UR36][R16.64], R3 ;  /* 0x0000000310007986 */ /* 0x0001e2000c101124 */
[----:B------:R-:W-:Y:S05]  /*8a00*/  BRA `(.L_x_1323) ;  /* 0x00000004009c7947 */ /* 0x000fea0003800000 */
.L_x_1333:
[----:B------:R-:W-:-:S05]  /*8a10*/  F2FP.BF16.F32.PACK_AB R2, RZ, R2 ;  /* 0x00000002ff02723e */ /* 0x000fca00000010ff */
[----:B------:R0:W-:Y:S01]  /*8a20*/  STG.E.U16 desc[UR36][R16.64], R2 ;  /* 0x0000000210007986 */ /* 0x0001e2000c101524 */
[----:B------:R-:W-:Y:S05]  /*8a30*/  BRA `(.L_x_1323) ;  /* 0x0000000400907947 */ /* 0x000fea0003800000 */
.L_x_1330:
        /* <DEDUP_REMOVED lines=11> */
.L_x_1342:
        /* <DEDUP_REMOVED lines=16> */
.L_x_1345:
[----:B------:R-:W-:-:S04]  /*8bf0*/  LOP3.LUT R2, R2, 0x80000000, RZ, 0xc0, !PT ;  /* 0x8000000002027812 */ /* 0x000fc800078ec0ff */
[----:B------:R-:W-:-:S04]  /*8c00*/  SHF.R.U32.HI R3, RZ, 0x18, R2 ;  /* 0x00000018ff037819 */ /* 0x000fc80000011602 */
[----:B------:R-:W-:-:S04]  /*8c10*/  LOP3.LUT R0, R0, R3, RZ, 0xfc, !PT ;  /* 0x0000000300007212 */ /* 0x000fc800078efcff */
[----:B------:R-:W-:-:S07]  /*8c20*/  PRMT R8, R0, 0x7610, R8 ;  /* 0x0000761000087816 */ /* 0x000fce0000000008 */
.L_x_1344:
[----:B------:R-:W-:Y:S05]  /*8c30*/  BSYNC B0 ;  /* 0x0000000000007941 */ /* 0x000fea0003800000 */
.L_x_1343:
[----:B------:R3:W-:Y:S01]  /*8c40*/  STG.E.U8 desc[UR36][R16.64], R8 ;  /* 0x0000000810007986 */ /* 0x0007e2000c101124 */
[----:B------:R-:W-:Y:S05]  /*8c50*/  BRA `(.L_x_1323) ;  /* 0x0000000400087947 */ /* 0x000fea0003800000 */
.L_x_1341:
        /* <DEDUP_REMOVED lines=16> */
.L_x_1348:
[----:B------:R-:W-:-:S04]  /*8d60*/  LOP3.LUT R2, R2, 0x80000000, RZ, 0xc0, !PT ;  /* 0x8000000002027812 */ /* 0x000fc800078ec0ff */
[----:B------:R-:W-:-:S04]  /*8d70*/  SHF.R.U32.HI R3, RZ, 0x18, R2 ;  /* 0x00000018ff037819 */ /* 0x000fc80000011602 */
[----:B------:R-:W-:-:S04]  /*8d80*/  LOP3.LUT R0, R0, R3, RZ, 0xfc, !PT ;  /* 0x0000000300007212 */ /* 0x000fc800078efcff */
[----:B------:R-:W-:-:S07]  /*8d90*/  PRMT R8, R0, 0x7610, R8 ;  /* 0x0000761000087816 */ /* 0x000fce0000000008 */
.L_x_1347:
[----:B------:R-:W-:Y:S05]  /*8da0*/  BSYNC B0 ;  /* 0x0000000000007941 */ /* 0x000fea0003800000 */
.L_x_1346:
[----:B------:R0:W-:Y:S01]  /*8db0*/  STG.E.U8 desc[UR36][R16.64], R8 ;  /* 0x0000000810007986 */ /* 0x0001e2000c101124 */
[----:B------:R-:W-:Y:S05]  /*8dc0*/  BRA `(.L_x_1323) ;  /* 0x0000000000ac7947 */ /* 0x000fea0003800000 */
.L_x_1340:
        /* <DEDUP_REMOVED lines=21> */
.L_x_1322:
        /* <DEDUP_REMOVED lines=16> */
.L_x_1351:
[----:B------:R-:W-:Y:S05]  /*9020*/  BRA `(.L_x_1323) ;  /* 0x0000000000147947 */ /* 0x000fea0003800000 */
.L_x_1350:
[----:B------:R-:W0:Y:S02]  /*9030*/  F2I.U64.TRUNC R2, R2 ;  /* 0x0000000200027311 */ /* 0x000e24000020d800 */
[----:B0-----:R2:W-:Y:S01]  /*9040*/  STG.E.64 desc[UR36][R16.64], R2 ;  /* 0x0000000210007986 */ /* 0x0015e2000c101b24 */
[----:B------:R-:W-:Y:S05]  /*9050*/  BRA `(.L_x_1323) ;  /* 0x0000000000087947 */ /* 0x000fea0003800000 */
.L_x_1349:
[----:B------:R-:W0:Y:S02]  /*9060*/  F2I.FTZ.U32.TRUNC.NTZ R3, R2 ;  /* 0x0000000200037305 */ /* 0x000e24000021f000 */
[----:B0-----:R0:W-:Y:S02]  /*9070*/  STG.E desc[UR36][R16.64], R3 ;  /* 0x0000000310007986 */ /* 0x0011e4000c101924 */
.L_x_1323:
[----:B------:R-:W-:-:S07]  /*9080*/  VIADD R19, R19, 0x80 ;  /* 0x0000008013137836 */ /* 0x000fce0000000000 */
.L_x_1288:
[----:B------:R-:W-:Y:S05]  /*9090*/  BSYNC B7 ;  /* 0x0000000000077941 */ /* 0x000fea0003800000 */
.L_x_1287:
        /* <DEDUP_REMOVED lines=306> */
.L_x_1352:
        /* <DEDUP_REMOVED lines=20> */
[----:B--2---:R-:W2:Y:S01]  /*a500*/  I2F.S16 R0, R0 ;  /* 0x0000000000007306 */ /* 0x004ea20000101400 */
[----:B------:R-:W-:Y:S05]  /*a510*/  BRA `(.L_x_1359) ;  /* 0x0000000c00387947 */ /* 0x000fea0003800000 */
.L_x_1357:
[----:B------:R-:W2:Y:S02]  /*a520*/  LDG.E.U8 R0, desc[UR36][R2.64] ;  /* 0x0000002402007981 */ /* 0x000ea4000c1e1100 */
[----:B--2---:R-:W-:Y:S01]  /*a530*/  I2FP.F32.U32 R0, R0 ;  /* 0x0000000000007245 */ /* 0x004fe20000201000 */
[----:B------:R-:W-:Y:S06]  /*a540*/  BRA `(.L_x_1359) ;  /* 0x0000000c002c7947 */ /* 0x000fec0003800000 */
.L_x_1356:
[----:B------:R-:W-:-:S13]  /*a550*/  ISETP.NE.AND P0, PT, R4, 0x2, PT ;  /* 0x000000020400780c */ /* 0x000fda0003f05270 */
[----:B------:R-:W-:Y:S05]  /*a560*/  @!P0 BRA `(.L_x_1360) ;  /* 0x0000000000288947 */ /* 0x000fea0003800000 */
[----:B------:R-:W-:-:S13]  /*a570*/  ISETP.NE.AND P0, PT, R4, 0x3, PT ;  /* 0x000000030400780c */ /* 0x000fda0003f05270 */
[----:B------:R-:W-:Y:S05]  /*a580*/  @!P0 BRA `(.L_x_1361) ;  /* 0x0000000000148947 */ /* 0x000fea0003800000 */
[----:B------:R-:W-:-:S13]  /*a590*/  ISETP.NE.AND P0, PT, R4, 0x4, PT ;  /* 0x000000040400780c */ /* 0x000fda0003f05270 */
[----:B------:R-:W-:Y:S05]  /*a5a0*/  @P0 BRA `(.L_x_1358) ;  /* 0x0000000800b80947 */ /* 0x000fea0003800000 */
[----:B------:R-:W2:Y:S02]  /*a5b0*/  LDG.E.64 R2, desc[UR36][R2.64] ;  /* 0x0000002402027981 */ /* 0x000ea4000c1e1b00 */
[----:B--2---:R3:W4:Y:S01]  /*a5c0*/  I2F.S64 R0, R2 ;  /* 0x0000000200007312 */ /* 0x0047220000301400 */
[----:B------:R-:W-:Y:S05]  /*a5d0*/  BRA `(.L_x_1359) ;  /* 0x0000000c00087947 */ /* 0x000fea0003800000 */
.L_x_1361:
[----:B------:R-:W2:Y:S02]  /*a5e0*/  LDG.E R0, desc[UR36][R2.64] ;  /* 0x0000002402007981 */ /* 0x000ea4000c1e1900 */
[----:B--2---:R-:W-:Y:S01]  /*a5f0*/  I2FP.F32.S32 R0, R0 ;  /* 0x0000000000007245 */ /* 0x004fe20000201400 */
[----:B------:R-:W-:Y:S06]  /*a600*/  BRA `(.L_x_1359) ;  /* 0x0000000800fc7947 */ /* 0x000fec0003800000 */
.L_x_1360:
[----:B------:R-:W2:Y:S02]  /*a610*/  LDG.E.U16 R0, desc[UR36][R2.64] ;  /* 0x0000002402007981 */ /* 0x000ea4000c1e1500 */
[----:B--2---:R-:W0:Y:S01]  /*a620*/  I2F.S16 R0, R0 ;  /* 0x0000000000007306 */ /* 0x004e220000101400 */
[----:B------:R-:W-:Y:S05]  /*a630*/  BRA `(.L_x_1359) ;  /* 0x0000000800f07947 */ /* 0x000fea0003800000 */
.L_x_1355:
        /* <DEDUP_REMOVED lines=8> */
.L_x_1363:
[----:B------:R-:W2:Y:S02]  /*a6c0*/  LDG.E.U16 R0, desc[UR36][R2.64] ;  /* 0x0000002402007981 */ /* 0x000ea4000c1e1500 */
[----:B--2---:R-:W-:Y:S01]  /*a6d0*/  HADD2.F32 R0, -RZ, R0.H0_H0 ;  /* 0x20000000ff007230 */ /* 0x004fe20000004100 */
[----:B------:R-:W-:Y:S06]  /*a6e0*/  BRA `(.L_x_1359) ;  /* 0x0000000800c47947 */ /* 0x000fec0003800000 */
.L_x_1362:
        /* <DEDUP_REMOVED lines=8> */
.L_x_1365:
[----:B------:R-:W2:Y:S02]  /*a770*/  LDG.E.U16 R0, desc[UR36][R2.64] ;  /* 0x0000002402007981 */ /* 0x000ea4000c1e1500 */
[----:B--2---:R-:W-:Y:S01]  /*a780*/  HADD2.F32 R0, -RZ, R0.H0_H0 ;  /* 0x20000000ff007230 */ /* 0x004fe20000004100 */
[----:B------:R-:W-:Y:S06]  /*a790*/  BRA `(.L_x_1359) ;  /* 0x0000000800987947 */ /* 0x000fec0003800000 */
.L_x_1364:
[----:B------:R-:W2:Y:S01]  /*a7a0*/  LDG.E.64 R2, desc[UR36][R2.64] ;  /* 0x0000002402027981 */ /* 0x000ea2000c1e1b00 */
[----:B------:R-:W-:Y:S01]  /*a7b0*/  UMOV UR4, 0xf0000000 ;  /* 0xf000000000047882 */ /* 0x000fe20000000000 */
[----:B------:R-:W-:Y:S01]  /*a7c0*/  UMOV UR5, 0x380fffff ;  /* 0x380fffff00057882 */ /* 0x000fe20000000000 */
[----:B--2---:R-:W0:Y:S01]  /*a7d0*/  F2F.F32.F64 R0, R2 ;  /* 0x0000000200007310 */ /* 0x004e220000301000 */
[----:B------:R-:W-:-:S14]  /*a7e0*/  DSETP.GEU.AND P0, PT, |R2|, UR4, PT ;  /* 0x0000000402007e2a */ /* 0x000fdc000bf0e200 */
[----:B0-----:R-:W-:Y:S01]  /*a7f0*/  @!P0 FMUL R0, R0, 1.175494350822287508e-38 ;  /* 0x0080000000008820 */ /* 0x001fe20000400000 */
[----:B------:R-:W-:Y:S06]  /*a800*/  BRA `(.L_x_1359) ;  /* 0x00000008007c7947 */ /* 0x000fec0003800000 */
.L_x_1354:
        /* <DEDUP_REMOVED lines=12> */
.L_x_1368:
[----:B------:R-:W2:Y:S01]  /*a8d0*/  LDG.E.64 R2, desc[UR36][R2.64] ;  /* 0x0000002402027981 */ /* 0x000ea2000c1e1b00 */
[----:B------:R-:W-:Y:S01]  /*a8e0*/  UMOV UR4, 0xf0000000 ;  /* 0xf000000000047882 */ /* 0x000fe20000000000 */
[----:B------:R-:W-:Y:S01]  /*a8f0*/  UMOV UR5, 0x380fffff ;  /* 0x380fffff00057882 */ /* 0x000fe20000000000 */
[----:B--2---:R-:W0:Y:S01]  /*a900*/  F2F.F32.F64 R0, R2 ;  /* 0x0000000200007310 */ /* 0x004e220000301000 */
[----:B------:R-:W-:-:S14]  /*a910*/  DSETP.GEU.AND P0, PT, |R2|, UR4, PT ;  /* 0x0000000402007e2a */ /* 0x000fdc000bf0e200 */
[----:B0-----:R-:W-:Y:S01]  /*a920*/  @!P0 FMUL R0, R0, 1.175494350822287508e-38 ;  /* 0x0080000000008820 */ /* 0x001fe20000400000 */
[----:B------:R-:W-:Y:S06]  /*a930*/  BRA `(.L_x_1359) ;  /* 0x0000000800307947 */ /* 0x000fec0003800000 */
.L_x_1367:
        /* <DEDUP_REMOVED lines=26> */
.L_x_1370:
        /* <DEDUP_REMOVED lines=13> */
.L_x_1369:
[----:B------:R-:W2:Y:S02]  /*abb0*/  LDG.E.U16 R0, desc[UR36][R2.64] ;  /* 0x0000002402007981 */ /* 0x000ea4000c1e1500 */
[----:B--2---:R-:W-:Y:S01]  /*abc0*/  IMAD.U32 R0, R0, 0x10000, RZ ;  /* 0x0001000000007824 */ /* 0x004fe200078e00ff */
[----:B------:R-:W-:Y:S06]  /*abd0*/  BRA `(.L_x_1359) ;  /* 0x0000000400887947 */ /* 0x000fec0003800000 */
.L_x_1366:
        /* <DEDUP_REMOVED lines=11> */
.L_x_1373:
        /* <DEDUP_REMOVED lines=20> */
.L_x_1375:
[----:B------:R-:W-:Y:S05]  /*add0*/  BSYNC B0 ;  /* 0x0000000000007941 */ /* 0x000fea0003800000 */
.L_x_1374:
[----:B------:R-:W-:Y:S01]  /*ade0*/  LEA R3, R0, 0x3b800000, 0x17 ;  /* 0x3b80000000037811 */ /* 0x000fe200078eb8ff */
[----:B------:R-:W-:-:S05]  /*adf0*/  IMAD.SHL.U32 R0, R2, 0x100000, RZ ;  /* 0x0010000002007824 */ /* 0x000fca00078e00ff */
[----:B------:R-:W-:Y:S01]  /*ae00*/  LOP3.LUT R0, R3, R0, R4, 0xfe, !PT ;  /* 0x0000000003007212 */ /* 0x000fe200078efe04 */
[----:B------:R-:W-:Y:S06]  /*ae10*/  BRA `(.L_x_1359) ;  /* 0x0000000000f87947 */ /* 0x000fec0003800000 */
.L_x_1372:
        /* <DEDUP_REMOVED lines=20> */
.L_x_1377:
[----:B------:R-:W-:Y:S05]  /*af60*/  BSYNC B0 ;  /* 0x0000000000007941 */ /* 0x000fea0003800000 */
.L_x_1376:
[----:B------:R-:W-:Y:S01]  /*af70*/  LEA R3, R0, 0x37800000, 0x17 ;  /* 0x3780000000037811 */ /* 0x000fe200078eb8ff */
[----:B------:R-:W-:-:S05]  /*af80*/  IMAD.SHL.U32 R0, R2, 0x200000, RZ ;  /* 0x0020000002007824 */ /* 0x000fca00078e00ff */
[----:B------:R-:W-:Y:S01]  /*af90*/  LOP3.LUT R0, R3, R0, R4, 0xfe, !PT ;  /* 0x0000000003007212 */ /* 0x000fe200078efe04 */
[----:B------:R-:W-:Y:S06]  /*afa0*/  BRA `(.L_x_1359) ;  /* 0x0000000000947947 */ /* 0x000fec0003800000 */
.L_x_1371:
        /* <DEDUP_REMOVED lines=14> */
.L_x_1358:
        /* <DEDUP_REMOVED lines=16> */
.L_x_1380:
[----:B------:R-:W-:Y:S01]  /*b190*/  IMAD.MOV.U32 R0, RZ, RZ, RZ ;  /* 0x000000ffff007224 */ /* 0x000fe200078e00ff */
[----:B------:R-:W-:Y:S06]  /*b1a0*/  BRA `(.L_x_1359) ;  /* 0x0000000000147947 */ /* 0x000fec0003800000 */
.L_x_1379:
[----:B------:R-:W2:Y:S02]  /*b1b0*/  LDG.E.64 R2, desc[UR36][R2.64] ;  /* 0x0000002402027981 */ /* 0x000ea4000c1e1b00 */
[----:B--2---:R0:W1:Y:S01]  /*b1c0*/  I2F.U64 R0, R2 ;  /* 0x0000000200007312 */ /* 0x0040620000301000 */
[----:B------:R-:W-:Y:S05]  /*b1d0*/  BRA `(.L_x_1359) ;  /* 0x0000000000087947 */ /* 0x000fea0003800000 */
.L_x_1378:
[----:B------:R-:W2:Y:S02]  /*b1e0*/  LDG.E R0, desc[UR36][R2.64] ;  /* 0x0000002402007981 */ /* 0x000ea4000c1e1900 */
[----:B--2---:R-:W-:-:S07]  /*b1f0*/  I2FP.F32.U32 R0, R0 ;  /* 0x0000000000007245 */ /* 0x004fce0000201000 */
.L_x_1359:
[----:B------:R-:W-:Y:S05]  /*b200*/  BSYNC B6 ;  /* 0x0000000000067941 */ /* 0x000fea0003800000 */
.L_x_1353:
[----:B01-3--:R-:W0:Y:S01]  /*b210*/  LDC.U8 R3, c[0x0][0x421] ;  /* 0x00010840ff037b82 */ /* 0x00be220000000000 */
        /* <DEDUP_REMOVED lines=18> */
.L_x_1384:
[----:B------:R-:W0:Y:S02]  /*b340*/  F2I.S64.TRUNC R2, R2 ;  /* 0x0000000200027311 */ /* 0x000e24000020d900 */
[----:B0-----:R-:W-:-:S05]  /*b350*/  IMAD.MOV.U32 R5, RZ, RZ, R2 ;  /* 0x000000ffff057224 */ /* 0x001fca00078e0002 */
[----:B------:R-:W-:Y:S01]  /*b360*/  STG.E.U8 desc[UR36][R16.64], R5 ;  /* 0x0000000510007986 */ /* 0x000fe2000c101124 */
[----:B------:R-:W-:Y:S05]  /*b370*/  EXIT ;  /* 0x000000000000794d */ /* 0x000fea0003800000 */
.L_x_1383:
        /* <DEDUP_REMOVED lines=9> */
.L_x_1387:
[----:B------:R-:W0:Y:S02]  /*b410*/  F2I.FTZ.TRUNC.NTZ R3, R2 ;  /* 0x0000000200037305 */ /* 0x000e24000021f100 */
[----:B0-----:R-:W-:Y:S01]  /*b420*/  STG.E desc[UR36][R16.64], R3 ;  /* 0x0000000310007986 */ /* 0x001fe2000c101924 */
[----:B------:R-:W-:Y:S05]  /*b430*/  EXIT ;  /* 0x000000000000794d */ /* 0x000fea0003800000 */
.L_x_1386:
[----:B------:R-:W0:Y:S02]  /*b440*/  F2I.FTZ.TRUNC.NTZ R3, R2 ;  /* 0x0000000200037305 */ /* 0x000e24000021f100 */
[----:B0-----:R-:W-:Y:S01]  /*b450*/  STG.E.U16 desc[UR36][R16.64], R3 ;  /* 0x0000000310007986 */ /* 0x001fe2000c101524 */
[----:B------:R-:W-:Y:S05]  /*b460*/  EXIT ;  /* 0x000000000000794d */ /* 0x000fea0003800000 */
.L_x_1382:
        /* <DEDUP_REMOVED lines=8> */
.L_x_1389:
[----:B------:R-:W-:-:S05]  /*b4f0*/  F2FP.F16.F32.PACK_AB R2, RZ, R2 ;  /* 0x00000002ff02723e */ /* 0x000fca00000000ff */
[----:B------:R-:W-:Y:S01]  /*b500*/  STG.E.U16 desc[UR36][R16.64], R2 ;  /* 0x0000000210007986 */ /* 0x000fe2000c101524 */
[----:B------:R-:W-:Y:S05]  /*b510*/  EXIT ;  /* 0x000000000000794d */ /* 0x000fea0003800000 */
.L_x_1388:
[----:B------:R-:W-:-:S13]  /*b520*/  ISETP.NE.AND P0, PT, R0, 0x7, PT ;  /* 0x000000070000780c */ /* 0x000fda0003f05270 */
[----:B------:R-:W-:Y:S05]  /*b530*/  @!P0 BRA `(.L_x_1390) ;  /* 0x00000000002c8947 */ /* 0x000fea0003800000 */
[----:B------:R-:W-:-:S13]  /*b540*/  ISETP.NE.AND P0, PT, R0, 0x8, PT ;  /* 0x000000080000780c */ /* 0x000fda0003f05270 */
[----:B------:R-:W-:Y:S05]  /*b550*/  @!P0 BRA `(.L_x_1391) ;  /* 0x0000000000148947 */ /* 0x000fea0003800000 */
[----:B------:R-:W-:-:S13]  /*b560*/  ISETP.NE.AND P0, PT, R0, 0x9, PT ;  /* 0x000000090000780c */ /* 0x000fda0003f05270 */
[----:B------:R-:W-:Y:S05]  /*b570*/  @P0 BRA `(.L_x_1385) ;  /* 0x0000000800680947 */ /* 0x000fea0003800000 */
[----:B------:R-:W-:-:S05]  /*b580*/  IMAD.MOV.U32 R3, RZ, RZ, RZ ;  /* 0x000000ffff037224 */ /* 0x000fca00078e00ff */
[----:B------:R-:W-:Y:S01]  /*b590*/  STG.E.64 desc[UR36][R16.64], R2 ;  /* 0x0000000210007986 */ /* 0x000fe2000c101b24 */
[----:B------:R-:W-:Y:S05]  /*b5a0*/  EXIT ;  /* 0x000000000000794d */ /* 0x000fea0003800000 */
.L_x_1391:
[----:B------:R-:W-:-:S04]  /*b5b0*/  F2FP.F16.F32.PACK_AB R3, RZ, R2 ;  /* 0x00000002ff03723e */ /* 0x000fc800000000ff */
[----:B------:R-:W-:-:S05]  /*b5c0*/  PRMT R3, R3, 0x5410, RZ ;  /* 0x0000541003037816 */ /* 0x000fca00000000ff */
[----:B------:R-:W-:Y:S01]  /*b5d0*/  STG.E desc[UR36][R16.64], R3 ;  /* 0x0000000310007986 */ /* 0x000fe2000c101924 */
[----:B------:R-:W-:Y:S05]  /*b5e0*/  EXIT ;  /* 0x000000000000794d */ /* 0x000fea0003800000 */
.L_x_1390:
[----:B------:R-:W-:-:S06]  /*b5f0*/  FMUL.FTZ R2, R2, 1 ;  /* 0x3f80000002027820 */ /* 0x000fcc0000410000 */
[----:B------:R-:W0:Y:S02]  /*b600*/  F2F.F64.F32 R2, R2 ;  /* 0x0000000200027310 */ /* 0x000e240000201800 */
[----:B0-----:R-:W-:Y:S01]  /*b610*/  STG.E.64 desc[UR36][R16.64], R2 ;  /* 0x0000000210007986 */ /* 0x001fe2000c101b24 */
[----:B------:R-:W-:Y:S05]  /*b620*/  EXIT ;  /* 0x000000000000794d */ /* 0x000fea0003800000 */
.L_x_1381:
        /* <DEDUP_REMOVED lines=10> */
[----:B------:R-:W-:Y:S01]  /*b6d0*/  STG.E.U8 desc[UR36][R16.64], R3 ;  /* 0x0000000310007986 */ /* 0x000fe2000c101124 */
[----:B------:R-:W-:Y:S05]  /*b6e0*/  EXIT ;  /* 0x000000000000794d */ /* 0x000fea0003800000 */
.L_x_1394:
[----:B------:R-:W-:Y:S01]  /*b6f0*/  FMUL.FTZ R4, R2, 1 ;  /* 0x3f80000002047820 */ /* 0x000fe20000410000 */
[----:B------:R-:W-:-:S05]  /*b700*/  CS2R R6, SRZ ;  /* 0x0000000000067805 */ /* 0x000fca000001ff00 */
[----:B------:R-:W0:Y:S02]  /*b710*/  F2F.F64.F32 R4, R4 ;  /* 0x0000000400047310 */ /* 0x000e240000201800 */
[----:B0-----:R-:W-:Y:S01]  /*b720*/  STG.E.128 desc[UR36][R16.64], R4 ;  /* 0x0000000410007986 */ /* 0x001fe2000c101d24 */
[----:B------:R-:W-:Y:S05]  /*b730*/  EXIT ;  /* 0x000000000000794d */ /* 0x000fea0003800000 */
.L_x_1393:
        /* <DEDUP_REMOVED lines=20> */
.L_x_1398:
[----:B------:R-:W-:Y:S05]  /*b880*/  BSYNC B0 ;  /* 0x0000000000007941 */ /* 0x000fea0003800000 */
.L_x_1397:
[----:B------:R-:W-:-:S05]  /*b890*/  LOP3.LUT R5, R0, R5, RZ, 0xfc, !PT ;  /* 0x0000000500057212 */ /* 0x000fca00078efcff */
[----:B------:R-:W-:Y:S01]  /*b8a0*/  STG.E.U8 desc[UR36][R16.64], R5 ;  /* 0x0000000510007986 */ /* 0x000fe2000c101124 */
[----:B------:R-:W-:Y:S05]  /*b8b0*/  EXIT ;  /* 0x000000000000794d */ /* 0x000fea0003800000 */
.L_x_1396:
        /* <DEDUP_REMOVED lines=12> */
.L_x_1400:
[----:B------:R-:W-:Y:S01]  /*b980*/  IMAD.MOV.U32 R0, RZ, RZ, 0x7f ;  /* 0x0000007fff007424 */ /* 0x000fe200078e00ff */
[----:B------:R-:W-:-:S04]  /*b990*/  ISETP.GT.U32.AND P0, PT, R4, 0x7f800000, PT ;  /* 0x7f8000000400780c */ /* 0x000fc80003f04070 */
[----:B------:R-:W-:-:S09]  /*b9a0*/  SEL R0, R0, 0x7c, P0 ;  /* 0x0000007c00007807 */ /* 0x000fd20000000000 */
.L_x_1401:
[----:B------:R-:W-:Y:S05]  /*b9b0*/  BSYNC B0 ;  /* 0x0000000000007941 */ /* 0x000fea0003800000 */
.L_x_1399:
[----:B------:R-:W-:-:S04]  /*b9c0*/  LOP3.LUT R2, R2, 0x80000000, RZ, 0xc0, !PT ;  /* 0x8000000002027812 */ /* 0x000fc800078ec0ff */
[----:B------:R-:W-:-:S04]  /*b9d0*/  SHF.R.U32.HI R3, RZ, 0x18, R2 ;  /* 0x00000018ff037819 */ /* 0x000fc80000011602 */
[----:B------:R-:W-:-:S05]  /*b9e0*/  LOP3.LUT R3, R0, R3, RZ, 0xfc, !PT ;  /* 0x0000000300037212 */ /* 0x000fca00078efcff */
[----:B------:R-:W-:Y:S01]  /*b9f0*/  STG.E.U8 desc[UR36][R16.64], R3 ;  /* 0x0000000310007986 */ /* 0x000fe2000c101124 */
[----:B------:R-:W-:Y:S05]  /*ba00*/  EXIT ;  /* 0x000000000000794d */ /* 0x000fea0003800000 */
.L_x_1395:
[----:B------:R-:W-:-:S05]  /*ba10*/  F2FP.BF16.F32.PACK_AB R2, RZ, R2 ;  /* 0x00000002ff02723e */ /* 0x000fca00000010ff */
[----:B------:R-:W-:Y:S01]  /*ba20*/  STG.E.U16 desc[UR36][R16.64], R2 ;  /* 0x0000000210007986 */ /* 0x000fe2000c101524 */
[----:B------:R-:W-:Y:S05]  /*ba30*/  EXIT ;  /* 0x000000000000794d */ /* 0x000fea0003800000 */
.L_x_1392:
        /* <DEDUP_REMOVED lines=11> */
.L_x_1404:
        /* <DEDUP_REMOVED lines=16> */
.L_x_1407:
[----:B------:R-:W-:-:S04]  /*bbf0*/  LOP3.LUT R2, R2, 0x80000000, RZ, 0xc0, !PT ;  /* 0x8000000002027812 */ /* 0x000fc800078ec0ff */
[----:B------:R-:W-:-:S04]  /*bc00*/  SHF.R.U32.HI R3, RZ, 0x18, R2 ;  /* 0x00000018ff037819 */ /* 0x000fc80000011602 */
[----:B------:R-:W-:-:S04]  /*bc10*/  LOP3.LUT R0, R0, R3, RZ, 0xfc, !PT ;  /* 0x0000000300007212 */ /* 0x000fc800078efcff */
[----:B------:R-:W-:-:S07]  /*bc20*/  PRMT R8, R0, 0x7610, R8 ;  /* 0x0000761000087816 */ /* 0x000fce0000000008 */
.L_x_1406:
[----:B------:R-:W-:Y:S05]  /*bc30*/  BSYNC B0 ;  /* 0x0000000000007941 */ /* 0x000fea0003800000 */
.L_x_1405:
[----:B------:R-:W-:Y:S01]  /*bc40*/  STG.E.U8 desc[UR36][R16.64], R8 ;  /* 0x0000000810007986 */ /* 0x000fe2000c101124 */
[----:B------:R-:W-:Y:S05]  /*bc50*/  EXIT ;  /* 0x000000000000794d */ /* 0x000fea0003800000 */
.L_x_1403:
        /* <DEDUP_REMOVED lines=16> */
.L_x_1410:
[----:B------:R-:W-:-:S04]  /*bd60*/  LOP3.LUT R2, R2, 0x80000000, RZ, 0xc0, !PT ;  /* 0x8000000002027812 */ /* 0x000fc800078ec0ff */
[----:B------:R-:W-:-:S04]  /*bd70*/  SHF.R.U32.HI R3, RZ, 0x18, R2 ;  /* 0x00000018ff037819 */ /* 0x000fc80000011602 */
[----:B------:R-:W-:-:S04]  /*bd80*/  LOP3.LUT R0, R0, R3, RZ, 0xfc, !PT ;  /* 0x0000000300007212 */ /* 0x000fc800078efcff */
[----:B------:R-:W-:-:S07]  /*bd90*/  PRMT R8, R0, 0x7610, R8 ;  /* 0x0000761000087816 */ /* 0x000fce0000000008 */
.L_x_1409:
[----:B------:R-:W-:Y:S05]  /*bda0*/  BSYNC B0 ;  /* 0x0000000000007941 */ /* 0x000fea0003800000 */
.L_x_1408:
[----:B------:R-:W-:Y:S01]  /*bdb0*/  STG.E.U8 desc[UR36][R16.64], R8 ;  /* 0x0000000810007986 */ /* 0x000fe2000c101124 */
[----:B------:R-:W-:Y:S05]  /*bdc0*/  EXIT ;  /* 0x000000000000794d */ /* 0x000fea0003800000 */
.L_x_1402:
        /* <DEDUP_REMOVED lines=21> */
.L_x_1385:
        /* <DEDUP_REMOVED lines=16> */
.L_x_1413:
[----:B------:R-:W-:Y:S05]  /*c020*/  EXIT ;  /* 0x000000000000794d */ /* 0x000fea0003800000 */
.L_x_1412:
[----:B------:R-:W0:Y:S02]  /*c030*/  F2I.U64.TRUNC R2, R2 ;  /* 0x0000000200027311 */ /* 0x000e24000020d800 */
[----:B0-----:R-:W-:Y:S01]  /*c040*/  STG.E.64 desc[UR36][R16.64], R2 ;  /* 0x0000000210007986 */ /* 0x001fe2000c101b24 */
[----:B------:R-:W-:Y:S05]  /*c050*/  EXIT ;  /* 0x000000000000794d */ /* 0x000fea0003800000 */
.L_x_1411:
[----:B------:R-:W0:Y:S02]  /*c060*/  F2I.FTZ.U32.TRUNC.NTZ R3, R2 ;  /* 0x0000000200037305 */ /* 0x000e24000021f000 */
[----:B0-----:R-:W-:Y:S01]  /*c070*/  STG.E desc[UR36][R16.64], R3 ;  /* 0x0000000310007986 */ /* 0x001fe2000c101924 */
[----:B------:R-:W-:Y:S05]  /*c080*/  EXIT ;  /* 0x000000000000794d */ /* 0x000fea0003800000 */
.L_x_1414:
        /* <DEDUP_REMOVED lines=15> */
.L_x_2312:


//--------------------- .text._ZN2at6native27unrolled_elementwise_kernelIZZZNS0_17angle_kernel_cudaERNS_18TensorIteratorBaseEENKUlvE0_clEvENKUlvE0_clEvEUlfE_St5arrayIPcLm2EELi4E23TrivialOffsetCalculatorILi1EjESB_NS0_6memory12LoadWithCastILi1EEENSC_13StoreWithCastILi1EEEEEviT_T0_T2_T3_T4_T5_ --------------------------
	.section	.text._ZN2at6native27unrolled_elementwise_kernelIZZZNS0_17angle_kernel_cudaERNS_18TensorIteratorBaseEENKUlvE0_clEvENKUlvE0_clEvEUlfE_St5arrayIPcLm2EELi4E23TrivialOffsetCalculatorILi1EjESB_NS0_6memory12LoadWithCastILi1EEENSC_13StoreWithCastILi1EEEEEviT_T0_T2_T3_T4_T5_,"ax",@progbits
	.align	128
        .global         _ZN2at6native27unrolled_elementwise_kernelIZZZNS0_17angle_kernel_cudaERNS_18TensorIteratorBaseEENKUlvE0_clEvENKUlvE0_clEvEUlfE_St5arrayIPcLm2EELi4E23TrivialOffsetCalculatorILi1EjESB_NS0_6memory12LoadWithCastILi1EEENSC_13StoreWithCastILi1EEEEEviT_T0_T2_T3_T4_T5_
        .type           _ZN2at6native27unrolled_elementwise_kernelIZZZNS0_17angle_kernel_cudaERNS_18TensorIteratorBaseEENKUlvE0_clEvENKUlvE0_clEvEUlfE_St5arrayIPcLm2EELi4E23TrivialOffsetCalculatorILi1EjESB_NS0_6memory12LoadWithCastILi1EEENSC_13StoreWithCastILi1EEEEEviT_T0_T2_T3_T4_T5_,@function
        .size           _ZN2at6native27unrolled_elementwise_kernelIZZZNS0_17angle_kernel_cudaERNS_18TensorIteratorBaseEENKUlvE0_clEvENKUlvE0_clEvEUlfE_St5arrayIPcLm2EELi4E23TrivialOffsetCalculatorILi1EjESB_NS0_6memory12LoadWithCastILi1EEENSC_13StoreWithCastILi1EEEEEviT_T0_T2_T3_T4_T5_,(.L_x_2313 - _ZN2at6native27unrolled_elementwise_kernelIZZZNS0_17angle_kernel_cudaERNS_18TensorIteratorBaseEENKUlvE0_clEvENKUlvE0_clEvEUlfE_St5arrayIPcLm2EELi4E23TrivialOffsetCalculatorILi1EjESB_NS0_6memory12LoadWithCastILi1EEENSC_13StoreWithCastILi1EEEEEviT_T0_T2_T3_T4_T5_)
        .other          _ZN2at6native27unrolled_elementwise_kernelIZZZNS0_17angle_kernel_cudaERNS_18TensorIteratorBaseEENKUlvE0_clEvENKUlvE0_clEvEUlfE_St5arrayIPcLm2EELi4E23TrivialOffsetCalculatorILi1EjESB_NS0_6memory12LoadWithCastILi1EEENSC_13StoreWithCastILi1EEEEEviT_T0_T2_T3_T4_T5_,@"STO_CUDA_ENTRY STV_DEFAULT"
_ZN2at6native27unrolled_elementwise_kernelIZZZNS0_17angle_kernel_cudaERNS_18TensorIteratorBaseEENKUlvE0_clEvENKUlvE0_clEvEUlfE_St5arrayIPcLm2EELi4E23TrivialOffsetCalculatorILi1EjESB_NS0_6memory12LoadWithCastILi1EEENSC_13StoreWithCastILi1EEEEEviT_T0_T2_T3_T4_T5_:
.text._ZN2at6native27unrolled_elementwise_kernelIZZZNS0_17angle_kernel_cudaERNS_18TensorIteratorBaseEENKUlvE0_clEvENKUlvE0_clEvEUlfE_St5arrayIPcLm2EELi4E23TrivialOffsetCalculatorILi1EjESB_NS0_6memory12LoadWithCastILi1EEENSC_13StoreWithCastILi1EEEEEviT_T0_T2_T3_T4_T5_:
[----:B------:R-:W0:Y:S01]  /*0000*/  LDC R1, c[0x0][0x28] ;  /* 0x00000a00ff017b82 */ /* 0x000e220000000800 */
[----:B------:R-:W1:Y:S07]  /*0010*/  S2R R2, SR_CTAID.X ;  /* 0x0000000000027919 */ /* 0x000e6e0000002500 */
[----:B------:R-:W1:Y:S01]  /*0020*/  LDC R17, c[0x0][0x210] ;  /* 0x00008400ff117b82 */ /* 0x000e620000000800 */
[----:B------:R-:W-:Y:S01]  /*0030*/  ULDC.64 UR36, c[0x0][0x208] ;  /* 0x0000820000247ab9 */ /* 0x000fe20000000a00 */
[----:B------:R-:W-:Y:S01]  /*0040*/  BSSY B7, `(.L_x_1415) ;  /* 0x00000ef000077945 */ /* 0x000fe20003800000 */
[----:B------:R-:W2:Y:S01]  /*0050*/  S2R R18, SR_TID.X ;  /* 0x0000000000127919 */ /* 0x000ea20000002100 */
[----:B------:R-:W-:-:S02]  /*0060*/  IMAD.MOV.U32 R25, RZ, RZ, RZ ;  /* 0x000000ffff197224 */ /* 0x000fc400078e00ff */
[----:B------:R-:W-:Y:S02]  /*0070*/  IMAD.MOV.U32 R27, RZ, RZ, RZ ;  /* 0x000000ffff1b7224 */ /* 0x000fe400078e00ff */
[----:B------:R-:W3:Y:S01]  /*0080*/  LDC.U8 R19, c[0x0][0x22c] ;  /* 0x00008b00ff137b82 */ /* 0x000ee20000000000 */
[----:B-1----:R-:W-:-:S05]  /*0090*/  IMAD R17, R2, -0x200, R17 ;  /* 0xfffffe0002117824 */ /* 0x002fca00078e0211 */
[----:B--2---:R-:W-:-:S13]  /*00a0*/  ISETP.GE.AND P0, PT, R18, R17, PT ;  /* 0x000000111200720c */ /* 0x004fda0003f06270 */
[----:B0--3--:R-:W-:Y:S05]  /*00b0*/  @P0 BRA `(.L_x_1416) ;  /* 0x0000000c009c0947 */ /* 0x009fea0003800000 */
[----:B------:R-:W0:Y:S01]  /*00c0*/  LDC.64 R4, c[0x0][0x220] ;  /* 0x00008800ff047b82 */ /* 0x000e220000000a00 */
[----:B------:R-:W-:Y:S01]  /*00d0*/  PRMT R0, R19, 0x9910, RZ ;  /* 0x0000991013007816 */ /* 0x000fe200000000ff */
[----:B------:R-:W-:Y:S01]  /*00e0*/  IMAD R18, R2, 0x200, R18 ;  /* 0x0000020002127824 */ /* 0x000fe200078e0212 */
[----:B------:R-:W-:Y:S01]  /*00f0*/  ULDC UR4, c[0x0][0x230] ;  /* 0x00008c0000047ab9 */ /* 0x000fe20000000800 */
[----:B------:R-:W-:Y:S01]  /*0100*/  BSSY B6, `(.L_x_1417) ;  /* 0x00000e0000067945 */ /* 0x000fe20003800000 */
        /* <DEDUP_REMOVED lines=14> */
[----:B--2---:R4:W0:Y:S01]  /*01f0*/  I2F.S16 R27, R4 ;  /* 0x00000004001b7306 */ /* 0x0048220000101400 */
[----:B------:R-:W-:Y:S05]  /*0200*/  BRA `(.L_x_1423) ;  /* 0x0000000c003c7947 */ /* 0x000fea0003800000 */
.L_x_1421:
[----:B------:R-:W2:Y:S02]  /*0210*/  LDG.E.U8 R4, desc[UR36][R4.64] ;  /* 0x0000002404047981 */ /* 0x000ea4000c1e1100 */
[----:B--2---:R-:W-:Y:S01]  /*0220*/  I2FP.F32.U32 R27, R4 ;  /* 0x00000004001b7245 */ /* 0x004fe20000201000 */
[----:B------:R-:W-:Y:S06]  /*0230*/  BRA `(.L_x_1423) ;  /* 0x0000000c00307947 */ /* 0x000fec0003800000 */
.L_x_1420:
[----:B------:R-:W-:-:S13]  /*0240*/  ISETP.NE.AND P0, PT, R0, 0x2, PT ;  /* 0x000000020000780c */ /* 0x000fda0003f05270 */
[----:B------:R-:W-:Y:S05]  /*0250*/  @!P0 BRA `(.L_x_1424) ;  /* 0x0000000000288947 */ /* 0x000fea0003800000 */
[----:B------:R-:W-:-:S13]  /*0260*/  ISETP.NE.AND P0, PT, R0, 0x3, PT ;  /* 0x000000030000780c */ /* 0x000fda0003f05270 */
[----:B------:R-:W-:Y:S05]  /*0270*/  @!P0 BRA `(.L_x_1425) ;  /* 0x0000000000148947 */ /* 0x000fea0003800000 */
[----:B------:R-:W-:-:S13]  /*0280*/  ISETP.NE.AND P0, PT, R0, 0x4, PT ;  /* 0x000000040000780c */ /* 0x000fda0003f05270 */
[----:B------:R-:W-:Y:S05]  /*0290*/  @P0 BRA `(.L_x_1422) ;  /* 0x0000000800bc0947 */ /* 0x000fea0003800000 */
[----:B------:R-:W2:Y:S02]  /*02a0*/  LDG.E.64 R4, desc[UR36][R4.64] ;  /* 0x0000002404047981 */ /* 0x000ea4000c1e1b00 */
[----:B--2---:R0:W1:Y:S01]  /*02b0*/  I2F.S64 R27, R4 ;  /* 0x00000004001b7312 */ /* 0x0040620000301400 */
[----:B------:R-:W-:Y:S05]  /*02c0*/  BRA `(.L_x_1423) ;  /* 0x0000000c000c7947 */ /* 0x000fea0003800000 */
.L_x_1425:
[----:B------:R-:W2:Y:S02]  /*02d0*/  LDG.E R4, desc[UR36][R4.64] ;  /* 0x0000002404047981 */ /* 0x000ea4000c1e1900 */
[----:B--2---:R-:W-:Y:S01]  /*02e0*/  I2FP.F32.S32 R27, R4 ;  /* 0x00000004001b7245 */ /* 0x004fe20000201400 */
[----:B------:R-:W-:Y:S06]  /*02f0*/  BRA `(.L_x_1423) ;  /* 0x0000000c00007947 */ /* 0x000fec0003800000 */
.L_x_1424:
[----:B------:R-:W2:Y:S02]  /*0300*/  LDG.E.U16 R4, desc[UR36][R4.64] ;  /* 0x0000002404047981 */ /* 0x000ea4000c1e1500 */
[----:B--2---:R2:W3:Y:S01]  /*0310*/  I2F.S16 R27, R4 ;  /* 0x00000004001b7306 */ /* 0x0044e20000101400 */
[----:B------:R-:W-:Y:S05]  /*0320*/  BRA `(.L_x_1423) ;  /* 0x0000000800f47947 */ /* 0x000fea0003800000 */
.L_x_1419:
        /* <DEDUP_REMOVED lines=8> */
.L_x_1427:
[----:B------:R-:W2:Y:S02]  /*03b0*/  LDG.E.U16 R4, desc[UR36][R4.64] ;  /* 0x0000002404047981 */ /* 0x000ea4000c1e1500 */
[----:B--2---:R-:W-:Y:S01]  /*03c0*/  HADD2.F32 R27, -RZ, R4.H0_H0 ;  /* 0x20000004ff1b7230 */ /* 0x004fe20000004100 */
[----:B------:R-:W-:Y:S06]  /*03d0*/  BRA `(.L_x_1423) ;  /* 0x0000000800c87947 */ /* 0x000fec0003800000 */
.L_x_1426:
        /* <DEDUP_REMOVED lines=8> */
.L_x_1429:
[----:B------:R-:W2:Y:S02]  /*0460*/  LDG.E.U16 R4, desc[UR36][R4.64] ;  /* 0x0000002404047981 */ /* 0x000ea4000c1e1500 */
[----:B--2---:R-:W-:Y:S01]  /*0470*/  HADD2.F32 R27, -RZ, R4.H0_H0 ;  /* 0x20000004ff1b7230 */ /* 0x004fe20000004100 */
[----:B------:R-:W-:Y:S06]  /*0480*/  BRA `(.L_x_1423) ;  /* 0x00000008009c7947 */ /* 0x000fec0003800000 */
.L_x_1428:
[----:B------:R-:W2:Y:S01]  /*0490*/  LDG.E.64 R4, desc[UR36][R4.64] ;  /* 0x0000002404047981 */ /* 0x000ea2000c1e1b00 */
[----:B------:R-:W-:Y:S01]  /*04a0*/  UMOV UR4, 0xf0000000 ;  /* 0xf000000000047882 */ /* 0x000fe20000000000 */
[----:B------:R-:W-:Y:S01]  /*04b0*/  UMOV UR5, 0x380fffff ;  /* 0x380fffff00057882 */ /* 0x000fe20000000000 */
[----:B--2---:R-:W0:Y:S01]  /*04c0*/  F2F.F32.F64 R27, R4 ;  /* 0x00000004001b7310 */ /* 0x004e220000301000 */
[----:B------:R-:W-:-:S14]  /*04d0*/  DSETP.GEU.AND P0, PT, |R4|, UR4, PT ;  /* 0x0000000404007e2a */ /* 0x000fdc000bf0e200 */
[----:B0-----:R-:W-:Y:S01]  /*04e0*/  @!P0 FMUL R27, R27, 1.175494350822287508e-38 ;  /* 0x008000001b1b8820 */ /* 0x001fe20000400000 */
[----:B------:R-:W-:Y:S06]  /*04f0*/  BRA `(.L_x_1423) ;  /* 0x0000000800807947 */ /* 0x000fec0003800000 */
.L_x_1418:
        /* <DEDUP_REMOVED lines=12> */
.L_x_1432:
[----:B------:R-:W2:Y:S01]  /*05c0*/  LDG.E.64 R4, desc[UR36][R4.64] ;  /* 0x0000002404047981 */ /* 0x000ea2000c1e1b00 */
[----:B------:R-:W-:Y:S01]  /*05d0*/  UMOV UR4, 0xf0000000 ;  /* 0xf000000000047882 */ /* 0x000fe20000000000 */
[----:B------:R-:W-:Y:S01]  /*05e0*/  UMOV UR5, 0x380fffff ;  /* 0x380fffff00057882 */ /* 0x000fe20000000000 */
[----:B--2---:R-:W0:Y:S01]  /*05f0*/  F2F.F32.F64 R27, R4 ;  /* 0x00000004001b7310 */ /* 0x004e220000301000 */
[----:B------:R-:W-:-:S14]  /*0600*/  DSETP.GEU.AND P0, PT, |R4|, UR4, PT ;  /* 0x0000000404007e2a */ /* 0x000fdc000bf0e200 */
[----:B0-----:R-:W-:Y:S01]  /*0610*/  @!P0 FMUL R27, R27, 1.175494350822287508e-38 ;  /* 0x008000001b1b8820 */ /* 0x001fe20000400000 */
[----:B------:R-:W-:Y:S06]  /*0620*/  BRA `(.L_x_1423) ;  /* 0x0000000800347947 */ /* 0x000fec0003800000 */
.L_x_1431:
        /* <DEDUP_REMOVED lines=26> */
.L_x_1434:
[----:B------:R-:W2:Y:S02]  /*07d0*/  LDG.E.U8 R4, desc[UR36][R4.64] ;  /* 0x0000002404047981 */ /* 0x000ea4000c1e1100 */
        /* <DEDUP_REMOVED lines=11> */
[----:B------:R-:W-:Y:S01]  /*0890*/  LOP3.LUT R27, R27, 0x80000000, R0, 0xf8, !PT ;  /* 0x800000001b1b7812 */ /* 0x000fe200078ef800 */
[----:B------:R-:W-:Y:S06]  /*08a0*/  BRA `(.L_x_1423) ;  /* 0x0000000400947947 */ /* 0x000fec0003800000 */
.L_x_1433:
[----:B------:R-:W2:Y:S02]  /*08b0*/  LDG.E.U16 R4, desc[UR36][R4.64] ;  /* 0x0000002404047981 */ /* 0x000ea4000c1e1500 */
[----:B--2---:R-:W-:Y:S01]  /*08c0*/  IMAD.U32 R27, R4, 0x10000, RZ ;  /* 0x00010000041b7824 */ /* 0x004fe200078e00ff */
[----:B------:R-:W-:Y:S06]  /*08d0*/  BRA `(.L_x_1423) ;  /* 0x0000000400887947 */ /* 0x000fec0003800000 */
.L_x_1430:
        /* <DEDUP_REMOVED lines=11> */
.L_x_1437:
        /* <DEDUP_REMOVED lines=20> */
.L_x_1439:
[----:B------:R-:W-:Y:S05]  /*0ad0*/  BSYNC B0 ;  /* 0x0000000000007941 */ /* 0x000fea0003800000 */
.L_x_1438:
[----:B------:R-:W-:Y:S01]  /*0ae0*/  IMAD.SHL.U32 R3, R3, 0x100000, RZ ;  /* 0x0010000003037824 */ /* 0x000fe200078e00ff */
[----:B------:R-:W-:-:S04]  /*0af0*/  LEA R0, R0, 0x3b800000, 0x17 ;  /* 0x3b80000000007811 */ /* 0x000fc800078eb8ff */
[----:B------:R-:W-:Y:S01]  /*0b00*/  LOP3.LUT R27, R0, R3, R27, 0xfe, !PT ;  /* 0x00000003001b7212 */ /* 0x000fe200078efe1b */
[----:B------:R-:W-:Y:S06]  /*0b10*/  BRA `(.L_x_1423) ;  /* 0x0000000000f87947 */ /* 0x000fec0003800000 */
.L_x_1436:
        /* <DEDUP_REMOVED lines=20> */
.L_x_1441:
[----:B------:R-:W-:Y:S05]  /*0c60*/  BSYNC B0 ;  /* 0x0000000000007941 */ /* 0x000fea0003800000 */
.L_x_1440:
[----:B------:R-:W-:Y:S01]  /*0c70*/  IMAD.SHL.U32 R3, R3, 0x200000, RZ ;  /* 0x0020000003037824 */ /* 0x000fe200078e00ff */
[----:B------:R-:W-:-:S04]  /*0c80*/  LEA R0, R0, 0x37800000, 0x17 ;  /* 0x3780000000007811 */ /* 0x000fc800078eb8ff */
[----:B------:R-:W-:Y:S01]  /*0c90*/  LOP3.LUT R27, R0, R3, R27, 0xfe, !PT ;  /* 0x00000003001b7212 */ /* 0x000fe200078efe1b */
[----:B------:R-:W-:Y:S06]  /*0ca0*/  BRA `(.L_x_1423) ;  /* 0x0000000000947947 */ /* 0x000fec0003800000 */
.L_x_1435:
        /* <DEDUP_REMOVED lines=14> */
.L_x_1422:
        /* <DEDUP_REMOVED lines=16> */
.L_x_1444:
[----:B------:R-:W-:Y:S01]  /*0e90*/  IMAD.MOV.U32 R27, RZ, RZ, RZ ;  /* 0x000000ffff1b7224 */ /* 0x000fe200078e00ff */
[----:B------:R-:W-:Y:S06]  /*0ea0*/  BRA `(.L_x_1423) ;  /* 0x0000000000147947 */ /* 0x000fec0003800000 */
.L_x_1443:
[----:B------:R-:W2:Y:S02]  /*0eb0*/  LDG.E.64 R4, desc[UR36][R4.64] ;  /* 0x0000002404047981 */ /* 0x000ea4000c1e1b00 */
[----:B--2---:R0:W1:Y:S01]  /*0ec0*/  I2F.U64 R27, R4 ;  /* 0x00000004001b7312 */ /* 0x0040620000301000 */
[----:B------:R-:W-:Y:S05]  /*0ed0*/  BRA `(.L_x_1423) ;  /* 0x0000000000087947 */ /* 0x000fea0003800000 */
.L_x_1442:
[----:B------:R-:W2:Y:S02]  /*0ee0*/  LDG.E R4, desc[UR36][R4.64] ;  /* 0x0000002404047981 */ /* 0x000ea4000c1e1900 */
[----:B--2---:R-:W-:-:S07]  /*0ef0*/  I2FP.F32.U32 R27, R4 ;  /* 0x00000004001b7245 */ /* 0x004fce0000201000 */
.L_x_1423:
[----:B------:R-:W-:Y:S05]  /*0f00*/  BSYNC B6 ;  /* 0x0000000000067941 */ /* 0x000fea0003800000 */
.L_x_1417:
[----:B------:R-:W2:Y:S02]  /*0f10*/  S2R R18, SR_TID.X ;  /* 0x0000000000127919 */ /* 0x000ea40000002100 */
[----:B--2---:R-:W-:-:S07]  /*0f20*/  VIADD R18, R18, 0x80 ;  /* 0x0000008012127836 */ /* 0x004fce0000000000 */
.L_x_1416:
[----:B------:R-:W-:Y:S05]  /*0f30*/  BSYNC B7 ;  /* 0x0000000000077941 */ /* 0x000fea0003800000 */
.L_x_1415:
[----:B------:R-:W-:Y:S01]  /*0f40*/  ISETP.GE.AND P0, PT, R18, R17, PT ;  /* 0x000000111200720c */ /* 0x000fe20003f06270 */
[----:B------:R-:W-:-:S12]  /*0f50*/  BSSY B7, `(.L_x_1445) ;  /* 0x00000e8000077945 */ /* 0x000fd80003800000 */
[----:B------:R-:W-:Y:S05]  /*0f60*/  @P0 BRA `(.L_x_1446) ;  /* 0x0000000c00980947 */ /* 0x000fea0003800000 */
[----:B0---4-:R-:W0:Y:S01]  /*0f70*/  LDC.64 R4, c[0x0][0x220] ;  /* 0x00008800ff047b82 */ /* 0x011e220000000a00 */
        /* <DEDUP_REMOVED lines=21> */
.L_x_1451:
[----:B------:R-:W2:Y:S02]  /*10d0*/  LDG.E.U8 R4, desc[UR36][R4.64] ;  /* 0x0000002404047981 */ /* 0x000ea4000c1e1100 */
[----:B--2---:R-:W-:Y:S01]  /*10e0*/  I2FP.F32.U32 R25, R4 ;  /* 0x0000000400197245 */ /* 0x004fe20000201000 */
[----:B------:R-:W-:Y:S06]  /*10f0*/  BRA `(.L_x_1453) ;  /* 0x0000000c002c7947 */ /* 0x000fec0003800000 */
.L_x_1450:
        /* <DEDUP_REMOVED lines=9> */
.L_x_1455:
[----:B------:R-:W2:Y:S02]  /*1190*/  LDG.E R4, desc[UR36][R4.64] ;  /* 0x0000002404047981 */ /* 0x000ea4000c1e1900 */
[----:B--2---:R-:W-:Y:S01]  /*11a0*/  I2FP.F32.S32 R25, R4 ;  /* 0x0000000400197245 */ /* 0x004fe20000201400 */
[----:B------:R-:W-:Y:S06]  /*11b0*/  BRA `(.L_x_1453) ;  /* 0x0000000800fc7947 */ /* 0x000fec0003800000 */
.L_x_1454:
[----:B------:R-:W2:Y:S02]  /*11c0*/  LDG.E.U16 R4, desc[UR36][R4.64] ;  /* 0x0000002404047981 */ /* 0x000ea4000c1e1500 */
[----:B--2---:R0:W2:Y:S01]  /*11d0*/  I2F.S16 R25, R4 ;  /* 0x0000000400197306 */ /* 0x0040a20000101400 */
[----:B------:R-:W-:Y:S05]  /*11e0*/  BRA `(.L_x_1453) ;  /* 0x0000000800f07947 */ /* 0x000fea0003800000 */
.L_x_1449:
        /* <DEDUP_REMOVED lines=8> */
.L_x_1457:
[----:B------:R-:W2:Y:S02]  /*1270*/  LDG.E.U16 R4, desc[UR36][R4.64] ;  /* 0x0000002404047981 */ /* 0x000ea4000c1e1500 */
[----:B--2---:R-:W-:Y:S01]  /*1280*/  HADD2.F32 R25, -RZ, R4.H0_H0 ;  /* 0x20000004ff197230 */ /* 0x004fe20000004100 */
[----:B------:R-:W-:Y:S06]  /*1290*/  BRA `(.L_x_1453) ;  /* 0x0000000800c47947 */ /* 0x000fec0003800000 */
.L_x_1456:
        /* <DEDUP_REMOVED lines=8> */
.L_x_1459:
[----:B------:R-:W2:Y:S02]  /*1320*/  LDG.E.U16 R4, desc[UR36][R4.64] ;  /* 0x0000002404047981 */ /* 0x000ea4000c1e1500 */
[----:B--2---:R-:W-:Y:S01]  /*1330*/  HADD2.F32 R25, -RZ, R4.H0_H0 ;  /* 0x20000004ff197230 */ /* 0x004fe20000004100 */
[----:B------:R-:W-:Y:S06]  /*1340*/  BRA `(.L_x_1453) ;  /* 0x0000000800987947 */ /* 0x000fec0003800000 */
.L_x_1458:
[----:B------:R-:W2:Y:S01]  /*1350*/  LDG.E.64 R4, desc[UR36][R4.64] ;  /* 0x0000002404047981 */ /* 0x000ea2000c1e1b00 */
[----:B------:R-:W-:Y:S01]  /*1360*/  UMOV UR4, 0xf0000000 ;  /* 0xf000000000047882 */ /* 0x000fe20000000000 */
[----:B------:R-:W-:Y:S01]  /*1370*/  UMOV UR5, 0x380fffff ;  /* 0x380fffff00057882 */ /* 0x000fe20000000000 */
[----:B--2---:R-:W0:Y:S01]  /*1380*/  F2F.F32.F64 R25, R4 ;  /* 0x0000000400197310 */ /* 0x004e220000301000 */
[----:B------:R-:W-:-:S14]  /*1390*/  DSETP.GEU.AND P0, PT, |R4|, UR4, PT ;  /* 0x0000000404007e2a */ /* 0x000fdc000bf0e200 */
[----:B0-----:R-:W-:Y:S01]  /*13a0*/  @!P0 FMUL R25, R25, 1.175494350822287508e-38 ;  /* 0x0080000019198820 */ /* 0x001fe20000400000 */
[----:B------:R-:W-:Y:S06]  /*13b0*/  BRA `(.L_x_1453) ;  /* 0x00000008007c7947 */ /* 0x000fec0003800000 */
.L_x_1448:
        /* <DEDUP_REMOVED lines=12> */
.L_x_1462:
[----:B------:R-:W2:Y:S01]  /*1480*/  LDG.E.64 R4, desc[UR36][R4.64] ;  /* 0x0000002404047981 */ /* 0x000ea2000c1e1b00 */
[----:B------:R-:W-:Y:S01]  /*1490*/  UMOV UR4, 0xf0000000 ;  /* 0xf000000000047882 */ /* 0x000fe20000000000 */
[----:B------:R-:W-:Y:S01]  /*14a0*/  UMOV UR5, 0x380fffff ;  /* 0x380fffff00057882 */ /* 0x000fe20000000000 */
[----:B--2---:R-:W0:Y:S01]  /*14b0*/  F2F.F32.F64 R25, R4 ;  /* 0x0000000400197310 */ /* 0x004e220000301000 */
[----:B------:R-:W-:-:S14]  /*14c0*/  DSETP.GEU.AND P0, PT, |R4|, UR4, PT ;  /* 0x0000000404007e2a */ /* 0x000fdc000bf0e200 */
[----:B0-----:R-:W-:Y:S01]  /*14d0*/  @!P0 FMUL R25, R25, 1.175494350822287508e-38 ;  /* 0x0080000019198820 */ /* 0x001fe20000400000 */
[----:B------:R-:W-:Y:S06]  /*14e0*/  BRA `(.L_x_1453) ;  /* 0x0000000800307947 */ /* 0x000fec0003800000 */
.L_x_1461:
        /* <DEDUP_REMOVED lines=26> */
.L_x_1464:
[----:B------:R-:W2:Y:S02]  /*1690*/  LDG.E.U8 R4, desc[UR36][R4.64] ;  /* 0x0000002404047981 */ /* 0x000ea4000c1e1100 */
        /* <DEDUP_REMOVED lines=12> */
.L_x_1463:
[----:B------:R-:W2:Y:S02]  /*1760*/  LDG.E.U16 R4, desc[UR36][R4.64] ;  /* 0x0000002404047981 */ /* 0x000ea4000c1e1500 */
[----:B--2---:R-:W-:Y:S01]  /*1770*/  IMAD.U32 R25, R4, 0x10000, RZ ;  /* 0x0001000004197824 */ /* 0x004fe200078e00ff */
[----:B------:R-:W-:Y:S06]  /*1780*/  BRA `(.L_x_1453) ;  /* 0x0000000400887947 */ /* 0x000fec0003800000 */
.L_x_1460:
        /* <DEDUP_REMOVED lines=11> */
.L_x_1467:
        /* <DEDUP_REMOVED lines=20> */
.L_x_1469:
[----:B------:R-:W-:Y:S05]  /*1980*/  BSYNC B0 ;  /* 0x0000000000007941 */ /* 0x000fea0003800000 */
.L_x_1468:
[----:B------:R-:W-:Y:S01]  /*1990*/  IMAD.SHL.U32 R3, R3, 0x100000, RZ ;  /* 0x0010000003037824 */ /* 0x000fe200078e00ff */
[----:B------:R-:W-:-:S04]  /*19a0*/  LEA R0, R0, 0x3b800000, 0x17 ;  /* 0x3b80000000007811 */ /* 0x000fc800078eb8ff */
[----:B------:R-:W-:Y:S01]  /*19b0*/  LOP3.LUT R25, R0, R3, R25, 0xfe, !PT ;  /* 0x0000000300197212 */ /* 0x000fe200078efe19 */
[----:B------:R-:W-:Y:S06]  /*19c0*/  BRA `(.L_x_1453) ;  /* 0x0000000000f87947 */ /* 0x000fec0003800000 */
.L_x_1466:
        /* <DEDUP_REMOVED lines=20> */
.L_x_1471:
[----:B------:R-:W-:Y:S05]  /*1b10*/  BSYNC B0 ;  /* 0x0000000000007941 */ /* 0x000fea0003800000 */
.L_x_1470:
[----:B------:R-:W-:Y:S01]  /*1b20*/  IMAD.SHL.U32 R3, R3, 0x200000, RZ ;  /* 0x0020000003037824 */ /* 0x000fe200078e00ff */
[----:B------:R-:W-:-:S04]  /*1b30*/  LEA R0, R0, 0x37800000, 0x17 ;  /* 0x3780000000007811 */ /* 0x000fc800078eb8ff */
[----:B------:R-:W-:Y:S01]  /*1b40*/  LOP3.LUT R25, R0, R3, R25, 0xfe, !PT ;  /* 0x0000000300197212 */ /* 0x000fe200078efe19 */
[----:B------:R-:W-:Y:S06]  /*1b50*/  BRA `(.L_x_1453) ;  /* 0x0000000000947947 */ /* 0x000fec0003800000 */
.L_x_1465:
        /* <DEDUP_REMOVED lines=14> */
.L_x_1452:
        /* <DEDUP_REMOVED lines=16> */
.L_x_1474:
[----:B------:R-:W-:Y:S01]  /*1d40*/  IMAD.MOV.U32 R25, RZ, RZ, RZ ;  /* 0x000000ffff197224 */ /* 0x000fe200078e00ff */
[----:B------:R-:W-:Y:S06]  /*1d50*/  BRA `(.L_x_1453) ;  /* 0x0000000000147947 */ /* 0x000fec0003800000 */
.L_x_1473:
[----:B------:R-:W2:Y:S02]  /*1d60*/  LDG.E.64 R4, desc[UR36][R4.64] ;  /* 0x0000002404047981 */ /* 0x000ea4000c1e1b00 */
[----:B--2---:R0:W2:Y:S01]  /*1d70*/  I2F.U64 R25, R4 ;  /* 0x0000000400197312 */ /* 0x0040a20000301000 */
[----:B------:R-:W-:Y:S05]  /*1d80*/  BRA `(.L_x_1453) ;  /* 0x0000000000087947 */ /* 0x000fea0003800000 */
.L_x_1472:
[----:B------:R-:W2:Y:S02]  /*1d90*/  LDG.E R4, desc[UR36][R4.64] ;  /* 0x0000002404047981 */ /* 0x000ea4000c1e1900 */
[----:B--2---:R-:W-:-:S07]  /*1da0*/  I2FP.F32.U32 R25, R4 ;  /* 0x0000000400197245 */ /* 0x004fce0000201000 */
.L_x_1453:
[----:B------:R-:W-:Y:S05]  /*1db0*/  BSYNC B6 ;  /* 0x0000000000067941 */ /* 0x000fea0003800000 */
.L_x_1447:
[----:B------:R-:W-:-:S07]  /*1dc0*/  VIADD R18, R18, 0x80 ;  /* 0x0000008012127836 */ /* 0x000fce0000000000 */
.L_x_1446:
[----:B------:R-:W-:Y:S05]  /*1dd0*/  BSYNC B7 ;  /* 0x0000000000077941 */ /* 0x000fea0003800000 */
.L_x_1445:
[----:B------:R-:W-:Y:S01]  /*1de0*/  ISETP.GE.AND P0, PT, R18, R17, PT ;  /* 0x000000111200720c */ /* 0x000fe20003f06270 */
[----:B------:R-:W-:Y:S01]  /*1df0*/  BSSY B7, `(.L_x_1475) ;  /* 0x00000ea000077945 */ /* 0x000fe20003800000 */
[----:B------:R-:W-:Y:S02]  /*1e00*/  IMAD.MOV.U32 R16, RZ, RZ, RZ ;  /* 0x000000ffff107224 */ /* 0x000fe400078e00ff */
[----:B------:R-:W-:-:S09]  /*1e10*/  IMAD.MOV.U32 R23, RZ, RZ, RZ ;  /* 0x000000ffff177224 */ /* 0x000fd200078e00ff */
        /* <DEDUP_REMOVED lines=21> */
[----:B--2---:R0:W2:Y:S01]  /*1f70*/  I2F.S16 R23, R4 ;  /* 0x0000000400177306 */ /* 0x0040a20000101400 */
[----:B------:R-:W-:Y:S05]  /*1f80*/  BRA `(.L_x_1483) ;  /* 0x0000000c00387947 */ /* 0x000fea0003800000 */
.L_x_1481:
[----:B------:R-:W2:Y:S02]  /*1f90*/  LDG.E.U8 R4, desc[UR36][R4.64] ;  /* 0x0000002404047981 */ /* 0x000ea4000c1e1100 */
[----:B--2---:R-:W-:Y:S01]  /*1fa0*/  I2FP.F32.U32 R23, R4 ;  /* 0x0000000400177245 */ /* 0x004fe20000201000 */
[----:B------:R-:W-:Y:S06]  /*1fb0*/  BRA `(.L_x_1483) ;  /* 0x0000000c002c7947 */ /* 0x000fec0003800000 */
.L_x_1480:
        /* <DEDUP_REMOVED lines=9> */
.L_x_1485:
[----:B------:R-:W2:Y:S02]  /*2050*/  LDG.E R4, desc[UR36][R4.64] ;  /* 0x0000002404047981 */ /* 0x000ea4000c1e1900 */
[----:B--2---:R-:W-:Y:S01]  /*2060*/  I2FP.F32.S32 R23, R4 ;  /* 0x0000000400177245 */ /* 0x004fe20000201400 */
[----:B------:R-:W-:Y:S06]  /*2070*/  BRA `(.L_x_1483) ;  /* 0x0000000800fc7947 */ /* 0x000fec0003800000 */
.L_x_1484:
[----:B------:R-:W2:Y:S02]  /*2080*/  LDG.E.U16 R4, desc[UR36][R4.64] ;  /* 0x0000002404047981 */ /* 0x000ea4000c1e1500 */
[----:B--2---:R4:W0:Y:S01]  /*2090*/  I2F.S16 R23, R4 ;  /* 0x0000000400177306 */ /* 0x0048220000101400 */
[----:B------:R-:W-:Y:S05]  /*20a0*/  BRA `(.L_x_1483) ;  /* 0x0000000800f07947 */ /* 0x000fea0003800000 */
.L_x_1479:
        /* <DEDUP_REMOVED lines=8> */
.L_x_1487:
[----:B------:R-:W2:Y:S02]  /*2130*/  LDG.E.U16 R4, desc[UR36][R4.64] ;  /* 0x0000002404047981 */ /* 0x000ea4000c1e1500 */
[----:B--2---:R-:W-:Y:S01]  /*2140*/  HADD2.F32 R23, -RZ, R4.H0_H0 ;  /* 0x20000004ff177230 */ /* 0x004fe20000004100 */
[----:B------:R-:W-:Y:S06]  /*2150*/  BRA `(.L_x_1483) ;  /* 0x0000000800c47947 */ /* 0x000fec0003800000 */
.L_x_1486:
        /* <DEDUP_REMOVED lines=8> */
.L_x_1489:
[----:B------:R-:W2:Y:S02]  /*21e0*/  LDG.E.U16 R4, desc[UR36][R4.64] ;  /* 0x0000002404047981 */ /* 0x000ea4000c1e1500 */
[----:B--2---:R-:W-:Y:S01]  /*21f0*/  HADD2.F32 R23, -RZ, R4.H0_H0 ;  /* 0x20000004ff177230 */ /* 0x004fe20000004100 */
[----:B------:R-:W-:Y:S06]  /*2200*/  BRA `(.L_x_1483) ;  /* 0x0000000800987947 */ /* 0x000fec0003800000 */
.L_x_1488:
[----:B------:R-:W2:Y:S01]  /*2210*/  LDG.E.64 R4, desc[UR36][R4.64] ;  /* 0x0000002404047981 */ /* 0x000ea2000c1e1b00 */
[----:B------:R-:W-:Y:S01]  /*2220*/  UMOV UR4, 0xf0000000 ;  /* 0xf000000000047882 */ /* 0x000fe20000000000 */
[----:B------:R-:W-:Y:S01]  /*2230*/  UMOV UR5, 0x380fffff ;  /* 0x380fffff00057882 */ /* 0x000fe20000000000 */
[----:B--2---:R-:W0:Y:S01]  /*2240*/  F2F.F32.F64 R23, R4 ;  /* 0x0000000400177310 */ /* 0x004e220000301000 */
[----:B------:R-:W-:-:S14]  /*2250*/  DSETP.GEU.AND P0, PT, |R4|, UR4, PT ;  /* 0x0000000404007e2a */ /* 0x000fdc000bf0e200 */
[----:B0-----:R-:W-:Y:S01]  /*2260*/  @!P0 FMUL R23, R23, 1.175494350822287508e-38 ;  /* 0x0080000017178820 */ /* 0x001fe20000400000 */
[----:B------:R-:W-:Y:S06]  /*2270*/  BRA `(.L_x_1483) ;  /* 0x00000008007c7947 */ /* 0x000fec0003800000 */
.L_x_1478:
        /* <DEDUP_REMOVED lines=12> */
.L_x_1492:
[----:B------:R-:W2:Y:S01]  /*2340*/  LDG.E.64 R4, desc[UR36][R4.64] ;  /* 0x0000002404047981 */ /* 0x000ea2000c1e1b00 */
[----:B------:R-:W-:Y:S01]  /*2350*/  UMOV UR4, 0xf0000000 ;  /* 0xf000000000047882 */ /* 0x000fe20000000000 */
[----:B------:R-:W-:Y:S01]  /*2360*/  UMOV UR5, 0x380fffff ;  /* 0x380fffff00057882 */ /* 0x000fe20000000000 */
[----:B--2---:R-:W0:Y:S01]  /*2370*/  F2F.F32.F64 R23, R4 ;  /* 0x0000000400177310 */ /* 0x004e220000301000 */
[----:B------:R-:W-:-:S14]  /*2380*/  DSETP.GEU.AND P0, PT, |R4|, UR4, PT ;  /* 0x0000000404007e2a */ /* 0x000fdc000bf0e200 */
[----:B0-----:R-:W-:Y:S01]  /*2390*/  @!P0 FMUL R23, R23, 1.175494350822287508e-38 ;  /* 0x0080000017178820 */ /* 0x001fe20000400000 */
[----:B------:R-:W-:Y:S06]  /*23a0*/  BRA `(.L_x_1483) ;  /* 0x0000000800307947 */ /* 0x000fec0003800000 */
.L_x_1491:
        /* <DEDUP_REMOVED lines=26> */
.L_x_1494:
        /* <DEDUP_REMOVED lines=13> */
.L_x_1493:
[----:B------:R-:W2:Y:S02]  /*2620*/  LDG.E.U16 R4, desc[UR36][R4.64] ;  /* 0x0000002404047981 */ /* 0x000ea4000c1e1500 */
[----:B--2---:R-:W-:Y:S01]  /*2630*/  IMAD.U32 R23, R4, 0x10000, RZ ;  /* 0x0001000004177824 */ /* 0x004fe200078e00ff */
[----:B------:R-:W-:Y:S06]  /*2640*/  BRA `(.L_x_1483) ;  /* 0x0000000400887947 */ /* 0x000fec0003800000 */
.L_x_1490:
        /* <DEDUP_REMOVED lines=11> */
.L_x_1497:
        /* <DEDUP_REMOVED lines=20> */
.L_x_1499:
[----:B------:R-:W-:Y:S05]  /*2840*/  BSYNC B0 ;  /* 0x0000000000007941 */ /* 0x000fea0003800000 */
.L_x_1498:
[----:B------:R-:W-:Y:S01]  /*2850*/  IMAD.SHL.U32 R3, R3, 0x100000, RZ ;  /* 0x0010000003037824 */ /* 0x000fe200078e00ff */
[----:B------:R-:W-:-:S04]  /*2860*/  LEA R0, R0, 0x3b800000, 0x17 ;  /* 0x3b80000000007811 */ /* 0x000fc800078eb8ff */
[----:B------:R-:W-:Y:S01]  /*2870*/  LOP3.LUT R23, R0, R3, R23, 0xfe, !PT ;  /* 0x0000000300177212 */ /* 0x000fe200078efe17 */
[----:B------:R-:W-:Y:S06]  /*2880*/  BRA `(.L_x_1483) ;  /* 0x0000000000f87947 */ /* 0x000fec0003800000 */
.L_x_1496:
        /* <DEDUP_REMOVED lines=20> */
.L_x_1501:
[----:B------:R-:W-:Y:S05]  /*29d0*/  BSYNC B0 ;  /* 0x0000000000007941 */ /* 0x000fea0003800000 */
.L_x_1500:
[----:B------:R-:W-:Y:S01]  /*29e0*/  IMAD.SHL.U32 R3, R3, 0x200000, RZ ;  /* 0x0020000003037824 */ /* 0x000fe200078e00ff */
[----:B------:R-:W-:-:S04]  /*29f0*/  LEA R0, R0, 0x37800000, 0x17 ;  /* 0x3780000000007811 */ /* 0x000fc800078eb8ff */
[----:B------:R-:W-:Y:S01]  /*2a00*/  LOP3.LUT R23, R0, R3, R23, 0xfe, !PT ;  /* 0x0000000300177212 */ /* 0x000fe200078efe17 */
[----:B------:R-:W-:Y:S06]  /*2a10*/  BRA `(.L_x_1483) ;  /* 0x0000000000947947 */ /* 0x000fec0003800000 */
.L_x_1495:
        /* <DEDUP_REMOVED lines=14> */
.L_x_1482:
        /* <DEDUP_REMOVED lines=16> */
.L_x_1504:
[----:B------:R-:W-:Y:S01]  /*2c00*/  IMAD.MOV.U32 R23, RZ, RZ, RZ ;  /* 0x000000ffff177224 */ /* 0x000fe200078e00ff */
[----:B------:R-:W-:Y:S06]  /*2c10*/  BRA `(.L_x_1483) ;  /* 0x0000000000147947 */ /* 0x000fec0003800000 */
.L_x_1503:
[----:B------:R-:W2:Y:S02]  /*2c20*/  LDG.E.64 R4, desc[UR36][R4.64] ;  /* 0x0000002404047981 */ /* 0x000ea4000c1e1b00 */
[----:B--2---:R0:W2:Y:S01]  /*2c30*/  I2F.U64 R23, R4 ;  /* 0x0000000400177312 */ /* 0x0040a20000301000 */
[----:B------:R-:W-:Y:S05]  /*2c40*/  BRA `(.L_x_1483) ;  /* 0x0000000000087947 */ /* 0x000fea0003800000 */
.L_x_1502:
[----:B------:R-:W2:Y:S02]  /*2c50*/  LDG.E R4, desc[UR36][R4.64] ;  /* 0x0000002404047981 */ /* 0x000ea4000c1e1900 */
[----:B--2---:R-:W-:-:S07]  /*2c60*/  I2FP.F32.U32 R23, R4 ;  /* 0x0000000400177245 */ /* 0x004fce0000201000 */
.L_x_1483:
[----:B------:R-:W-:Y:S05]  /*2c70*/  BSYNC B6 ;  /* 0x0000000000067941 */ /* 0x000fea0003800000 */
.L_x_1477:
[----:B------:R-:W-:-:S07]  /*2c80*/  VIADD R18, R18, 0x80 ;  /* 0x0000008012127836 */ /* 0x000fce0000000000 */
.L_x_1476:
[----:B------:R-:W-:Y:S05]  /*2c90*/  BSYNC B7 ;  /* 0x0000000000077941 */ /* 0x000fea0003800000 */
.L_x_1475:
[----:B------:R-:W-:Y:S01]  /*2ca0*/  ISETP.GE.AND P0, PT, R18, R17, PT ;  /* 0x000000111200720c */ /* 0x000fe20003f06270 */
[----:B------:R-:W-:-:S12]  /*2cb0*/  BSSY B6, `(.L_x_1505) ;  /* 0x00000e1000067945 */ /* 0x000fd80003800000 */
        /* <DEDUP_REMOVED lines=21> */
.L_x_1510:
[----:B------:R-:W2:Y:S02]  /*2e10*/  LDG.E.U8 R4, desc[UR36][R4.64] ;  /* 0x0000002404047981 */ /* 0x000ea4000c1e1100 */
[----:B--2---:R-:W-:Y:S01]  /*2e20*/  I2FP.F32.U32 R16, R4 ;  /* 0x0000000400107245 */ /* 0x004fe20000201000 */
[----:B------:R-:W-:Y:S06]  /*2e30*/  BRA `(.L_x_1506) ;  /* 0x0000000c00207947 */ /* 0x000fec0003800000 */
.L_x_1509:
        /* <DEDUP_REMOVED lines=9> */
.L_x_1513:
[----:B------:R-:W2:Y:S02]  /*2ed0*/  LDG.E R4, desc[UR36][R4.64] ;  /* 0x0000002404047981 */ /* 0x000ea4000c1e1900 */
[----:B--2---:R-:W-:Y:S01]  /*2ee0*/  I2FP.F32.S32 R16, R4 ;  /* 0x0000000400107245 */ /* 0x004fe20000201400 */
[----:B------:R-:W-:Y:S06]  /*2ef0*/  BRA `(.L_x_1506) ;  /* 0x0000000800f07947 */ /* 0x000fec0003800000 */
.L_x_1512:
[----:B------:R-:W2:Y:S02]  /*2f00*/  LDG.E.U16 R4, desc[UR36][R4.64] ;  /* 0x0000002404047981 */ /* 0x000ea4000c1e1500 */
[----:B--2---:R0:W2:Y:S01]  /*2f10*/  I2F.S16 R16, R4 ;  /* 0x0000000400107306 */ /* 0x0040a20000101400 */
[----:B------:R-:W-:Y:S05]  /*2f20*/  BRA `(.L_x_1506) ;  /* 0x0000000800e47947 */ /* 0x000fea0003800000 */
.L_x_1508:
        /* <DEDUP_REMOVED lines=8> */
.L_x_1515:
[----:B------:R-:W2:Y:S02]  /*2fb0*/  LDG.E.U16 R4, desc[UR36][R4.64] ;  /* 0x0000002404047981 */ /* 0x000ea4000c1e1500 */
[----:B--2---:R-:W-:Y:S01]  /*2fc0*/  HADD2.F32 R16, -RZ, R4.H0_H0 ;  /* 0x20000004ff107230 */ /* 0x004fe20000004100 */
[----:B------:R-:W-:Y:S06]  /*2fd0*/  BRA `(.L_x_1506) ;  /* 0x0000000800b87947 */ /* 0x000fec0003800000 */
.L_x_1514:
        /* <DEDUP_REMOVED lines=8> */
.L_x_1517:
[----:B------:R-:W2:Y:S02]  /*3060*/  LDG.E.U16 R4, desc[UR36][R4.64] ;  /* 0x0000002404047981 */ /* 0x000ea4000c1e1500 */
[----:B--2---:R-:W-:Y:S01]  /*3070*/  HADD2.F32 R16, -RZ, R4.H0_H0 ;  /* 0x20000004ff107230 */ /* 0x004fe20000004100 */
[----:B------:R-:W-:Y:S06]  /*3080*/  BRA `(.L_x_1506) ;  /* 0x00000008008c7947 */ /* 0x000fec0003800000 */
.L_x_1516:
[----:B------:R-:W2:Y:S01]  /*3090*/  LDG.E.64 R4, desc[UR36][R4.64] ;  /* 0x0000002404047981 */ /* 0x000ea2000c1e1b00 */
[----:B------:R-:W-:Y:S01]  /*30a0*/  UMOV UR4, 0xf0000000 ;  /* 0xf000000000047882 */ /* 0x000fe20000000000 */
[----:B------:R-:W-:Y:S01]  /*30b0*/  UMOV UR5, 0x380fffff ;  /* 0x380fffff00057882 */ /* 0x000fe20000000000 */
[----:B--2---:R-:W0:Y:S01]  /*30c0*/  F2F.F32.F64 R16, R4 ;  /* 0x0000000400107310 */ /* 0x004e220000301000 */
[----:B------:R-:W-:-:S14]  /*30d0*/  DSETP.GEU.AND P0, PT, |R4|, UR4, PT ;  /* 0x0000000404007e2a */ /* 0x000fdc000bf0e200 */
[----:B0-----:R-:W-:Y:S01]  /*30e0*/  @!P0 FMUL R16, R16, 1.175494350822287508e-38 ;  /* 0x0080000010108820 */ /* 0x001fe20000400000 */
[----:B------:R-:W-:Y:S06]  /*30f0*/  BRA `(.L_x_1506) ;  /* 0x0000000800707947 */ /* 0x000fec0003800000 */
.L_x_1507:
        /* <DEDUP_REMOVED lines=12> */
.L_x_1520:
[----:B------:R-:W2:Y:S01]  /*31c0*/  LDG.E.64 R4, desc[UR36][R4.64] ;  /* 0x0000002404047981 */ /* 0x000ea2000c1e1b00 */
[----:B------:R-:W-:Y:S01]  /*31d0*/  UMOV UR4, 0xf0000000 ;  /* 0xf000000000047882 */ /* 0x000fe20000000000 */
[----:B------:R-:W-:Y:S01]  /*31e0*/  UMOV UR5, 0x380fffff ;  /* 0x380fffff00057882 */ /* 0x000fe20000000000 */
[----:B--2---:R-:W0:Y:S01]  /*31f0*/  F2F.F32.F64 R16, R4 ;  /* 0x0000000400107310 */ /* 0x004e220000301000 */
[----:B------:R-:W-:-:S14]  /*3200*/  DSETP.GEU.AND P0, PT, |R4|, UR4, PT ;  /* 0x0000000404007e2a */ /* 0x000fdc000bf0e200 */
[----:B0-----:R-:W-:Y:S01]  /*3210*/  @!P0 FMUL R16, R16, 1.175494350822287508e-38 ;  /* 0x0080000010108820 */ /* 0x001fe20000400000 */
[----:B------:R-:W-:Y:S06]  /*3220*/  BRA `(.L_x_1506) ;  /* 0x0000000800247947 */ /* 0x000fec0003800000 */
.L_x_1519:
        /* <DEDUP_REMOVED lines=26> */
.L_x_1522:
        /* <DEDUP_REMOVED lines=13> */
.L_x_1521:
[----:B------:R-:W2:Y:S02]  /*34a0*/  LDG.E.U16 R4, desc[UR36][R4.64] ;  /* 0x0000002404047981 */ /* 0x000ea4000c1e1500 */
[----:B--2---:R-:W-:Y:S01]  /*34b0*/  IMAD.U32 R16, R4, 0x10000, RZ ;  /* 0x0001000004107824 */ /* 0x004fe200078e00ff */
[----:B------:R-:W-:Y:S06]  /*34c0*/  BRA `(.L_x_1506) ;  /* 0x00000004007c7947 */ /* 0x000fec0003800000 */
.L_x_1518:
        /* <DEDUP_REMOVED lines=11> */
.L_x_1525:
[----:B------:R-:W2:Y:S02]  /*3580*/  LDG.E.U8 R3, desc[UR36][R4.64] ;  /* 0x0000002404037981 */ /* 0x000ea4000c1e1100 */
        /* <DEDUP_REMOVED lines=18> */
.L_x_1527:
[----:B------:R-:W-:Y:S05]  /*36b0*/  BSYNC B0 ;  /* 0x0000000000007941 */ /* 0x000fea0003800000 */
.L_x_1526:
[----:B------:R-:W-:Y:S01]  /*36c0*/  IMAD.SHL.U32 R3, R3, 0x100000, RZ ;  /* 0x0010000003037824 */ /* 0x000fe200078e00ff */
[----:B------:R-:W-:-:S04]  /*36d0*/  LEA R5, R0, 0x3b800000, 0x17 ;  /* 0x3b80000000057811 */ /* 0x000fc800078eb8ff */
[----:B------:R-:W-:Y:S01]  /*36e0*/  LOP3.LUT R16, R5, R3, R16, 0xfe, !PT ;  /* 0x0000000305107212 */ /* 0x000fe200078efe10 */
[----:B------:R-:W-:Y:S06]  /*36f0*/  BRA `(.L_x_1506) ;  /* 0x0000000000f07947 */ /* 0x000fec0003800000 */
.L_x_1524:
        /* <DEDUP_REMOVED lines=19> */
.L_x_1529:
[----:B------:R-:W-:Y:S05]  /*3830*/  BSYNC B0 ;  /* 0x0000000000007941 */ /* 0x000fea0003800000 */
.L_x_1528:
[----:B------:R-:W-:Y:S01]  /*3840*/  IMAD.SHL.U32 R3, R3, 0x200000, RZ ;  /* 0x0020000003037824 */ /* 0x000fe200078e00ff */
[----:B------:R-:W-:-:S04]  /*3850*/  LEA R5, R0, 0x37800000, 0x17 ;  /* 0x3780000000057811 */ /* 0x000fc800078eb8ff */
[----:B------:R-:W-:Y:S01]  /*3860*/  LOP3.LUT R16, R5, R3, R16, 0xfe, !PT ;  /* 0x0000000305107212 */ /* 0x000fe200078efe10 */
[----:B------:R-:W-:Y:S06]  /*3870*/  BRA `(.L_x_1506) ;  /* 0x0000000000907947 */ /* 0x000fec0003800000 */
.L_x_1523:
        /* <DEDUP_REMOVED lines=14> */
.L_x_1511:
        /* <DEDUP_REMOVED lines=16> */
.L_x_1532:
[----:B------:R-:W-:Y:S05]  /*3a60*/  BRA `(.L_x_1506) ;  /* 0x0000000000147947 */ /* 0x000fea0003800000 */
.L_x_1531:
[----:B------:R-:W2:Y:S02]  /*3a70*/  LDG.E.64 R4, desc[UR36][R4.64] ;  /* 0x0000002404047981 */ /* 0x000ea4000c1e1b00 */
[----:B--2---:R0:W2:Y:S01]  /*3a80*/  I2F.U64 R16, R4 ;  /* 0x0000000400107312 */ /* 0x0040a20000301000 */
[----:B------:R-:W-:Y:S05]  /*3a90*/  BRA `(.L_x_1506) ;  /* 0x0000000000087947 */ /* 0x000fea0003800000 */
.L_x_1530:
[----:B------:R-:W2:Y:S02]  /*3aa0*/  LDG.E R4, desc[UR36][R4.64] ;  /* 0x0000002404047981 */ /* 0x000ea4000c1e1900 */
[----:B--2---:R-:W-:-:S07]  /*3ab0*/  I2FP.F32.U32 R16, R4 ;  /* 0x0000000400107245 */ /* 0x004fce0000201000 */
.L_x_1506:
[----:B------:R-:W-:Y:S05]  /*3ac0*/  BSYNC B6 ;  /* 0x0000000000067941 */ /* 0x000fea0003800000 */
.L_x_1505:
[----:B------:R-:W0:Y:S01]  /*3ad0*/  S2R R19, SR_TID.X ;  /* 0x0000000000137919 */ /* 0x000e220000002100 */
[----:B------:R-:W-:Y:S01]  /*3ae0*/  BSSY B6, `(.L_x_1533) ;  /* 0x000011c000067945 */ /* 0x000fe20003800000 */
[C---:B0-----:R-:W-:Y:S01]  /*3af0*/  VIADD R0, R19.reuse, 0x100 ;  /* 0x0000010013007836 */ /* 0x041fe20000000000 */
[C---:B------:R-:W-:Y:S01]  /*3b00*/  ISETP.GE.AND P1, PT, R19.reuse, R17, PT ;  /* 0x000000111300720c */ /* 0x040fe20003f26270 */
[----:B------:R-:W-:-:S03]  /*3b10*/  VIADD R26, R19, 0x80 ;  /* 0x00000080131a7836 */ /* 0x000fc60000000000 */
[-C--:B------:R-:W-:Y:S01]  /*3b20*/  ISETP.GE.AND P4, PT, R0, R17.reuse, PT ;  /* 0x000000110000720c */ /* 0x080fe20003f86270 */
[----:B------:R-:W-:Y:S01]  /*3b30*/  VIADD R0, R19, 0x180 ;  /* 0x0000018013007836 */ /* 0x000fe20000000000 */
[-C--:B------:R-:W-:Y:S02]  /*3b40*/  ISETP.GE.AND P3, PT, R26, R17.reuse, PT ;  /* 0x000000111a00720c */ /* 0x080fe40003f66270 */
[----:B--2--5:R-:W-:Y:S02]  /*3b50*/  FSETP.GTU.OR P6, PT, |R23|, +INF , P4 ;  /* 0x7f8000001700780b */ /* 0x024fe400027cc600 */
[----:B------:R-:W-:Y:S02]  /*3b60*/  FSETP.GTU.OR P0, PT, |R25|, +INF , P3 ;  /* 0x7f8000001900780b */ /* 0x000fe40001f0c600 */
[----:B------:R-:W-:Y:S01]  /*3b70*/  ISETP.GE.AND P2, PT, R0, R17, PT ;  /* 0x000000110000720c */ /* 0x000fe20003f46270 */
[----:B------:R-:W-:Y:S02]  /*3b80*/  IMAD.MOV.U32 R0, RZ, RZ, R16 ;  /* 0x000000ffff007224 */ /* 0x000fe400078e0010 */
[----:B------:R-:W0:Y:S02]  /*3b90*/  LDC.U8 R16, c[0x0][0x234] ;  /* 0x00008d00ff107b82 */ /* 0x000e240000000000 */
[----:B------:R-:W-:-:S04]  /*3ba0*/  @!P4 FSETP.GEU.FTZ.AND P5, PT, R23, RZ, PT ;  /* 0x000000ff1700c20b */ /* 0x000fc80003fbe000 */
[----:B------:R-:W-:Y:S02]  /*3bb0*/  @!P6 FSEL R23, RZ, 3.1415927410125732422, P5 ;  /* 0x40490fdbff17e808 */ /* 0x000fe40002800000 */
[----:B------:R-:W-:Y:S02]  /*3bc0*/  @!P3 FSETP.GEU.FTZ.AND P6, PT, R25, RZ, PT ;  /* 0x000000ff1900b20b */ /* 0x000fe40003fde000 */
[----:B-1-3--:R-:W-:Y:S01]  /*3bd0*/  FSETP.GTU.OR P5, PT, |R27|, +INF , P1 ;  /* 0x7f8000001b00780b */ /* 0x00afe20000fac600 */
[----:B------:R-:W-:Y:S01]  /*3be0*/  @!P4 IMAD.MOV.U32 R22, RZ, RZ, R23 ;  /* 0x000000ffff16c224 */ /* 0x000fe200078e0017 */
[----:B------:R-:W-:Y:S02]  /*3bf0*/  @!P0 FSEL R25, RZ, 3.1415927410125732422, P6 ;  /* 0x40490fdbff198808 */ /* 0x000fe40003000000 */
[----:B------:R-:W-:Y:S02]  /*3c00*/  @!P2 FSETP.GTU.FTZ.AND P6, PT, |R0|, +INF , PT ;  /* 0x7f8000000000a80b */ /* 0x000fe40003fdc200 */
[----:B------:R-:W-:Y:S01]  /*3c10*/  PLOP3.LUT P0, PT, PT, PT, PT, 0x80, 0x0 ;  /* 0x000000000000781c */ /* 0x000fe20003f0f070 */
[----:B------:R-:W-:Y:S01]  /*3c20*/  @!P3 IMAD.MOV.U32 R24, RZ, RZ, R25 ;  /* 0x000000ffff18b224 */ /* 0x000fe200078e0019 */
[----:B------:R-:W-:-:S02]  /*3c30*/  @!P2 PLOP3.LUT P0, PT, P6, PT, PT, 0x80, 0x0 ;  /* 0x000000000000a81c */ /* 0x000fc4000370f070 */
[----:B------:R-:W-:-:S04]  /*3c40*/  @!P1 FSETP.GEU.FTZ.AND P6, PT, R27, RZ, PT ;  /* 0x000000ff1b00920b */ /* 0x000fc80003fde000 */
[----:B------:R-:W-:Y:S02]  /*3c50*/  @!P5 FSEL R27, RZ, 3.1415927410125732422, P6 ;  /* 0x40490fdbff1bd808 */ /* 0x000fe40003000000 */
[----:B------:R-:W-:-:S03]  /*3c60*/  @!P2 FSETP.GEU.FTZ.AND P5, PT, R0, RZ, PT ;  /* 0x000000ff0000a20b */ /* 0x000fc60003fbe000 */
[----:B----4-:R-:W-:Y:S02]  /*3c70*/  @!P1 IMAD.MOV.U32 R4, RZ, RZ, R27 ;  /* 0x000000ffff049224 */ /* 0x010fe400078e001b */
[----:B------:R-:W-:-:S05]  /*3c80*/  @!P0 FSEL R0, RZ, 3.1415927410125732422, P5 ;  /* 0x40490fdbff008808 */ /* 0x000fca0002800000 */
[----:B------:R-:W-:Y:S01]  /*3c90*/  @!P2 IMAD.MOV.U32 R18, RZ, RZ, R0 ;  /* 0x000000ffff12a224 */ /* 0x000fe200078e0000 */
[----:B------:R-:W-:Y:S06]  /*3ca0*/  @P1 BRA `(.L_x_1534) ;  /* 0x0000000c00fc1947 */ /* 0x000fec0003800000 */
[----:B------:R-:W1:Y:S01]  /*3cb0*/  LDC.64 R8, c[0x0][0x218] ;  /* 0x00008600ff087b82 */ /* 0x000e620000000a00 */
[----:B------:R-:W-:Y:S01]  /*3cc0*/  IMAD R0, R2, 0x200, R19 ;  /* 0x0000020002007824 */ /* 0x000fe200078e0213 */
[----:B0-----:R-:W-:Y:S01]  /*3cd0*/  PRMT R5, R16, 0x9910, RZ ;  /* 0x0000991010057816 */ /* 0x001fe200000000ff */
[----:B------:R-:W-:Y:S02]  /*3ce0*/  ULDC UR4, c[0x0][0x238] ;  /* 0x00008e0000047ab9 */ /* 0x000fe40000000800 */
[----:B------:R-:W-:Y:S02]  /*3cf0*/  IMAD R3, R0, UR4, RZ ;  /* 0x0000000400037c24 */ /* 0x000fe4000f8e02ff */
[----:B------:R-:W-:-:S05]  /*3d00*/  IMAD.MOV.U32 R0, RZ, RZ, R5 ;  /* 0x000000ffff007224 */ /* 0x000fca00078e0005 */
[----:B------:R-:W-:Y:S02]  /*3d10*/  ISETP.GT.AND P0, PT, R0, 0x9, PT ;  /* 0x000000090000780c */ /* 0x000fe40003f04270 */
[----:B-1----:R-:W-:-:S05]  /*3d20*/  IADD3 R8, P1, R3, R8, RZ ;  /* 0x0000000803087210 */ /* 0x002fca0007f3e0ff */
        /* <DEDUP_REMOVED lines=14> */
.L_x_1538:
[----:B------:R-:W0:Y:S01]  /*3e10*/  F2I.S64.TRUNC R4, R4 ;  /* 0x0000000400047311 */ /* 0x000e22000020d900 */
[----:B------:R-:W-:Y:S02]  /*3e20*/  IMAD.MOV.U32 R19, RZ, RZ, R26 ;  /* 0x000000ffff137224 */ /* 0x000fe400078e001a */
[----:B0-----:R-:W-:-:S05]  /*3e30*/  IMAD.MOV.U32 R3, RZ, RZ, R4 ;  /* 0x000000ffff037224 */ /* 0x001fca00078e0004 */
[----:B------:R0:W-:Y:S01]  /*3e40*/  STG.E.U8 desc[UR36][R8.64], R3 ;  /* 0x0000000308007986 */ /* 0x0001e2000c101124 */
[----:B------:R-:W-:Y:S05]  /*3e50*/  BRA `(.L_x_1534) ;  /* 0x0000000c00907947 */ /* 0x000fea0003800000 */
.L_x_1537:
        /* <DEDUP_REMOVED lines=10> */
.L_x_1541:
[----:B------:R-:W0:Y:S01]  /*3f00*/  F2I.FTZ.TRUNC.NTZ R3, R4 ;  /* 0x0000000400037305 */ /* 0x000e22000021f100 */
[----:B------:R-:W-:Y:S01]  /*3f10*/  IMAD.MOV.U32 R19, RZ, RZ, R26 ;  /* 0x000000ffff137224 */ /* 0x000fe200078e001a */
[----:B0-----:R0:W-:Y:S01]  /*3f20*/  STG.E desc[UR36][R8.64], R3 ;  /* 0x0000000308007986 */ /* 0x0011e2000c101924 */
[----:B------:R-:W-:Y:S05]  /*3f30*/  BRA `(.L_x_1534) ;  /* 0x0000000c00587947 */ /* 0x000fea0003800000 */
.L_x_1540:
[----:B------:R-:W0:Y:S01]  /*3f40*/  F2I.FTZ.TRUNC.NTZ R3, R4 ;  /* 0x0000000400037305 */ /* 0x000e22000021f100 */
[----:B------:R-:W-:Y:S01]  /*3f50*/  IMAD.MOV.U32 R19, RZ, RZ, R26 ;  /* 0x000000ffff137224 */ /* 0x000fe200078e001a */
[----:B0-----:R0:W-:Y:S01]  /*3f60*/  STG.E.U16 desc[UR36][R8.64], R3 ;  /* 0x0000000308007986 */ /* 0x0011e2000c101524 */
[----:B------:R-:W-:Y:S05]  /*3f70*/  BRA `(.L_x_1534) ;  /* 0x0000000c00487947 */ /* 0x000fea0003800000 */
.L_x_1536:
        /* <DEDUP_REMOVED lines=9> */
.L_x_1543:
[----:B------:R-:W-:Y:S01]  /*4010*/  F2FP.F16.F32.PACK_AB R4, RZ, R4 ;  /* 0x00000004ff04723e */ /* 0x000fe200000000ff */
[----:B------:R-:W-:-:S04]  /*4020*/  IMAD.MOV.U32 R19, RZ, RZ, R26 ;  /* 0x000000ffff137224 */ /* 0x000fc800078e001a */
[----:B------:R0:W-:Y:S01]  /*4030*/  STG.E.U16 desc[UR36][R8.64], R4 ;  /* 0x0000000408007986 */ /* 0x0001e2000c101524 */
[----:B------:R-:W-:Y:S05]  /*4040*/  BRA `(.L_x_1534) ;  /* 0x0000000c00147947 */ /* 0x000fea0003800000 */
.L_x_1542:
[----:B------:R-:W-:-:S13]  /*4050*/  ISETP.NE.AND P0, PT, R0, 0x7, PT ;  /* 0x000000070000780c */ /* 0x000fda0003f05270 */
[----:B------:R-:W-:Y:S05]  /*4060*/  @!P0 BRA `(.L_x_1544) ;  /* 0x0000000000348947 */ /* 0x000fea0003800000 */
[----:B------:R-:W-:-:S13]  /*4070*/  ISETP.NE.AND P0, PT, R0, 0x8, PT ;  /* 0x000000080000780c */ /* 0x000fda0003f05270 */
[----:B------:R-:W-:Y:S05]  /*4080*/  @!P0 BRA `(.L_x_1545) ;  /* 0x0000000000188947 */ /* 0x000fea0003800000 */
[----:B------:R-:W-:-:S13]  /*4090*/  ISETP.NE.AND P0, PT, R0, 0x9, PT ;  /* 0x000000090000780c */ /* 0x000fda0003f05270 */
[----:B------:R-:W-:Y:S05]  /*40a0*/  @P0 BRA `(.L_x_1539) ;  /* 0x0000000800980947 */ /* 0x000fea0003800000 */
[----:B------:R-:W-:Y:S02]  /*40b0*/  IMAD.MOV.U32 R5, RZ, RZ, RZ ;  /* 0x000000ffff057224 */ /* 0x000fe400078e00ff */
[----:B------:R-:W-:-:S03]  /*40c0*/  IMAD.MOV.U32 R19, RZ, RZ, R26 ;  /* 0x000000ffff137224 */ /* 0x000fc600078e001a */
[----:B------:R0:W-:Y:S01]  /*40d0*/  STG.E.64 desc[UR36][R8.64], R4 ;  /* 0x0000000408007986 */ /* 0x0001e2000c101b24 */
[----:B------:R-:W-:Y:S05]  /*40e0*/  BRA `(.L_x_1534) ;  /* 0x0000000800ec7947 */ /* 0x000fea0003800000 */
.L_x_1545:
[----:B------:R-:W-:Y:S01]  /*40f0*/  F2FP.F16.F32.PACK_AB R3, RZ, R4 ;  /* 0x00000004ff03723e */ /* 0x000fe200000000ff */
[----:B------:R-:W-:-:S03]  /*4100*/  IMAD.MOV.U32 R19, RZ, RZ, R26 ;  /* 0x000000ffff137224 */ /* 0x000fc600078e001a */
[----:B------:R-:W-:-:S05]  /*4110*/  PRMT R3, R3, 0x5410, RZ ;  /* 0x0000541003037816 */ /* 0x000fca00000000ff */
[----:B------:R0:W-:Y:S01]  /*4120*/  STG.E desc[UR36][R8.64], R3 ;  /* 0x0000000308007986 */ /* 0x0001e2000c101924 */
[----:B------:R-:W-:Y:S05]  /*4130*/  BRA `(.L_x_1534) ;  /* 0x0000000800d87947 */ /* 0x000fea0003800000 */
.L_x_1544:
[----:B------:R-:W-:Y:S01]  /*4140*/  FMUL.FTZ R4, R4, 1 ;  /* 0x3f80000004047820 */ /* 0x000fe20000410000 */
[----:B------:R-:W-:-:S05]  /*4150*/  IMAD.MOV.U32 R19, RZ, RZ, R26 ;  /* 0x000000ffff137224 */ /* 0x000fca00078e001a */
[----:B------:R-:W0:Y:S02]  /*4160*/  F2F.F64.F32 R4, R4 ;  /* 0x0000000400047310 */ /* 0x000e240000201800 */
[----:B0-----:R0:W-:Y:S01]  /*4170*/  STG.E.64 desc[UR36][R8.64], R4 ;  /* 0x0000000408007986 */ /* 0x0011e2000c101b24 */
[----:B------:R-:W-:Y:S05]  /*4180*/  BRA `(.L_x_1534) ;  /* 0x0000000800c47947 */ /* 0x000fea0003800000 */
.L_x_1535:
        /* <DEDUP_REMOVED lines=9> */
[----:B------:R-:W-:-:S03]  /*4220*/  IMAD.MOV.U32 R19, RZ, RZ, R26 ;  /* 0x000000ffff137224 */ /* 0x000fc600078e001a */
[----:B------:R-:W-:-:S05]  /*4230*/  SEL R3, RZ, 0x1, !P0 ;  /* 0x00000001ff037807 */ /* 0x000fca0004000000 */
[----:B------:R0:W-:Y:S01]  /*4240*/  STG.E.U8 desc[UR36][R8.64], R3 ;  /* 0x0000000308007986 */ /* 0x0001e2000c101124 */
[----:B------:R-:W-:Y:S05]  /*4250*/  BRA `(.L_x_1534) ;  /* 0x0000000800907947 */ /* 0x000fea0003800000 */
.L_x_1548:
[----:B------:R-:W-:Y:S01]  /*4260*/  FMUL.FTZ R4, R4, 1 ;  /* 0x3f80000004047820 */ /* 0x000fe20000410000 */
[----:B------:R-:W-:Y:S01]  /*4270*/  CS2R R6, SRZ ;  /* 0x0000000000067805 */ /* 0x000fe2000001ff00 */
[----:B------:R-:W-:-:S04]  /*4280*/  IMAD.MOV.U32 R19, RZ, RZ, R26 ;  /* 0x000000ffff137224 */ /* 0x000fc800078e001a */
[----:B------:R-:W0:Y:S02]  /*4290*/  F2F.F64.F32 R4, R4 ;  /* 0x0000000400047310 */ /* 0x000e240000201800 */
[----:B0-----:R0:W-:Y:S01]  /*42a0*/  STG.E.128 desc[UR36][R8.64], R4 ;  /* 0x0000000408007986 */ /* 0x0011e2000c101d24 */
[----:B------:R-:W-:Y:S05]  /*42b0*/  BRA `(.L_x_1534) ;  /* 0x0000000800787947 */ /* 0x000fea0003800000 */
.L_x_1547:
        /* <DEDUP_REMOVED lines=20> */
.L_x_1552:
[----:B------:R-:W-:Y:S05]  /*4400*/  BSYNC B0 ;  /* 0x0000000000007941 */ /* 0x000fea0003800000 */
.L_x_1551:
[----:B------:R-:W-:Y:S01]  /*4410*/  LOP3.LUT R5, R0, R5, RZ, 0xfc, !PT ;  /* 0x0000000500057212 */ /* 0x000fe200078efcff */
[----:B------:R-:W-:-:S04]  /*4420*/  IMAD.MOV.U32 R19, RZ, RZ, R26 ;  /* 0x000000ffff137224 */ /* 0x000fc800078e001a */
[----:B------:R0:W-:Y:S01]  /*4430*/  STG.E.U8 desc[UR36][R8.64], R5 ;  /* 0x0000000508007986 */ /* 0x0001e2000c101124 */
[----:B------:R-:W-:Y:S05]  /*4440*/  BRA `(.L_x_1534) ;  /* 0x0000000800147947 */ /* 0x000fea0003800000 */
.L_x_1550:
        /* <DEDUP_REMOVED lines=12> */
.L_x_1554:
[----:B------:R-:W-:Y:S01]  /*4510*/  IMAD.MOV.U32 R0, RZ, RZ, 0x7f ;  /* 0x0000007fff007424 */ /* 0x000fe200078e00ff */
[----:B------:R-:W-:-:S04]  /*4520*/  ISETP.GT.U32.AND P0, PT, R5, 0x7f800000, PT ;  /* 0x7f8000000500780c */ /* 0x000fc80003f04070 */
[----:B------:R-:W-:-:S09]  /*4530*/  SEL R0, R0, 0x7c, P0 ;  /* 0x0000007c00007807 */ /* 0x000fd20000000000 */
.L_x_1555:
[----:B------:R-:W-:Y:S05]  /*4540*/  BSYNC B0 ;  /* 0x0000000000007941 */ /* 0x000fea0003800000 */
.L_x_1553:
[----:B------:R-:W-:Y:S01]  /*4550*/  LOP3.LUT R4, R4, 0x80000000, RZ, 0xc0, !PT ;  /* 0x8000000004047812 */ /* 0x000fe200078ec0ff */
[----:B------:R-:W-:-:S03]  /*4560*/  IMAD.MOV.U32 R19, RZ, RZ, R26 ;  /* 0x000000ffff137224 */ /* 0x000fc600078e001a */
[----:B------:R-:W-:-:S04]  /*4570*/  SHF.R.U32.HI R3, RZ, 0x18, R4 ;  /* 0x00000018ff037819 */ /* 0x000fc80000011604 */
[----:B------:R-:W-:-:S05]  /*4580*/  LOP3.LUT R3, R0, R3, RZ, 0xfc, !PT ;  /* 0x0000000300037212 */ /* 0x000fca00078efcff */
[----:B------:R0:W-:Y:S01]  /*4590*/  STG.E.U8 desc[UR36][R8.64], R3 ;  /* 0x0000000308007986 */ /* 0x0001e2000c101124 */
[----:B------:R-:W-:Y:S05]  /*45a0*/  BRA `(.L_x_1534) ;  /* 0x0000000400bc7947 */ /* 0x000fea0003800000 */
.L_x_1549:
[----:B------:R-:W-:Y:S01]  /*45b0*/  F2FP.BF16.F32.PACK_AB R4, RZ, R4 ;  /* 0x00000004ff04723e */ /* 0x000fe200000010ff */
[----:B------:R-:W-:-:S04]  /*45c0*/  IMAD.MOV.U32 R19, RZ, RZ, R26 ;  /* 0x000000ffff137224 */ /* 0x000fc800078e001a */
[----:B------:R0:W-:Y:S01]  /*45d0*/  STG.E.U16 desc[UR36][R8.64], R4 ;  /* 0x0000000408007986 */ /* 0x0001e2000c101524 */
[----:B------:R-:W-:Y:S05]  /*45e0*/  BRA `(.L_x_1534) ;  /* 0x0000000400ac7947 */ /* 0x000fea0003800000 */
.L_x_1546:
        /* <DEDUP_REMOVED lines=12> */
.L_x_1558:
        /* <DEDUP_REMOVED lines=16> */
.L_x_1561:
[----:B------:R-:W-:-:S04]  /*47b0*/  LOP3.LUT R4, R4, 0x80000000, RZ, 0xc0, !PT ;  /* 0x8000000004047812 */ /* 0x000fc800078ec0ff */
[----:B------:R-:W-:-:S04]  /*47c0*/  SHF.R.U32.HI R4, RZ, 0x18, R4 ;  /* 0x00000018ff047819 */ /* 0x000fc80000011604 */
[----:B------:R-:W-:-:S04]  /*47d0*/  LOP3.LUT R3, R3, R4, RZ, 0xfc, !PT ;  /* 0x0000000403037212 */ /* 0x000fc800078efcff */
[----:B------:R-:W-:-:S07]  /*47e0*/  PRMT R0, R3, 0x7610, R0 ;  /* 0x0000761003007816 */ /* 0x000fce0000000000 */
.L_x_1560:
[----:B------:R-:W-:Y:S05]  /*47f0*/  BSYNC B0 ;  /* 0x0000000000007941 */ /* 0x000fea0003800000 */
.L_x_1559:
[----:B------:R4:W-:Y:S01]  /*4800*/  STG.E.U8 desc[UR36][R8.64], R0 ;  /* 0x0000000008007986 */ /* 0x0009e2000c101124 */
[----:B------:R-:W-:Y:S01]  /*4810*/  IMAD.MOV.U32 R19, RZ, RZ, R26 ;  /* 0x000000ffff137224 */ /* 0x000fe200078e001a */
[----:B------:R-:W-:Y:S06]  /*4820*/  BRA `(.L_x_1534) ;  /* 0x00000004001c7947 */ /* 0x000fec0003800000 */
.L_x_1557:
        /* <DEDUP_REMOVED lines=16> */
.L_x_1564:
[----:B------:R-:W-:-:S04]  /*4930*/  LOP3.LUT R4, R4, 0x80000000, RZ, 0xc0, !PT ;  /* 0x8000000004047812 */ /* 0x000fc800078ec0ff */
[----:B------:R-:W-:-:S04]  /*4940*/  SHF.R.U32.HI R4, RZ, 0x18, R4 ;  /* 0x00000018ff047819 */ /* 0x000fc80000011604 */
[----:B------:R-:W-:-:S04]  /*4950*/  LOP3.LUT R3, R3, R4, RZ, 0xfc, !PT ;  /* 0x0000000403037212 */ /* 0x000fc800078efcff */
[----:B------:R-:W-:-:S07]  /*4960*/  PRMT R0, R3, 0x7610, R0 ;  /* 0x0000761003007816 */ /* 0x000fce0000000000 */
.L_x_1563:
[----:B------:R-:W-:Y:S05]  /*4970*/  BSYNC B0 ;  /* 0x0000000000007941 */ /* 0x000fea0003800000 */
.L_x_1562:
[----:B------:R0:W-:Y:S01]  /*4980*/  STG.E.U8 desc[UR36][R8.64], R0 ;  /* 0x0000000008007986 */ /* 0x0001e2000c101124 */
[----:B------:R-:W-:Y:S01]  /*4990*/  IMAD.MOV.U32 R19, RZ, RZ, R26 ;  /* 0x000000ffff137224 */ /* 0x000fe200078e001a */
[----:B------:R-:W-:Y:S06]  /*49a0*/  BRA `(.L_x_1534) ;  /* 0x0000000000bc7947 */ /* 0x000fec0003800000 */
.L_x_1556:
        /* <DEDUP_REMOVED lines=22> */
.L_x_1539:
        /* <DEDUP_REMOVED lines=16> */
.L_x_1567:
[----:B------:R-:W-:Y:S01]  /*4c10*/  IMAD.MOV.U32 R19, RZ, RZ, R26 ;  /* 0x000000ffff137224 */ /* 0x000fe200078e001a */
[----:B------:R-:W-:Y:S06]  /*4c20*/  BRA `(.L_x_1534) ;  /* 0x00000000001c7947 */ /* 0x000fec0003800000 */
.L_x_1566:
[----:B------:R-:W0:Y:S01]  /*4c30*/  F2I.U64.TRUNC R4, R4 ;  /* 0x0000000400047311 */ /* 0x000e22000020d800 */
[----:B------:R-:W-:Y:S01]  /*4c40*/  IMAD.MOV.U32 R19, RZ, RZ, R26 ;  /* 0x000000ffff137224 */ /* 0x000fe200078e001a */
[----:B0-----:R3:W-:Y:S01]  /*4c50*/  STG.E.64 desc[UR36][R8.64], R4 ;  /* 0x0000000408007986 */ /* 0x0017e2000c101b24 */
[----:B------:R-:W-:Y:S05]  /*4c60*/  BRA `(.L_x_1534) ;  /* 0x00000000000c7947 */ /* 0x000fea0003800000 */
.L_x_1565:
[----:B------:R-:W0:Y:S01]  /*4c70*/  F2I.FTZ.U32.TRUNC.NTZ R3, R4 ;  /* 0x0000000400037305 */ /* 0x000e22000021f000 */
[----:B------:R-:W-:Y:S01]  /*4c80*/  IMAD.MOV.U32 R19, RZ, RZ, R26 ;  /* 0x000000ffff137224 */ /* 0x000fe200078e001a */
[----:B0-----:R1:W-:Y:S06]  /*4c90*/  STG.E desc[UR36][R8.64], R3 ;  /* 0x0000000308007986 */ /* 0x0013ec000c101924 */
.L_x_1534:
[----:B------:R-:W-:Y:S05]  /*4ca0*/  BSYNC B6 ;  /* 0x0000000000067941 */ /* 0x000fea0003800000 */
.L_x_1533:
        /* <DEDUP_REMOVED lines=24> */
.L_x_1573:
[----:B------:R-:W0:Y:S02]  /*4e30*/  F2I.S64.TRUNC R24, R24 ;  /* 0x0000001800187311 */ /* 0x000e24000020d900 */
[----:B0-----:R-:W-:-:S05]  /*4e40*/  IMAD.MOV.U32 R3, RZ, RZ, R24 ;  /* 0x000000ffff037224 */ /* 0x001fca00078e0018 */
[----:B------:R0:W-:Y:S01]  /*4e50*/  STG.E.U8 desc[UR36][R8.64], R3 ;  /* 0x0000000308007986 */ /* 0x0001e2000c101124 */
[----:B------:R-:W-:Y:S05]  /*4e60*/  BRA `(.L_x_1575) ;  /* 0x0000000c00407947 */ /* 0x000fea0003800000 */
.L_x_1572:
        /* <DEDUP_REMOVED lines=9> */
.L_x_1577:
[----:B------:R-:W0:Y:S02]  /*4f00*/  F2I.FTZ.TRUNC.NTZ R3, R24 ;  /* 0x0000001800037305 */ /* 0x000e24000021f100 */
[----:B0-----:R0:W-:Y:S01]  /*4f10*/  STG.E desc[UR36][R8.64], R3 ;  /* 0x0000000308007986 */ /* 0x0011e2000c101924 */
[----:B------:R-:W-:Y:S05]  /*4f20*/  BRA `(.L_x_1575) ;  /* 0x0000000c00107947 */ /* 0x000fea0003800000 */
.L_x_1576:
[----:B------:R-:W0:Y:S02]  /*4f30*/  F2I.FTZ.TRUNC.NTZ R3, R24 ;  /* 0x0000001800037305 */ /* 0x000e24000021f100 */
[----:B0-----:R0:W-:Y:S01]  /*4f40*/  STG.E.U16 desc[UR36][R8.64], R3 ;  /* 0x0000000308007986 */ /* 0x0011e2000c101524 */
[----:B------:R-:W-:Y:S05]  /*4f50*/  BRA `(.L_x_1575) ;  /* 0x0000000c00047947 */ /* 0x000fea0003800000 */
.L_x_1571:
        /* <DEDUP_REMOVED lines=8> */
.L_x_1579:
[----:B------:R-:W-:-:S05]  /*4fe0*/  F2FP.F16.F32.PACK_AB R24, RZ, R24 ;  /* 0x00000018ff18723e */ /* 0x000fca00000000ff */
[----:B------:R0:W-:Y:S01]  /*4ff0*/  STG.E.U16 desc[UR36][R8.64], R24 ;  /* 0x0000001808007986 */ /* 0x0001e2000c101524 */
[----:B------:R-:W-:Y:S05]  /*5000*/  BRA `(.L_x_1575) ;  /* 0x0000000800d87947 */ /* 0x000fea0003800000 */
.L_x_1578:
        /* <DEDUP_REMOVED lines=9> */
.L_x_1581:
[----:B------:R-:W-:-:S04]  /*50a0*/  F2FP.F16.F32.PACK_AB R3, RZ, R24 ;  /* 0x00000018ff03723e */ /* 0x000fc800000000ff */
[----:B------:R-:W-:-:S05]  /*50b0*/  PRMT R3, R3, 0x5410, RZ ;  /* 0x0000541003037816 */ /* 0x000fca00000000ff */
[----:B------:R0:W-:Y:S01]  /*50c0*/  STG.E desc[UR36][R8.64], R3 ;  /* 0x0000000308007986 */ /* 0x0001e2000c101924 */
[----:B------:R-:W-:Y:S05]  /*50d0*/  BRA `(.L_x_1575) ;  /* 0x0000000800a47947 */ /* 0x000fea0003800000 */
.L_x_1580:
[----:B------:R-:W-:-:S06]  /*50e0*/  FMUL.FTZ R4, R24, 1 ;  /* 0x3f80000018047820 */ /* 0x000fcc0000410000 */
[----:B------:R-:W0:Y:S02]  /*50f0*/  F2F.F64.F32 R4, R4 ;  /* 0x0000000400047310 */ /* 0x000e240000201800 */
[----:B0-----:R0:W-:Y:S01]  /*5100*/  STG.E.64 desc[UR36][R8.64], R4 ;  /* 0x0000000408007986 */ /* 0x0011e2000c101b24 */
[----:B------:R-:W-:Y:S05]  /*5110*/  BRA `(.L_x_1575) ;  /* 0x0000000800947947 */ /* 0x000fea0003800000 */
.L_x_1570:
        /* <DEDUP_REMOVED lines=12> */
.L_x_1584:
[----:B------:R-:W-:Y:S01]  /*51e0*/  FMUL.FTZ R4, R24, 1 ;  /* 0x3f80000018047820 */ /* 0x000fe20000410000 */
[----:B------:R-:W-:-:S05]  /*51f0*/  CS2R R6, SRZ ;  /* 0x0000000000067805 */ /* 0x000fca000001ff00 */
[----:B------:R-:W0:Y:S02]  /*5200*/  F2F.F64.F32 R4, R4 ;  /* 0x0000000400047310 */ /* 0x000e240000201800 */
[----:B0-----:R0:W-:Y:S01]  /*5210*/  STG.E.128 desc[UR36][R8.64], R4 ;  /* 0x0000000408007986 */ /* 0x0011e2000c101d24 */
[----:B------:R-:W-:Y:S05]  /*5220*/  BRA `(.L_x_1575) ;  /* 0x0000000800507947 */ /* 0x000fea0003800000 */
.L_x_1583:
        /* <DEDUP_REMOVED lines=20> */
.L_x_1588:
[----:B------:R-:W-:Y:S05]  /*5370*/  BSYNC B0 ;  /* 0x0000000000007941 */ /* 0x000fea0003800000 */
.L_x_1587:
[----:B------:R-:W-:-:S05]  /*5380*/  LOP3.LUT R5, R0, R5, RZ, 0xfc, !PT ;  /* 0x0000000500057212 */ /* 0x000fca00078efcff */
[----:B------:R0:W-:Y:S01]  /*5390*/  STG.E.U8 desc[UR36][R8.64], R5 ;  /* 0x0000000508007986 */ /* 0x0001e2000c101124 */
[----:B------:R-:W-:Y:S05]  /*53a0*/  BRA `(.L_x_1575) ;  /* 0x0000000400f07947 */ /* 0x000fea0003800000 */
.L_x_1586:
        /* <DEDUP_REMOVED lines=12> */
.L_x_1590:
[----:B------:R-:W-:Y:S01]  /*5470*/  IMAD.MOV.U32 R0, RZ, RZ, 0x7f ;  /* 0x0000007fff007424 */ /* 0x000fe200078e00ff */
[----:B------:R-:W-:-:S04]  /*5480*/  ISETP.GT.U32.AND P0, PT, R4, 0x7f800000, PT ;  /* 0x7f8000000400780c */ /* 0x000fc80003f04070 */
[----:B------:R-:W-:-:S09]  /*5490*/  SEL R0, R0, 0x7c, P0 ;  /* 0x0000007c00007807 */ /* 0x000fd20000000000 */
.L_x_1591:
[----:B------:R-:W-:Y:S05]  /*54a0*/  BSYNC B0 ;  /* 0x0000000000007941 */ /* 0x000fea0003800000 */
.L_x_1589:
[----:B------:R-:W-:-:S04]  /*54b0*/  LOP3.LUT R24, R24, 0x80000000, RZ, 0xc0, !PT ;  /* 0x8000000018187812 */ /* 0x000fc800078ec0ff */
[----:B------:R-:W-:-:S04]  /*54c0*/  SHF.R.U32.HI R3, RZ, 0x18, R24 ;  /* 0x00000018ff037819 */ /* 0x000fc80000011618 */
[----:B------:R-:W-:-:S05]  /*54d0*/  LOP3.LUT R3, R0, R3, RZ, 0xfc, !PT ;  /* 0x0000000300037212 */ /* 0x000fca00078efcff */
[----:B------:R0:W-:Y:S01]  /*54e0*/  STG.E.U8 desc[UR36][R8.64], R3 ;  /* 0x0000000308007986 */ /* 0x0001e2000c101124 */
[----:B------:R-:W-:Y:S05]  /*54f0*/  BRA `(.L_x_1575) ;  /* 0x00000004009c7947 */ /* 0x000fea0003800000 */
.L_x_1585:
[----:B------:R-:W-:-:S05]  /*5500*/  F2FP.BF16.F32.PACK_AB R24, RZ, R24 ;  /* 0x00000018ff18723e */ /* 0x000fca00000010ff */
[----:B------:R0:W-:Y:S01]  /*5510*/  STG.E.U16 desc[UR36][R8.64], R24 ;  /* 0x0000001808007986 */ /* 0x0001e2000c101524 */
[----:B------:R-:W-:Y:S05]  /*5520*/  BRA `(.L_x_1575) ;  /* 0x0000000400907947 */ /* 0x000fea0003800000 */
.L_x_1582:
        /* <DEDUP_REMOVED lines=11> */
.L_x_1594:
        /* <DEDUP_REMOVED lines=16> */
.L_x_1597:
[----:B------:R-:W-:-:S04]  /*56e0*/  LOP3.LUT R24, R24, 0x80000000, RZ, 0xc0, !PT ;  /* 0x8000000018187812 */ /* 0x000fc800078ec0ff */
[----:B------:R-:W-:-:S04]  /*56f0*/  SHF.R.U32.HI R3, RZ, 0x18, R24 ;  /* 0x00000018ff037819 */ /* 0x000fc80000011618 */
[----:B------:R-:W-:-:S04]  /*5700*/  LOP3.LUT R0, R0, R3, RZ, 0xfc, !PT ;  /* 0x0000000300007212 */ /* 0x000fc800078efcff */
[----:B------:R-:W-:-:S07]  /*5710*/  PRMT R4, R0, 0x7610, R4 ;  /* 0x0000761000047816 */ /* 0x000fce0000000004 */
.L_x_1596:
[----:B------:R-:W-:Y:S05]  /*5720*/  BSYNC B0 ;  /* 0x0000000000007941 */ /* 0x000fea0003800000 */
.L_x_1595:
[----:B------:R3:W-:Y:S01]  /*5730*/  STG.E.U8 desc[UR36][R8.64], R4 ;  /* 0x0000000408007986 */ /* 0x0007e2000c101124 */
[----:B------:R-:W-:Y:S05]  /*5740*/  BRA `(.L_x_1575) ;  /* 0x0000000400087947 */ /* 0x000fea0003800000 */
.L_x_1593:
        /* <DEDUP_REMOVED lines=16> */
.L_x_1600:
[----:B------:R-:W-:-:S04]  /*5850*/  LOP3.LUT R24, R24, 0x80000000, RZ, 0xc0, !PT ;  /* 0x8000000018187812 */ /* 0x000fc800078ec0ff */
[----:B------:R-:W-:-:S04]  /*5860*/  SHF.R.U32.HI R3, RZ, 0x18, R24 ;  /* 0x00000018ff037819 */ /* 0x000fc80000011618 */
[----:B------:R-:W-:-:S04]  /*5870*/  LOP3.LUT R0, R0, R3, RZ, 0xfc, !PT ;  /* 0x0000000300007212 */ /* 0x000fc800078efcff */
[----:B------:R-:W-:-:S07]  /*5880*/  PRMT R4, R0, 0x7610, R4 ;  /* 0x0000761000047816 */ /* 0x000fce0000000004 */
.L_x_1599:
[----:B------:R-:W-:Y:S05]  /*5890*/  BSYNC B0 ;  /* 0x0000000000007941 */ /* 0x000fea0003800000 */
.L_x_1598:
[----:B------:R0:W-:Y:S01]  /*58a0*/  STG.E.U8 desc[UR36][R8.64], R4 ;  /* 0x0000000408007986 */ /* 0x0001e2000c101124 */
[----:B------:R-:W-:Y:S05]  /*58b0*/  BRA `(.L_x_1575) ;  /* 0x0000000000ac7947 */ /* 0x000fea0003800000 */
.L_x_1592:
        /* <DEDUP_REMOVED lines=21> */
.L_x_1574:
        /* <DEDUP_REMOVED lines=16> */
.L_x_1603:
[----:B------:R-:W-:Y:S05]  /*5b10*/  BRA `(.L_x_1575) ;  /* 0x0000000000147947 */ /* 0x000fea0003800000 */
.L_x_1602:
[----:B------:R-:W0:Y:S02]  /*5b20*/  F2I.U64.TRUNC R24, R24 ;  /* 0x0000001800187311 */ /* 0x000e24000020d800 */
[----:B0-----:R2:W-:Y:S01]  /*5b30*/  STG.E.64 desc[UR36][R8.64], R24 ;  /* 0x0000001808007986 */ /* 0x0015e2000c101b24 */
[----:B------:R-:W-:Y:S05]  /*5b40*/  BRA `(.L_x_1575) ;  /* 0x0000000000087947 */ /* 0x000fea0003800000 */
.L_x_1601:
[----:B------:R-:W0:Y:S02]  /*5b50*/  F2I.FTZ.U32.TRUNC.NTZ R3, R24 ;  /* 0x0000001800037305 */ /* 0x000e24000021f000 */
[----:B0-----:R0:W-:Y:S02]  /*5b60*/  STG.E desc[UR36][R8.64], R3 ;  /* 0x0000000308007986 */ /* 0x0011e4000c101924 */
.L_x_1575:
        /* <DEDUP_REMOVED lines=24> */
.L_x_1607:
[----:B------:R-:W0:Y:S02]  /*5cf0*/  F2I.S64.TRUNC R22, R22 ;  /* 0x0000001600167311 */ /* 0x000e24000020d900 */
[----:B0-----:R-:W-:-:S05]  /*5d00*/  IMAD.MOV.U32 R3, RZ, RZ, R22 ;  /* 0x000000ffff037224 */ /* 0x001fca00078e0016 */
[----:B------:R0:W-:Y:S01]  /*5d10*/  STG.E.U8 desc[UR36][R8.64], R3 ;  /* 0x0000000308007986 */ /* 0x0001e2000c101124 */
[----:B------:R-:W-:Y:S05]  /*5d20*/  BRA `(.L_x_1609) ;  /* 0x0000000c00407947 */ /* 0x000fea0003800000 */
.L_x_1606:
        /* <DEDUP_REMOVED lines=9> */
.L_x_1611:
[----:B------:R-:W0:Y:S02]  /*5dc0*/  F2I.FTZ.TRUNC.NTZ R3, R22 ;  /* 0x0000001600037305 */ /* 0x000e24000021f100 */
[----:B0-----:R3:W-:Y:S01]  /*5dd0*/  STG.E desc[UR36][R8.64], R3 ;  /* 0x0000000308007986 */ /* 0x0017e2000c101924 */
[----:B------:R-:W-:Y:S05]  /*5de0*/  BRA `(.L_x_1609) ;  /* 0x0000000c00107947 */ /* 0x000fea0003800000 */
.L_x_1610:
[----:B------:R-:W0:Y:S02]  /*5df0*/  F2I.FTZ.TRUNC.NTZ R3, R22 ;  /* 0x0000001600037305 */ /* 0x000e24000021f100 */
[----:B0-----:R2:W-:Y:S01]  /*5e00*/  STG.E.U16 desc[UR36][R8.64], R3 ;  /* 0x0000000308007986 */ /* 0x0015e2000c101524 */
[----:B------:R-:W-:Y:S05]  /*5e10*/  BRA `(.L_x_1609) ;  /* 0x0000000c00047947 */ /* 0x000fea0003800000 */
.L_x_1605:
        /* <DEDUP_REMOVED lines=8> */
.L_x_1613:
[----:B------:R-:W-:-:S05]  /*5ea0*/  F2FP.F16.F32.PACK_AB R22, RZ, R22 ;  /* 0x00000016ff16723e */ /* 0x000fca00000000ff */
[----:B------:R0:W-:Y:S01]  /*5eb0*/  STG.E.U16 desc[UR36][R8.64], R22 ;  /* 0x0000001608007986 */ /* 0x0001e2000c101524 */
[----:B------:R-:W-:Y:S05]  /*5ec0*/  BRA `(.L_x_1609) ;  /* 0x0000000800d87947 */ /* 0x000fea0003800000 */
.L_x_1612:
        /* <DEDUP_REMOVED lines=9> */
.L_x_1615:
[----:B------:R-:W-:-:S04]  /*5f60*/  F2FP.F16.F32.PACK_AB R3, RZ, R22 ;  /* 0x00000016ff03723e */ /* 0x000fc800000000ff */
[----:B------:R-:W-:-:S05]  /*5f70*/  PRMT R3, R3, 0x5410, RZ ;  /* 0x0000541003037816 */ /* 0x000fca00000000ff */
[----:B------:R0:W-:Y:S01]  /*5f80*/  STG.E desc[UR36][R8.64], R3 ;  /* 0x0000000308007986 */ /* 0x0001e2000c101924 */
[----:B------:R-:W-:Y:S05]  /*5f90*/  BRA `(.L_x_1609) ;  /* 0x0000000800a47947 */ /* 0x000fea0003800000 */
.L_x_1614:
[----:B------:R-:W-:-:S06]  /*5fa0*/  FMUL.FTZ R4, R22, 1 ;  /* 0x3f80000016047820 */ /* 0x000fcc0000410000 */
[----:B------:R-:W0:Y:S02]  /*5fb0*/  F2F.F64.F32 R4, R4 ;  /* 0x0000000400047310 */ /* 0x000e240000201800 */
[----:B0-----:R0:W-:Y:S01]  /*5fc0*/  STG.E.64 desc[UR36][R8.64], R4 ;  /* 0x0000000408007986 */ /* 0x0011e2000c101b24 */
[----:B------:R-:W-:Y:S05]  /*5fd0*/  BRA `(.L_x_1609) ;  /* 0x0000000800947947 */ /* 0x000fea0003800000 */
.L_x_1604:
        /* <DEDUP_REMOVED lines=12> */
.L_x_1618:
[----:B------:R-:W-:Y:S01]  /*60a0*/  FMUL.FTZ R4, R22, 1 ;  /* 0x3f80000016047820 */ /* 0x000fe20000410000 */
[----:B------:R-:W-:-:S05]  /*60b0*/  CS2R R6, SRZ ;  /* 0x0000000000067805 */ /* 0x000fca000001ff00 */
[----:B------:R-:W0:Y:S02]  /*60c0*/  F2F.F64.F32 R4, R4 ;  /* 0x0000000400047310 */ /* 0x000e240000201800 */
[----:B0-----:R0:W-:Y:S01]  /*60d0*/  STG.E.128 desc[UR36][R8.64], R4 ;  /* 0x0000000408007986 */ /* 0x0011e2000c101d24 */
[----:B------:R-:W-:Y:S05]  /*60e0*/  BRA `(.L_x_1609) ;  /* 0x0000000800507947 */ /* 0x000fea0003800000 */
.L_x_1617:
        /* <DEDUP_REMOVED lines=20> */
.L_x_1622:
[----:B------:R-:W-:Y:S05]  /*6230*/  BSYNC B0 ;  /* 0x0000000000007941 */ /* 0x000fea0003800000 */
.L_x_1621:
[----:B------:R-:W-:-:S05]  /*6240*/  LOP3.LUT R5, R0, R5, RZ, 0xfc, !PT ;  /* 0x0000000500057212 */ /* 0x000fca00078efcff */
[----:B------:R0:W-:Y:S01]  /*6250*/  STG.E.U8 desc[UR36][R8.64], R5 ;  /* 0x0000000508007986 */ /* 0x0001e2000c101124 */
[----:B------:R-:W-:Y:S05]  /*6260*/  BRA `(.L_x_1609) ;  /* 0x0000000400f07947 */ /* 0x000fea0003800000 */
.L_x_1620:
        /* <DEDUP_REMOVED lines=12> */
.L_x_1624:
[----:B------:R-:W-:Y:S01]  /*6330*/  IMAD.MOV.U32 R0, RZ, RZ, 0x7f ;  /* 0x0000007fff007424 */ /* 0x000fe200078e00ff */
[----:B------:R-:W-:-:S04]  /*6340*/  ISETP.GT.U32.AND P0, PT, R4, 0x7f800000, PT ;  /* 0x7f8000000400780c */ /* 0x000fc80003f04070 */
[----:B------:R-:W-:-:S09]  /*6350*/  SEL R0, R0, 0x7c, P0 ;  /* 0x0000007c00007807 */ /* 0x000fd20000000000 */
.L_x_1625:
[----:B------:R-:W-:Y:S05]  /*6360*/  BSYNC B0 ;  /* 0x0000000000007941 */ /* 0x000fea0003800000 */
.L_x_1623:
[----:B------:R-:W-:-:S04]  /*6370*/  LOP3.LUT R22, R22, 0x80000000, RZ, 0xc0, !PT ;  /* 0x8000000016167812 */ /* 0x000fc800078ec0ff */
[----:B------:R-:W-:-:S04]  /*6380*/  SHF.R.U32.HI R3, RZ, 0x18, R22 ;  /* 0x00000018ff037819 */ /* 0x000fc80000011616 */
[----:B------:R-:W-:-:S05]  /*6390*/  LOP3.LUT R3, R0, R3, RZ, 0xfc, !PT ;  /* 0x0000000300037212 */ /* 0x000fca00078efcff */
[----:B------:R0:W-:Y:S01]  /*63a0*/  STG.E.U8 desc[UR36][R8.64], R3 ;  /* 0x0000000308007986 */ /* 0x0001e2000c101124 */
[----:B------:R-:W-:Y:S05]  /*63b0*/  BRA `(.L_x_1609) ;  /* 0x00000004009c7947 */ /* 0x000fea0003800000 */
.L_x_1619:
[----:B------:R-:W-:-:S05]  /*63c0*/  F2FP.BF16.F32.PACK_AB R22, RZ, R22 ;  /* 0x00000016ff16723e */ /* 0x000fca00000010ff */
[----:B------:R0:W-:Y:S01]  /*63d0*/  STG.E.U16 desc[UR36][R8.64], R22 ;  /* 0x0000001608007986 */ /* 0x0001e2000c101524 */
[----:B------:R-:W-:Y:S05]  /*63e0*/  BRA `(.L_x_1609) ;  /* 0x0000000400907947 */ /* 0x000fea0003800000 */
.L_x_1616:
        /* <DEDUP_REMOVED lines=11> */
.L_x_1628:
        /* <DEDUP_REMOVED lines=16> */
.L_x_1631:
[----:B------:R-:W-:-:S04]  /*65a0*/  LOP3.LUT R22, R22, 0x80000000, RZ, 0xc0, !PT ;  /* 0x8000000016167812 */ /* 0x000fc800078ec0ff */
[----:B------:R-:W-:-:S04]  /*65b0*/  SHF.R.U32.HI R3, RZ, 0x18, R22 ;  /* 0x00000018ff037819 */ /* 0x000fc80000011616 */
[----:B------:R-:W-:-:S04]  /*65c0*/  LOP3.LUT R0, R0, R3, RZ, 0xfc, !PT ;  /* 0x0000000300007212 */ /* 0x000fc800078efcff */
[----:B------:R-:W-:-:S07]  /*65d0*/  PRMT R4, R0, 0x7610, R4 ;  /* 0x0000761000047816 */ /* 0x000fce0000000004 */
.L_x_1630:
[----:B------:R-:W-:Y:S05]  /*65e0*/  BSYNC B0 ;  /* 0x0000000000007941 */ /* 0x000fea0003800000 */
.L_x_1629:
[----:B------:R0:W-:Y:S01]  /*65f0*/  STG.E.U8 desc[UR36][R8.64], R4 ;  /* 0x0000000408007986 */ /* 0x0001e2000c101124 */
[----:B------:R-:W-:Y:S05]  /*6600*/  BRA `(.L_x_1609) ;  /* 0x0000000400087947 */ /* 0x000fea0003800000 */
.L_x_1627:
        /* <DEDUP_REMOVED lines=16> */
.L_x_1634:
[----:B------:R-:W-:-:S04]  /*6710*/  LOP3.LUT R22, R22, 0x80000000, RZ, 0xc0, !PT ;  /* 0x8000000016167812 */ /* 0x000fc800078ec0ff */
[----:B------:R-:W-:-:S04]  /*6720*/  SHF.R.U32.HI R3, RZ, 0x18, R22 ;  /* 0x00000018ff037819 */ /* 0x000fc80000011616 */
[----:B------:R-:W-:-:S04]  /*6730*/  LOP3.LUT R0, R0, R3, RZ, 0xfc, !PT ;  /* 0x0000000300007212 */ /* 0x000fc800078efcff */
[----:B------:R-:W-:-:S07]  /*6740*/  PRMT R4, R0, 0x7610, R4 ;  /* 0x0000761000047816 */ /* 0x000fce0000000004 */
.L_x_1633:
[----:B------:R-:W-:Y:S05]  /*6750*/  BSYNC B0 ;  /* 0x0000000000007941 */ /* 0x000fea0003800000 */
.L_x_1632:
[----:B------:R0:W-:Y:S01]  /*6760*/  STG.E.U8 desc[UR36][R8.64], R4 ;  /* 0x0000000408007986 */ /* 0x0001e2000c101124 */
[----:B------:R-:W-:Y:S05]  /*6770*/  BRA `(.L_x_1609) ;  /* 0x0000000000ac7947 */ /* 0x000fea0003800000 */
.L_x_1626:
        /* <DEDUP_REMOVED lines=21> */
.L_x_1608:
        /* <DEDUP_REMOVED lines=16> */
.L_x_1637:
[----:B------:R-:W-:Y:S05]  /*69d0*/  BRA `(.L_x_1609) ;  /* 0x0000000000147947 */ /* 0x000fea0003800000 */
.L_x_1636:
[----:B------:R-:W0:Y:S02]  /*69e0*/  F2I.U64.TRUNC R22, R22 ;  /* 0x0000001600167311 */ /* 0x000e24000020d800 */
[----:B0-----:R0:W-:Y:S01]  /*69f0*/  STG.E.64 desc[UR36][R8.64], R22 ;  /* 0x0000001608007986 */ /* 0x0011e2000c101b24 */
[----:B------:R-:W-:Y:S05]  /*6a00*/  BRA `(.L_x_1609) ;  /* 0x0000000000087947 */ /* 0x000fea0003800000 */
.L_x_1635:
[----:B------:R-:W0:Y:S02]  /*6a10*/  F2I.FTZ.U32.TRUNC.NTZ R3, R22 ;  /* 0x0000001600037305 */ /* 0x000e24000021f000 */
[----:B0-----:R0:W-:Y:S02]  /*6a20*/  STG.E desc[UR36][R8.64], R3 ;  /* 0x0000000308007986 */ /* 0x0011e4000c101924 */
.L_x_1609:
[----:B------:R-:W-:-:S07]  /*6a30*/  VIADD R19, R19, 0x80 ;  /* 0x0000008013137836 */ /* 0x000fce0000000000 */
.L_x_1569:
[----:B------:R-:W-:Y:S05]  /*6a40*/  BSYNC B6 ;  /* 0x0000000000067941 */ /* 0x000fea0003800000 */
.L_x_1568:
[----:B------:R-:W-:-:S13]  /*6a50*/  ISETP.GE.AND P0, PT, R19, R17, PT ;  /* 0x000000111300720c */ /* 0x000fda0003f06270 */
[----:B------:R-:W-:Y:S05]  /*6a60*/  @P0 EXIT ;  /* 0x000000000000094d */ /* 0x000fea0003800000 */
[----:B0--3--:R-:W0:Y:S01]  /*6a70*/  LDC.64 R4, c[0x0][0x218] ;  /* 0x00008600ff047b82 */ /* 0x009e220000000a00 */
[----:B----4-:R-:W-:Y:S01]  /*6a80*/  PRMT R0, R16, 0x9910, RZ ;  /* 0x0000991010007816 */ /* 0x010fe200000000ff */
[----:B------:R-:W-:Y:S01]  /*6a90*/  IMAD R2, R2, 0x200, R19 ;  /* 0x0000020002027824 */ /* 0x000fe200078e0213 */
[----:B------:R-:W-:Y:S02]  /*6aa0*/  ULDC UR4, c[0x0][0x238] ;  /* 0x00008e0000047ab9 */ /* 0x000fe40000000800 */
[----:B------:R-:W-:Y:S01]  /*6ab0*/  ISETP.GT.AND P1, PT, R0, 0x9, PT ;  /* 0x000000090000780c */ /* 0x000fe20003f24270 */
[----:B-12---:R-:W-:-:S05]  /*6ac0*/  IMAD R3, R2, UR4, RZ ;  /* 0x0000000402037c24 */ /* 0x006fca000f8e02ff */
        /* <DEDUP_REMOVED lines=14> */
.L_x_1641:
[----:B------:R-:W0:Y:S02]  /*6bb0*/  F2I.S64.TRUNC R18, R18 ;  /* 0x0000001200127311 */ /* 0x000e24000020d900 */
[----:B0-----:R-:W-:-:S05]  /*6bc0*/  IMAD.MOV.U32 R5, RZ, RZ, R18 ;  /* 0x000000ffff057224 */ /* 0x001fca00078e0012 */
[----:B------:R-:W-:Y:S01]  /*6bd0*/  STG.E.U8 desc[UR36][R2.64], R5 ;  /* 0x0000000502007986 */ /* 0x000fe2000c101124 */
[----:B------:R-:W-:Y:S05]  /*6be0*/  EXIT ;  /* 0x000000000000794d */ /* 0x000fea0003800000 */
.L_x_1640:
        /* <DEDUP_REMOVED lines=9> */
.L_x_1644:
[----:B------:R-:W0:Y:S02]  /*6c80*/  F2I.FTZ.TRUNC.NTZ R5, R18 ;  /* 0x0000001200057305 */ /* 0x000e24000021f100 */
[----:B0-----:R-:W-:Y:S01]  /*6c90*/  STG.E desc[UR36][R2.64], R5 ;  /* 0x0000000502007986 */ /* 0x001fe2000c101924 */
[----:B------:R-:W-:Y:S05]  /*6ca0*/  EXIT ;  /* 0x000000000000794d */ /* 0x000fea0003800000 */
.L_x_1643:
[----:B------:R-:W0:Y:S02]  /*6cb0*/  F2I.FTZ.TRUNC.NTZ R5, R18 ;  /* 0x0000001200057305 */ /* 0x000e24000021f100 */
[----:B0-----:R-:W-:Y:S01]  /*6cc0*/  STG.E.U16 desc[UR36][R2.64], R5 ;  /* 0x0000000502007986 */ /* 0x001fe2000c101524 */
[----:B------:R-:W-:Y:S05]  /*6cd0*/  EXIT ;  /* 0x000000000000794d */ /* 0x000fea0003800000 */
.L_x_1639:
        /* <DEDUP_REMOVED lines=8> */
.L_x_1646:
[----:B------:R-:W-:-:S05]  /*6d60*/  F2FP.F16.F32.PACK_AB R18, RZ, R18 ;  /* 0x00000012ff12723e */ /* 0x000fca00000000ff */
[----:B------:R-:W-:Y:S01]  /*6d70*/  STG.E.U16 desc[UR36][R2.64], R18 ;  /* 0x0000001202007986 */ /* 0x000fe2000c101524 */
[----:B------:R-:W-:Y:S05]  /*6d80*/  EXIT ;  /* 0x000000000000794d */ /* 0x000fea0003800000 */
.L_x_1645:
        /* <DEDUP_REMOVED lines=9> */
.L_x_1648:
[----:B------:R-:W-:-:S04]  /*6e20*/  F2FP.F16.F32.PACK_AB R5, RZ, R18 ;  /* 0x00000012ff05723e */ /* 0x000fc800000000ff */
[----:B------:R-:W-:-:S05]  /*6e30*/  PRMT R5, R5, 0x5410, RZ ;  /* 0x0000541005057816 */ /* 0x000fca00000000ff */
[----:B------:R-:W-:Y:S01]  /*6e40*/  STG.E desc[UR36][R2.64], R5 ;  /* 0x0000000502007986 */ /* 0x000fe2000c101924 */
[----:B------:R-:W-:Y:S05]  /*6e50*/  EXIT ;  /* 0x000000000000794d */ /* 0x000fea0003800000 */
.L_x_1647:
[----:B------:R-:W-:-:S06]  /*6e60*/  FMUL.FTZ R4, R18, 1 ;  /* 0x3f80000012047820 */ /* 0x000fcc0000410000 */
[----:B------:R-:W0:Y:S02]  /*6e70*/  F2F.F64.F32 R4, R4 ;  /* 0x0000000400047310 */ /* 0x000e240000201800 */
[----:B0-----:R-:W-:Y:S01]  /*6e80*/  STG.E.64 desc[UR36][R2.64], R4 ;  /* 0x0000000402007986 */ /* 0x001fe2000c101b24 */
[----:B------:R-:W-:Y:S05]  /*6e90*/  EXIT ;  /* 0x000000000000794d */ /* 0x000fea0003800000 */
.L_x_1638:
        /* <DEDUP_REMOVED lines=12> */
.L_x_1651:
[----:B------:R-:W-:Y:S01]  /*6f60*/  FMUL.FTZ R4, R18, 1 ;  /* 0x3f80000012047820 */ /* 0x000fe20000410000 */
[----:B------:R-:W-:-:S05]  /*6f70*/  CS2R R6, SRZ ;  /* 0x0000000000067805 */ /* 0x000fca000001ff00 */
[----:B------:R-:W0:Y:S02]  /*6f80*/  F2F.F64.F32 R4, R4 ;  /* 0x0000000400047310 */ /* 0x000e240000201800 */
[----:B0-----:R-:W-:Y:S01]  /*6f90*/  STG.E.128 desc[UR36][R2.64], R4 ;  /* 0x0000000402007986 */ /* 0x001fe2000c101d24 */
[----:B------:R-:W-:Y:S05]  /*6fa0*/  EXIT ;  /* 0x000000000000794d */ /* 0x000fea0003800000 */
.L_x_1650:
        /* <DEDUP_REMOVED lines=20> */
.L_x_1655:
[----:B------:R-:W-:Y:S05]  /*70f0*/  BSYNC B0 ;  /* 0x0000000000007941 */ /* 0x000fea0003800000 */
.L_x_1654:
[----:B------:R-:W-:-:S05]  /*7100*/  LOP3.LUT R7, R0, R7, RZ, 0xfc, !PT ;  /* 0x0000000700077212 */ /* 0x000fca00078efcff */
[----:B------:R-:W-:Y:S01]  /*7110*/  STG.E.U8 desc[UR36][R2.64], R7 ;  /* 0x0000000702007986 */ /* 0x000fe2000c101124 */
[----:B------:R-:W-:Y:S05]  /*7120*/  EXIT ;  /* 0x000000000000794d */ /* 0x000fea0003800000 */
.L_x_1653:
        /* <DEDUP_REMOVED lines=12> */
.L_x_1657:
[----:B------:R-:W-:Y:S01]  /*71f0*/  IMAD.MOV.U32 R0, RZ, RZ, 0x7f ;  /* 0x0000007fff007424 */ /* 0x000fe200078e00ff */
[----:B------:R-:W-:-:S04]  /*7200*/  ISETP.GT.U32.AND P0, PT, R4, 0x7f800000, PT ;  /* 0x7f8000000400780c */ /* 0x000fc80003f04070 */
[----:B------:R-:W-:-:S09]  /*7210*/  SEL R0, R0, 0x7c, P0 ;  /* 0x0000007c00007807 */ /* 0x000fd20000000000 */
.L_x_1658:
[----:B------:R-:W-:Y:S05]  /*7220*/  BSYNC B0 ;  /* 0x0000000000007941 */ /* 0x000fea0003800000 */
.L_x_1656:
[----:B------:R-:W-:-:S04]  /*7230*/  LOP3.LUT R18, R18, 0x80000000, RZ, 0xc0, !PT ;  /* 0x8000000012127812 */ /* 0x000fc800078ec0ff */
[----:B------:R-:W-:-:S04]  /*7240*/  SHF.R.U32.HI R5, RZ, 0x18, R18 ;  /* 0x00000018ff057819 */ /* 0x000fc80000011612 */
[----:B------:R-:W-:-:S05]  /*7250*/  LOP3.LUT R5, R0, R5, RZ, 0xfc, !PT ;  /* 0x0000000500057212 */ /* 0x000fca00078efcff */
[----:B------:R-:W-:Y:S01]  /*7260*/  STG.E.U8 desc[UR36][R2.64], R5 ;  /* 0x0000000502007986 */ /* 0x000fe2000c101124 */
[----:B------:R-:W-:Y:S05]  /*7270*/  EXIT ;  /* 0x000000000000794d */ /* 0x000fea0003800000 */
.L_x_1652:
[----:B------:R-:W-:-:S05]  /*7280*/  F2FP.BF16.F32.PACK_AB R18, RZ, R18 ;  /* 0x00000012ff12723e */ /* 0x000fca00000010ff */
[----:B------:R-:W-:Y:S01]  /*7290*/  STG.E.U16 desc[UR36][R2.64], R18 ;  /* 0x0000001202007986 */ /* 0x000fe2000c101524 */
[----:B------:R-:W-:Y:S05]  /*72a0*/  EXIT ;  /* 0x000000000000794d */ /* 0x000fea0003800000 */
.L_x_1649:
        /* <DEDUP_REMOVED lines=11> */
.L_x_1661:
        /* <DEDUP_REMOVED lines=16> */
.L_x_1664:
[----:B------:R-:W-:-:S04]  /*7460*/  LOP3.LUT R18, R18, 0x80000000, RZ, 0xc0, !PT ;  /* 0x8000000012127812 */ /* 0x000fc800078ec0ff */
[----:B------:R-:W-:-:S04]  /*7470*/  SHF.R.U32.HI R5, RZ, 0x18, R18 ;  /* 0x00000018ff057819 */ /* 0x000fc80000011612 */
[----:B------:R-:W-:-:S04]  /*7480*/  LOP3.LUT R4, R4, R5, RZ, 0xfc, !PT ;  /* 0x0000000504047212 */ /* 0x000fc800078efcff */
[----:B------:R-:W-:-:S07]  /*7490*/  PRMT R0, R4, 0x7610, R0 ;  /* 0x0000761004007816 */ /* 0x000fce0000000000 */
.L_x_1663:
[----:B------:R-:W-:Y:S05]  /*74a0*/  BSYNC B0 ;  /* 0x0000000000007941 */ /* 0x000fea0003800000 */
.L_x_1662:
[----:B------:R-:W-:Y:S01]  /*74b0*/  STG.E.U8 desc[UR36][R2.64], R0 ;  /* 0x0000000002007986 */ /* 0x000fe2000c101124 */
[----:B------:R-:W-:Y:S05]  /*74c0*/  EXIT ;  /* 0x000000000000794d */ /* 0x000fea0003800000 */
.L_x_1660:
        /* <DEDUP_REMOVED lines=16> */
.L_x_1667:
[----:B------:R-:W-:-:S04]  /*75d0*/  LOP3.LUT R18, R18, 0x80000000, RZ, 0xc0, !PT ;  /* 0x8000000012127812 */ /* 0x000fc800078ec0ff */
[----:B------:R-:W-:-:S04]  /*75e0*/  SHF.R.U32.HI R5, RZ, 0x18, R18 ;  /* 0x00000018ff057819 */ /* 0x000fc80000011612 */
[----:B------:R-:W-:-:S04]  /*75f0*/  LOP3.LUT R4, R4, R5, RZ, 0xfc, !PT ;  /* 0x0000000504047212 */ /* 0x000fc800078efcff */
[----:B------:R-:W-:-:S07]  /*7600*/  PRMT R0, R4, 0x7610, R0 ;  /* 0x0000761004007816 */ /* 0x000fce0000000000 */
.L_x_1666:
[----:B------:R-:W-:Y:S05]  /*7610*/  BSYNC B0 ;  /* 0x0000000000007941 */ /* 0x000fea0003800000 */
.L_x_1665:
[----:B------:R-:W-:Y:S01]  /*7620*/  STG.E.U8 desc[UR36][R2.64], R0 ;  /* 0x0000000002007986 */ /* 0x000fe2000c101124 */
[----:B------:R-:W-:Y:S05]  /*7630*/  EXIT ;  /* 0x000000000000794d */ /* 0x000fea0003800000 */
.L_x_1659:
        /* <DEDUP_REMOVED lines=21> */
.L_x_1642:
        /* <DEDUP_REMOVED lines=16> */
.L_x_1670:
[----:B------:R-:W-:Y:S05]  /*7890*/  EXIT ;  /* 0x000000000000794d */ /* 0x000fea0003800000 */
.L_x_1669:
[----:B------:R-:W0:Y:S02]  /*78a0*/  F2I.U64.TRUNC R18, R18 ;  /* 0x0000001200127311 */ /* 0x000e24000020d800 */
[----:B0-----:R-:W-:Y:S01]  /*78b0*/  STG.E.64 desc[UR36][R2.64], R18 ;  /* 0x0000001202007986 */ /* 0x001fe2000c101b24 */
[----:B------:R-:W-:Y:S05]  /*78c0*/  EXIT ;  /* 0x000000000000794d */ /* 0x000fea0003800000 */
.L_x_1668:
[----:B------:R-:W0:Y:S02]  /*78d0*/  F2I.FTZ.U32.TRUNC.NTZ R5, R18 ;  /* 0x0000001200057305 */ /* 0x000e24000021f000 */
[----:B0-----:R-:W-:Y:S01]  /*78e0*/  STG.E desc[UR36][R2.64], R5 ;  /* 0x0000000502007986 */ /* 0x001fe2000c101924 */
[----:B------:R-:W-:Y:S05]  /*78f0*/  EXIT ;  /* 0x000000000000794d */ /* 0x000fea0003800000 */
.L_x_1671:
        /* <DEDUP_REMOVED lines=16> */
.L_x_2313:


//--------------------- .text._ZN2at6native18elementwise_kernelILi128ELi2EZNS0_22gpu_kernel_impl_nocastIZZZNS0_17angle_kernel_cudaERNS_18TensorIteratorBaseEENKUlvE0_clEvENKUlvE0_clEvEUlfE_EEvS4_RKT_EUliE_EEviT1_ --------------------------
	.section	.text._ZN2at6native18elementwise_kernelILi128ELi2EZNS0_22gpu_kernel_impl_nocastIZZZNS0_17angle_kernel_cudaERNS_18TensorIteratorBaseEENKUlvE0_clEvENKUlvE0_clEvEUlfE_EEvS4_RKT_EUliE_EEviT1_,"ax",@progbits
	.align	128
        .global         _ZN2at6native18elementwise_kernelILi128ELi2EZNS0_22gpu_kernel_impl_nocastIZZZNS0_17angle_kernel_cudaERNS_18TensorIteratorBaseEENKUlvE0_clEvENKUlvE0_clEvEUlfE_EEvS4_RKT_EUliE_EEviT1_
        .type           _ZN2at6native18elementwise_kernelILi128ELi2EZNS0_22gpu_kernel_impl_nocastIZZZNS0_17angle_kernel_cudaERNS_18TensorIteratorBaseEENKUlvE0_clEvENKUlvE0_clEvEUlfE_EEvS4_RKT_EUliE_EEviT1_,@function
        .size           _ZN2at6native18elementwise_kernelILi128ELi2EZNS0_22gpu_kernel_impl_nocastIZZZNS0_17angle_kernel_cudaERNS_18TensorIteratorBaseEENKUlvE0_clEvENKUlvE0_clEvEUlfE_EEvS4_RKT_EUliE_EEviT1_,(.L_x_2314 - _ZN2at6native18elementwise_kernelILi128ELi2EZNS0_22gpu_kernel_impl_nocastIZZZNS0_17angle_kernel_cudaERNS_18TensorIteratorBaseEENKUlvE0_clEvENKUlvE0_clEvEUlfE_EEvS4_RKT_EUliE_EEviT1_)
        .other          _ZN2at6native18elementwise_kernelILi128ELi2EZNS0_22gpu_kernel_impl_nocastIZZZNS0_17angle_kernel_cudaERNS_18TensorIteratorBaseEENKUlvE0_clEvENKUlvE0_clEvEUlfE_EEvS4_RKT_EUliE_EEviT1_,@"STO_CUDA_ENTRY STV_DEFAULT"
_ZN2at6native18elementwise_kernelILi128ELi2EZNS0_22gpu_kernel_impl_nocastIZZZNS0_17angle_kernel_cudaERNS_18TensorIteratorBaseEENKUlvE0_clEvENKUlvE0_clEvEUlfE_EEvS4_RKT_EUliE_EEviT1_:
.text._ZN2at6native18elementwise_kernelILi128ELi2EZNS0_22gpu_kernel_impl_nocastIZZZNS0_17angle_kernel_cudaERNS_18TensorIteratorBaseEENKUlvE0_clEvENKUlvE0_clEvEUlfE_EEvS4_RKT_EUliE_EEviT1_:
        /* <DEDUP_REMOVED lines=312> */
.L_x_1674:
[----:B------:R-:W-:Y:S02]  /*1380*/  ULDC.64 UR8, c[0x0][0x418] ;  /* 0x0001060000087ab9 */ /* 0x000fe40000000a00 */
[----:B------:R-:W-:-:S04]  /*1390*/  IADD3 R4, P0, R2, UR8, RZ ;  /* 0x0000000802047c10 */ /* 0x000fc8000ff1e0ff */
[----:B------:R-:W-:Y:S01]  /*13a0*/  IADD3.X R5, RZ, UR9, RZ, P0, !PT ;  /* 0x00000009ff057c10 */ /* 0x000fe200087fe4ff */
[----:B------:R-:W-:-:S04]  /*13b0*/  ULDC.64 UR8, c[0x0][0x410] ;  /* 0x0001040000087ab9 */ /* 0x000fc80000000a00 */
[----:B------:R-:W2:Y:S01]  /*13c0*/  LDG.E R9, desc[UR4][R4.64] ;  /* 0x0000000404097981 */ /* 0x000ea2000c1e1900 */
[----:B------:R-:W-:Y:S02]  /*13d0*/  IADD3 R2, P2, R3, UR8, RZ ;  /* 0x0000000803027c10 */ /* 0x000fe4000ff5e0ff */
[----:B------:R-:W-:Y:S02]  /*13e0*/  IADD3 R7, R0, 0x80, RZ ;  /* 0x0000008000077810 */ /* 0x000fe40007ffe0ff */
[----:B------:R-:W-:Y:S02]  /*13f0*/  IADD3.X R3, RZ, UR9, RZ, P2, !PT ;  /* 0x00000009ff037c10 */ /* 0x000fe400097fe4ff */
[C---:B--2---:R-:W-:Y:S02]  /*1400*/  FSETP.GTU.FTZ.AND P0, PT, |R9|.reuse, +INF , PT ;  /* 0x7f8000000900780b */ /* 0x044fe40003f1c200 */
[----:B------:R-:W-:-:S11]  /*1410*/  FSETP.GEU.FTZ.AND P1, PT, R9, RZ, PT ;  /* 0x000000ff0900720b */ /* 0x000fd60003f3e000 */
[----:B------:R-:W-:-:S05]  /*1420*/  @!P0 FSEL R9, RZ, 3.1415927410125732422, P1 ;  /* 0x40490fdbff098808 */ /* 0x000fca0000800000 */
[----:B------:R0:W-:Y:S02]  /*1430*/  STG.E desc[UR4][R2.64], R9 ;  /* 0x0000000902007986 */ /* 0x0001e4000c101904 */
.L_x_1673:
[----:B------:R-:W-:Y:S05]  /*1440*/  BSYNC B0 ;  /* 0x0000000000007941 */ /* 0x000fea0003800000 */
.L_x_1672:
[----:B------:R-:W-:-:S13]  /*1450*/  ISETP.GE.AND P0, PT, R7, UR6, PT ;  /* 0x0000000607007c0c */ /* 0x000fda000bf06270 */
[----:B------:R-:W-:Y:S05]  /*1460*/  @P0 EXIT ;  /* 0x000000000000094d */ /* 0x000fea0003800000 */
[----:B------:R-:W1:Y:S01]  /*1470*/  LDC R8, c[0x0][0x218] ;  /* 0x00008600ff087b82 */ /* 0x000e620000000800 */
[----:B------:R-:W-:Y:S01]  /*1480*/  HFMA2.MMA R0, -RZ, RZ, 0, 0 ;  /* 0x00000000ff007435 */ /* 0x000fe200000001ff */
[----:B0-----:R-:W-:Y:S01]  /*1490*/  IMAD.MOV.U32 R3, RZ, RZ, RZ ;  /* 0x000000ffff037224 */ /* 0x001fe200078e00ff */
        /* <DEDUP_REMOVED lines=300> */
.L_x_1675:
[----:B------:R-:W-:Y:S02]  /*2760*/  ULDC.64 UR6, c[0x0][0x418] ;  /* 0x0001060000067ab9 */ /* 0x000fe40000000a00 */
[----:B------:R-:W-:-:S04]  /*2770*/  IADD3 R4, P0, R0, UR6, RZ ;  /* 0x0000000600047c10 */ /* 0x000fc8000ff1e0ff */
[----:B------:R-:W-:Y:S01]  /*2780*/  IADD3.X R5, RZ, UR7, RZ, P0, !PT ;  /* 0x00000007ff057c10 */ /* 0x000fe200087fe4ff */
[----:B------:R-:W-:-:S04]  /*2790*/  ULDC.64 UR6, c[0x0][0x410] ;  /* 0x0001040000067ab9 */ /* 0x000fc80000000a00 */
[----:B------:R-:W2:Y:S01]  /*27a0*/  LDG.E R7, desc[UR4][R4.64] ;  /* 0x0000000404077981 */ /* 0x000ea2000c1e1900 */
[----:B------:R-:W-:-:S04]  /*27b0*/  IADD3 R2, P2, R3, UR6, RZ ;  /* 0x0000000603027c10 */ /* 0x000fc8000ff5e0ff */
[----:B------:R-:W-:Y:S02]  /*27c0*/  IADD3.X R3, RZ, UR7, RZ, P2, !PT ;  /* 0x00000007ff037c10 */ /* 0x000fe400097fe4ff */
[C---:B--2---:R-:W-:Y:S02]  /*27d0*/  FSETP.GTU.FTZ.AND P0, PT, |R7|.reuse, +INF , PT ;  /* 0x7f8000000700780b */ /* 0x044fe40003f1c200 */
[----:B------:R-:W-:-:S11]  /*27e0*/  FSETP.GEU.FTZ.AND P1, PT, R7, RZ, PT ;  /* 0x000000ff0700720b */ /* 0x000fd60003f3e000 */
[----:B------:R-:W-:-:S05]  /*27f0*/  @!P0 FSEL R7, RZ, 3.1415927410125732422, P1 ;  /* 0x40490fdbff078808 */ /* 0x000fca0000800000 */
[----:B------:R-:W-:Y:S01]  /*2800*/  STG.E desc[UR4][R2.64], R7 ;  /* 0x0000000702007986 */ /* 0x000fe2000c101904 */
[----:B------:R-:W-:Y:S05]  /*2810*/  EXIT ;  /* 0x000000000000794d */ /* 0x000fea0003800000 */
.L_x_1676:
        /* <DEDUP_REMOVED lines=14> */
.L_x_2314:


//--------------------- .text._ZN2at6native27unrolled_elementwise_kernelIZZZNS0_17angle_kernel_cudaERNS_18TensorIteratorBaseEENKUlvE0_clEvENKUlvE0_clEvEUlfE_St5arrayIPcLm2EELi4E23TrivialOffsetCalculatorILi1EjESB_NS0_6memory15LoadWithoutCastENSC_16StoreWithoutCastEEEviT_T0_T2_T3_T4_T5_ --------------------------
	.section	.text._ZN2at6native27unrolled_elementwise_kernelIZZZNS0_17angle_kernel_cudaERNS_18TensorIteratorBaseEENKUlvE0_clEvENKUlvE0_clEvEUlfE_St5arrayIPcLm2EELi4E23TrivialOffsetCalculatorILi1EjESB_NS0_6memory15LoadWithoutCastENSC_16StoreWithoutCastEEEviT_T0_T2_T3_T4_T5_,"ax",@progbits
	.align	128
        .global         _ZN2at6native27unrolled_elementwise_kernelIZZZNS0_17angle_kernel_cudaERNS_18TensorIteratorBaseEENKUlvE0_clEvENKUlvE0_clEvEUlfE_St5arrayIPcLm2EELi4E23TrivialOffsetCalculatorILi1EjESB_NS0_6memory15LoadWithoutCastENSC_16StoreWithoutCastEEEviT_T0_T2_T3_T4_T5_
        .type           _ZN2at6native27unrolled_elementwise_kernelIZZZNS0_17angle_kernel_cudaERNS_18TensorIteratorBaseEENKUlvE0_clEvENKUlvE0_clEvEUlfE_St5arrayIPcLm2EELi4E23TrivialOffsetCalculatorILi1EjESB_NS0_6memory15LoadWithoutCastENSC_16StoreWithoutCastEEEviT_T0_T2_T3_T4_T5_,@function
        .size           _ZN2at6native27unrolled_elementwise_kernelIZZZNS0_17angle_kernel_cudaERNS_18TensorIteratorBaseEENKUlvE0_clEvENKUlvE0_clEvEUlfE_St5arrayIPcLm2EELi4E23TrivialOffsetCalculatorILi1EjESB_NS0_6memory15LoadWithoutCastENSC_16StoreWithoutCastEEEviT_T0_T2_T3_T4_T5_,(.L_x_2315 - _ZN2at6native27unrolled_elementwise_kernelIZZZNS0_17angle_kernel_cudaERNS_18TensorIteratorBaseEENKUlvE0_clEvENKUlvE0_clEvEUlfE_St5arrayIPcLm2EELi4E23TrivialOffsetCalculatorILi1EjESB_NS0_6memory15LoadWithoutCastENSC_16StoreWithoutCastEEEviT_T0_T2_T3_T4_T5_)
        .other          _ZN2at6native27unrolled_elementwise_kernelIZZZNS0_17angle_kernel_cudaERNS_18TensorIteratorBaseEENKUlvE0_clEvENKUlvE0_clEvEUlfE_St5arrayIPcLm2EELi4E23TrivialOffsetCalculatorILi1EjESB_NS0_6memory15LoadWithoutCastENSC_16StoreWithoutCastEEEviT_T0_T2_T3_T4_T5_,@"STO_CUDA_ENTRY STV_DEFAULT"
_ZN2at6native27unrolled_elementwise_kernelIZZZNS0_17angle_kernel_cudaERNS_18TensorIteratorBaseEENKUlvE0_clEvENKUlvE0_clEvEUlfE_St5arrayIPcLm2EELi4E23TrivialOffsetCalculatorILi1EjESB_NS0_6memory15LoadWithoutCastENSC_16StoreWithoutCastEEEviT_T0_T2_T3_T4_T5_:
.text._ZN2at6native27unrolled_elementwise_kernelIZZZNS0_17angle_kernel_cudaERNS_18TensorIteratorBaseEENKUlvE0_clEvENKUlvE0_clEvEUlfE_St5arrayIPcLm2EELi4E23TrivialOffsetCalculatorILi1EjESB_NS0_6memory15LoadWithoutCastENSC_16StoreWithoutCastEEEviT_T0_T2_T3_T4_T5_:
[----:B------:R-:W-:Y:S01]  /*0000*/  LDC R1, c[0x0][0x28] ;  /* 0x00000a00ff017b82 */ /* 0x000fe20000000800 */
[----:B------:R-:W0:Y:S07]  /*0010*/  S2R R0, SR_CTAID.X ;  /* 0x0000000000007919 */ /* 0x000e2e0000002500 */
[----:B------:R-:W0:Y:S01]  /*0020*/  LDC R7, c[0x0][0x210] ;  /* 0x00008400ff077b82 */ /* 0x000e220000000800 */
[----:B------:R-:W-:Y:S01]  /*0030*/  IMAD.MOV.U32 R16, RZ, RZ, RZ ;  /* 0x000000ffff107224 */ /* 0x000fe200078e00ff */
[----:B------:R-:W-:Y:S01]  /*0040*/  ULDC.64 UR4, c[0x0][0x208] ;  /* 0x0000820000047ab9 */ /* 0x000fe20000000a00 */
[----:B------:R-:W1:Y:S01]  /*0050*/  S2R R9, SR_TID.X ;  /* 0x0000000000097919 */ /* 0x000e620000002100 */
[----:B0-----:R-:W-:-:S02]  /*0060*/  IMAD R2, R0, -0x200, R7 ;  /* 0xfffffe0000027824 */ /* 0x001fc400078e0207 */
[----:B-1----:R-:W-:-:S03]  /*0070*/  IMAD.MOV.U32 R17, RZ, RZ, R9 ;  /* 0x000000ffff117224 */ /* 0x002fc600078e0009 */
[----:B------:R-:W-:-:S13]  /*0080*/  ISETP.GE.AND P3, PT, R9, R2, PT ;  /* 0x000000020900720c */ /* 0x000fda0003f66270 */
[----:B------:R-:W-:Y:S01]  /*0090*/  @!P3 VIADD R17, R9, 0x80 ;  /* 0x000000800911b836 */ /* 0x000fe20000000000 */
[----:B------:R-:W0:Y:S01]  /*00a0*/  @!P3 LDC.64 R12, c[0x0][0x220] ;  /* 0x00008800ff0cbb82 */ /* 0x000e220000000a00 */
[----:B------:R-:W-:-:S03]  /*00b0*/  @!P3 IMAD R15, R0, 0x200, R9 ;  /* 0x00000200000fb824 */ /* 0x000fc600078e0209 */
[----:B------:R-:W-:-:S13]  /*00c0*/  ISETP.GE.AND P0, PT, R17, R2, PT ;  /* 0x000000021100720c */ /* 0x000fda0003f06270 */
[----:B------:R-:W-:Y:S01]  /*00d0*/  @!P0 IMAD R19, R0, 0x200, R17 ;  /* 0x0000020000138824 */ /* 0x000fe200078e0211 */
[----:B------:R-:W1:Y:S01]  /*00e0*/  @!P0 LDC.64 R10, c[0x0][0x220] ;  /* 0x00008800ff0a8b82 */ /* 0x000e620000000a00 */
[----:B------:R-:W-:-:S05]  /*00f0*/  @!P0 VIADD R17, R17, 0x80 ;  /* 0x0000008011118836 */ /* 0x000fca0000000000 */
[----:B------:R-:W-:Y:S01]  /*0100*/  ISETP.GE.AND P1, PT, R17, R2, PT ;  /* 0x000000021100720c */ /* 0x000fe20003f26270 */
[----:B0-----:R-:W-:-:S04]  /*0110*/  @!P3 IMAD.WIDE.U32 R12, R15, 0x4, R12 ;  /* 0x000000040f0cb825 */ /* 0x001fc800078e000c */
[----:B------:R-:W-:Y:S01]  /*0120*/  IMAD.MOV.U32 R8, RZ, RZ, RZ ;  /* 0x000000ffff087224 */ /* 0x000fe200078e00ff */
[----:B------:R0:W2:Y:S07]  /*0130*/  @!P3 LDG.E R16, desc[UR4][R12.64] ;  /* 0x000000040c10b981 */ /* 0x0000ae000c1e1900 */
[----:B------:R-:W3:Y:S01]  /*0140*/  @!P1 LDC.64 R6, c[0x0][0x220] ;  /* 0x00008800ff069b82 */ /* 0x000ee20000000a00 */
[----:B------:R-:W-:Y:S01]  /*0150*/  @!P1 LEA R15, R0, R17, 0x9 ;  /* 0x00000011000f9211 */ /* 0x000fe200078e48ff */
[----:B------:R-:W-:-:S02]  /*0160*/  IMAD.MOV.U32 R18, RZ, RZ, RZ ;  /* 0x000000ffff127224 */ /* 0x000fc400078e00ff */
[----:B-1----:R-:W-:-:S05]  /*0170*/  @!P0 IMAD.WIDE.U32 R10, R19, 0x4, R10 ;  /* 0x00000004130a8825 */ /* 0x002fca00078e000a */
[----:B------:R1:W4:Y:S01]  /*0180*/  @!P0 LDG.E R8, desc[UR4][R10.64] ;  /* 0x000000040a088981 */ /* 0x000322000c1e1900 */
[----:B---3--:R-:W-:-:S05]  /*0190*/  @!P1 IMAD.WIDE.U32 R14, R15, 0x4, R6 ;  /* 0x000000040f0e9825 */ /* 0x008fca00078e0006 */
[----:B------:R-:W3:Y:S01]  /*01a0*/  @!P1 LDG.E R18, desc[UR4][R14.64] ;  /* 0x000000040e129981 */ /* 0x000ee2000c1e1900 */
[----:B------:R-:W-:-:S05]  /*01b0*/  @!P1 VIADD R17, R17, 0x80 ;  /* 0x0000008011119836 */ /* 0x000fca0000000000 */
[----:B------:R-:W-:-:S13]  /*01c0*/  ISETP.GE.AND P0, PT, R17, R2, PT ;  /* 0x000000021100720c */ /* 0x000fda0003f06270 */
[----:B------:R-:W0:Y:S01]  /*01d0*/  @!P0 LDC.64 R6, c[0x0][0x220] ;  /* 0x00008800ff068b82 */ /* 0x000e220000000a00 */
[----:B------:R-:W-:-:S04]  /*01e0*/  @!P0 IMAD R17, R0, 0x200, R17 ;  /* 0x0000020000118824 */ /* 0x000fc800078e0211 */
[----:B0-----:R-:W-:Y:S01]  /*01f0*/  @!P0 IMAD.WIDE.U32 R12, R17, 0x4, R6 ;  /* 0x00000004110c8825 */ /* 0x001fe200078e0006 */
[----:B------:R-:W-:-:S05]  /*0200*/  MOV R7, R9 ;  /* 0x0000000900077202 */ /* 0x000fca0000000f00 */
[C---:B------:R-:W-:Y:S02]  /*0210*/  VIADD R17, R7.reuse, 0x80 ;  /* 0x0000008007117836 */ /* 0x040fe40000000000 */
[----:B-1----:R-:W-:-:S03]  /*0220*/  VIADD R11, R7, 0x100 ;  /* 0x00000100070b7836 */ /* 0x002fc60000000000 */
[-C--:B------:R-:W-:Y:S01]  /*0230*/  ISETP.GE.AND P5, PT, R17, R2.reuse, PT ;  /* 0x000000021100720c */ /* 0x080fe20003fa6270 */
[----:B------:R-:W-:Y:S01]  /*0240*/  IMAD.MOV.U32 R6, RZ, RZ, RZ ;  /* 0x000000ffff067224 */ /* 0x000fe200078e00ff */
[----:B------:R-:W-:Y:S02]  /*0250*/  ISETP.GE.AND P4, PT, R11, R2, PT ;  /* 0x000000020b00720c */ /* 0x000fe40003f86270 */
[----:B------:R-:W0:Y:S03]  /*0260*/  @!P3 LDC.64 R10, c[0x0][0x218] ;  /* 0x00008600ff0abb82 */ /* 0x000e260000000a00 */
[----:B------:R1:W5:Y:S01]  /*0270*/  @!P0 LDG.E R6, desc[UR4][R12.64] ;  /* 0x000000040c068981 */ /* 0x000362000c1e1900 */
[----:B------:R-:W-:Y:S02]  /*0280*/  PLOP3.LUT P0, PT, PT, PT, PT, 0x80, 0x0 ;  /* 0x000000000000781c */ /* 0x000fe40003f0f070 */
[----:B------:R-:W-:Y:S01]  /*0290*/  PLOP3.LUT P2, PT, PT, PT, PT, 0x80, 0x0 ;  /* 0x000000000000781c */ /* 0x000fe20003f4f070 */
[----:B------:R-:W-:-:S02]  /*02a0*/  @!P3 IMAD R9, R0, 0x200, R9 ;  /* 0x000002000009b824 */ /* 0x000fc400078e0209 */
[----:B-1----:R-:W-:Y:S02]  /*02b0*/  VIADD R13, R7, 0x180 ;  /* 0x00000180070d7836 */ /* 0x002fe40000000000 */
[----:B------:R-:W-:Y:S02]  /*02c0*/  @!P3 IMAD.MOV.U32 R7, RZ, RZ, R17 ;  /* 0x000000ffff07b224 */ /* 0x000fe400078e0011 */
[----:B0-----:R-:W-:Y:S01]  /*02d0*/  @!P3 IMAD.WIDE.U32 R10, R9, 0x4, R10 ;  /* 0x00000004090ab825 */ /* 0x001fe200078e000a */
[----:B------:R-:W-:Y:S01]  /*02e0*/  BSSY B0, `(.L_x_1677) ;  /* 0x000001e000007945 */ /* 0x000fe20003800000 */
[----:B--2---:R-:W-:-:S04]  /*02f0*/  @!P3 FSETP.GTU.FTZ.AND P1, PT, |R16|, +INF , PT ;  /* 0x7f8000001000b80b */ /* 0x004fc80003f3c200 */
[----:B------:R-:W-:Y:S02]  /*0300*/  @!P3 PLOP3.LUT P0, PT, P1, PT, PT, 0x80, 0x0 ;  /* 0x000000000000b81c */ /* 0x000fe40000f0f070 */
[----:B----4-:R-:W-:-:S04]  /*0310*/  @!P5 FSETP.GTU.FTZ.AND P1, PT, |R8|, +INF , PT ;  /* 0x7f8000000800d80b */ /* 0x010fc80003f3c200 */
[----:B------:R-:W-:Y:S02]  /*0320*/  @!P5 PLOP3.LUT P2, PT, P1, PT, PT, 0x80, 0x0 ;  /* 0x000000000000d81c */ /* 0x000fe40000f4f070 */
[----:B------:R-:W-:Y:S02]  /*0330*/  PLOP3.LUT P1, PT, PT, PT, PT, 0x80, 0x0 ;  /* 0x000000000000781c */ /* 0x000fe40003f2f070 */
[----:B---3--:R-:W-:-:S04]  /*0340*/  @!P4 FSETP.GTU.FTZ.AND P6, PT, |R18|, +INF , PT ;  /* 0x7f8000001200c80b */ /* 0x008fc80003fdc200 */
[----:B------:R-:W-:Y:S02]  /*0350*/  @!P4 PLOP3.LUT P1, PT, P6, PT, PT, 0x80, 0x0 ;  /* 0x000000000000c81c */ /* 0x000fe4000372f070 */
[----:B------:R-:W-:-:S04]  /*0360*/  @!P3 FSETP.GEU.FTZ.AND P6, PT, R16, RZ, PT ;  /* 0x000000ff1000b20b */ /* 0x000fc80003fde000 */
[----:B------:R-:W-:-:S04]  /*0370*/  @!P0 FSEL R16, RZ, 3.1415927410125732422, P6 ;  /* 0x40490fdbff108808 */ /* 0x000fc80003000000 */
[----:B------:R-:W-:Y:S02]  /*0380*/  @!P3 MOV R5, R16 ;  /* 0x000000100005b202 */ /* 0x000fe40000000f00 */
[----:B------:R-:W-:-:S03]  /*0390*/  @!P5 FSETP.GEU.FTZ.AND P0, PT, R8, RZ, PT ;  /* 0x000000ff0800d20b */ /* 0x000fc60003f1e000 */
[----:B------:R0:W-:Y:S01]  /*03a0*/  @!P3 STG.E desc[UR4][R10.64], R5 ;  /* 0x000000050a00b986 */ /* 0x0001e2000c101904 */
[----:B------:R-:W-:Y:S02]  /*03b0*/  @!P2 FSEL R8, RZ, 3.1415927410125732422, P0 ;  /* 0x40490fdbff08a808 */ /* 0x000fe40000000000 */
[----:B------:R-:W-:Y:S02]  /*03c0*/  ISETP.GE.AND P2, PT, R7, R2, PT ;  /* 0x000000020700720c */ /* 0x000fe40003f46270 */
[----:B------:R-:W-:-:S04]  /*03d0*/  @!P4 FSETP.GEU.FTZ.AND P0, PT, R18, RZ, PT ;  /* 0x000000ff1200c20b */ /* 0x000fc80003f1e000 */
[----:B------:R-:W-:Y:S01]  /*03e0*/  @!P1 FSEL R18, RZ, 3.1415927410125732422, P0 ;  /* 0x40490fdbff129808 */ /* 0x000fe20000000000 */
[----:B------:R-:W-:-:S04]  /*03f0*/  @!P5 IMAD.MOV.U32 R3, RZ, RZ, R8 ;  /* 0x000000ffff03d224 */ /* 0x000fc800078e0008 */
[----:B------:R-:W-:Y:S02]  /*0400*/  @!P4 IMAD.MOV.U32 R4, RZ, RZ, R18 ;  /* 0x000000ffff04c224 */ /* 0x000fe400078e0012 */
[----:B0-----:R-:W-:Y:S05]  /*0410*/  @P2 BRA `(.L_x_1678) ;  /* 0x0000000000282947 */ /* 0x001fea0003800000 */
        /* <DEDUP_REMOVED lines=8> */
[----:B------:R0:W-:Y:S04]  /*04a0*/  STG.E desc[UR4][R8.64], R3 ;  /* 0x0000000308007986 */ /* 0x0001e8000c101904 */
[----:B------:R0:W-:Y:S02]  /*04b0*/  @!P0 STG.E desc[UR4][R10.64], R4 ;  /* 0x000000040a008986 */ /* 0x0001e4000c101904 */
.L_x_1678:
[----:B------:R-:W-:Y:S05]  /*04c0*/  BSYNC B0 ;  /* 0x0000000000007941 */ /* 0x000fea0003800000 */
.L_x_1677:
[-C--:B------:R-:W-:Y:S02]  /*04d0*/  ISETP.GE.AND P0, PT, R7, R2.reuse, PT ;  /* 0x000000020700720c */ /* 0x080fe40003f06270 */
[----:B------:R-:W-:-:S11]  /*04e0*/  ISETP.GE.AND P1, PT, R13, R2, PT ;  /* 0x000000020d00720c */ /* 0x000fd60003f26270 */
[----:B------:R-:W-:Y:S05]  /*04f0*/  @P0 EXIT ;  /* 0x000000000000094d */ /* 0x000fea0003800000 */
[----:B0-----:R-:W0:Y:S01]  /*0500*/  LDC.64 R2, c[0x0][0x218] ;  /* 0x00008600ff027b82 */ /* 0x001e220000000a00 */
[----:B-----5:R-:W-:Y:S01]  /*0510*/  @!P1 FSETP.GTU.FTZ.AND P2, PT, |R6|, +INF , PT ;  /* 0x7f8000000600980b */ /* 0x020fe20003f5c200 */
[----:B------:R-:W-:Y:S01]  /*0520*/  IMAD R7, R0, 0x200, R7 ;  /* 0x0000020000077824 */ /* 0x000fe200078e0207 */
[----:B------:R-:W-:Y:S02]  /*0530*/  PLOP3.LUT P0, PT, PT, PT, PT, 0x80, 0x0 ;  /* 0x000000000000781c */ /* 0x000fe40003f0f070 */
[----:B------:R-:W-:Y:S02]  /*0540*/  @!P1 PLOP3.LUT P0, PT, P2, PT, PT, 0x80, 0x0 ;  /* 0x000000000000981c */ /* 0x000fe4000170f070 */
[----:B------:R-:W-:-:S11]  /*0550*/  @!P1 FSETP.GEU.FTZ.AND P2, PT, R6, RZ, PT ;  /* 0x000000ff0600920b */ /* 0x000fd60003f5e000 */
[----:B------:R-:W-:-:S05]  /*0560*/  @!P0 FSEL R6, RZ, 3.1415927410125732422, P2 ;  /* 0x40490fdbff068808 */ /* 0x000fca0001000000 */
[----:B------:R-:W-:Y:S02]  /*0570*/  @!P1 IMAD.MOV.U32 R5, RZ, RZ, R6 ;  /* 0x000000ffff059224 */ /* 0x000fe400078e0006 */
[----:B0-----:R-:W-:-:S05]  /*0580*/  IMAD.WIDE.U32 R2, R7, 0x4, R2 ;  /* 0x0000000407027825 */ /* 0x001fca00078e0002 */
[----:B------:R-:W-:Y:S01]  /*0590*/  STG.E desc[UR4][R2.64], R5 ;  /* 0x0000000502007986 */ /* 0x000fe2000c101904 */
[----:B------:R-:W-:Y:S05]  /*05a0*/  EXIT ;  /* 0x000000000000794d */ /* 0x000fea0003800000 */
.L_x_1679:
        /* <DEDUP_REMOVED lines=13> */
.L_x_2315:


//--------------------- .text._ZN2at6native29vectorized_elementwise_kernelILi2EZZZNS0_17angle_kernel_cudaERNS_18TensorIteratorBaseEENKUlvE0_clEvENKUlvE0_clEvEUlfE_St5arrayIPcLm2EEEEviT0_T1_ --------------------------
	.section	.text._ZN2at6native29vectorized_elementwise_kernelILi2EZZZNS0_17angle_kernel_cudaERNS_18TensorIteratorBaseEENKUlvE0_clEvENKUlvE0_clEvEUlfE_St5arrayIPcLm2EEEEviT0_T1_,"ax",@progbits
	.align	128
        .global         _ZN2at6native29vectorized_elementwise_kernelILi2EZZZNS0_17angle_kernel_cudaERNS_18TensorIteratorBaseEENKUlvE0_clEvENKUlvE0_clEvEUlfE_St5arrayIPcLm2EEEEviT0_T1_
        .type           _ZN2at6native29vectorized_elementwise_kernelILi2EZZZNS0_17angle_kernel_cudaERNS_18TensorIteratorBaseEENKUlvE0_clEvENKUlvE0_clEvEUlfE_St5arrayIPcLm2EEEEviT0_T1_,@function
        .size           _ZN2at6native29vectorized_elementwise_kernelILi2EZZZNS0_17angle_kernel_cudaERNS_18TensorIteratorBaseEENKUlvE0_clEvENKUlvE0_clEvEUlfE_St5arrayIPcLm2EEEEviT0_T1_,(.L_x_2316 - _ZN2at6native29vectorized_elementwise_kernelILi2EZZZNS0_17angle_kernel_cudaERNS_18TensorIteratorBaseEENKUlvE0_clEvENKUlvE0_clEvEUlfE_St5arrayIPcLm2EEEEviT0_T1_)
        .other          _ZN2at6native29vectorized_elementwise_kernelILi2EZZZNS0_17angle_kernel_cudaERNS_18TensorIteratorBaseEENKUlvE0_clEvENKUlvE0_clEvEUlfE_St5arrayIPcLm2EEEEviT0_T1_,@"STO_CUDA_ENTRY STV_DEFAULT"
_ZN2at6native29vectorized_elementwise_kernelILi2EZZZNS0_17angle_kernel_cudaERNS_18TensorIteratorBaseEENKUlvE0_clEvENKUlvE0_clEvEUlfE_St5arrayIPcLm2EEEEviT0_T1_:
.text._ZN2at6native29vectorized_elementwise_kernelILi2EZZZNS0_17angle_kernel_cudaERNS_18TensorIteratorBaseEENKUlvE0_clEvENKUlvE0_clEvEUlfE_St5arrayIPcLm2EEEEviT0_T1_:
        /* <DEDUP_REMOVED lines=9> */
[----:B------:R-:W1:Y:S08]  /*0090*/  LDC.64 R2, c[0x0][0x220] ;  /* 0x00008800ff027b82 */ /* 0x000e700000000a00 */
[----:B------:R-:W2:Y:S01]  /*00a0*/  LDC.64 R4, c[0x0][0x218] ;  /* 0x00008600ff047b82 */ /* 0x000ea20000000a00 */
[----:B-1----:R-:W-:-:S04]  /*00b0*/  IMAD.WIDE R2, R11, 0x4, R2 ;  /* 0x000000040b027825 */ /* 0x002fc800078e0202 */
[----:B0-----:R-:W-:-:S05]  /*00c0*/  IMAD.WIDE.U32 R2, R17, 0x8, R2 ;  /* 0x0000000811027825 */ /* 0x001fca00078e0002 */
[----:B------:R-:W3:Y:S04]  /*00d0*/  LDG.E.64 R6, desc[UR4][R2.64] ;  /* 0x0000000402067981 */ /* 0x000ee8000c1e1b00 */
[----:B------:R-:W4:Y:S04]  /*00e0*/  LDG.E.64 R8, desc[UR4][R2.64+0x400] ;  /* 0x0004000402087981 */ /* 0x000f28000c1e1b00 */
[----:B------:R-:W5:Y:S04]  /*00f0*/  LDG.E.64 R12, desc[UR4][R2.64+0x800] ;  /* 0x00080004020c7981 */ /* 0x000f68000c1e1b00 */
[----:B------:R2:W5:Y:S02]  /*0100*/  LDG.E.64 R14, desc[UR4][R2.64+0xc00] ;  /* 0x000c0004020e7981 */ /* 0x000564000c1e1b00 */
[----:B--2---:R-:W-:-:S04]  /*0110*/  IMAD.WIDE.U32 R2, R11, 0x4, R4 ;  /* 0x000000040b027825 */ /* 0x004fc800078e0004 */
[----:B------:R-:W-:Y:S01]  /*0120*/  IMAD.WIDE R2, R17, 0x8, R2 ;  /* 0x0000000811027825 */ /* 0x000fe200078e0202 */
[----:B---3--:R-:W-:Y:S02]  /*0130*/  FSETP.GTU.FTZ.AND P0, PT, |R7|, +INF , PT ;  /* 0x7f8000000700780b */ /* 0x008fe40003f1c200 */
[C---:B------:R-:W-:Y:S02]  /*0140*/  FSETP.GTU.FTZ.AND P1, PT, |R6|.reuse, +INF , PT ;  /* 0x7f8000000600780b */ /* 0x040fe40003f3c200 */
[----:B----4-:R-:W-:Y:S02]  /*0150*/  FSETP.GTU.FTZ.AND P5, PT, |R9|, +INF , PT ;  /* 0x7f8000000900780b */ /* 0x010fe40003fbc200 */
[----:B------:R-:W-:Y:S02]  /*0160*/  FSETP.GEU.FTZ.AND P2, PT, R7, RZ, PT ;  /* 0x000000ff0700720b */ /* 0x000fe40003f5e000 */
[----:B------:R-:W-:Y:S02]  /*0170*/  FSETP.GEU.FTZ.AND P3, PT, R6, RZ, PT ;  /* 0x000000ff0600720b */ /* 0x000fe40003f7e000 */
[----:B------:R-:W-:-:S02]  /*0180*/  FSETP.GTU.FTZ.AND P4, PT, |R8|, +INF , PT ;  /* 0x7f8000000800780b */ /* 0x000fc40003f9c200 */
[----:B------:R-:W-:Y:S02]  /*0190*/  FSETP.GEU.FTZ.AND P6, PT, R9, RZ, PT ;  /* 0x000000ff0900720b */ /* 0x000fe40003fde000 */
[----:B------:R-:W-:Y:S02]  /*01a0*/  @!P0 FSEL R7, RZ, 3.1415927410125732422, P2 ;  /* 0x40490fdbff078808 */ /* 0x000fe40001000000 */
[----:B-----5:R-:W-:Y:S02]  /*01b0*/  FSETP.GTU.FTZ.AND P2, PT, |R12|, +INF , PT ;  /* 0x7f8000000c00780b */ /* 0x020fe40003f5c200 */
[----:B------:R-:W-:Y:S02]  /*01c0*/  @!P1 FSEL R6, RZ, 3.1415927410125732422, P3 ;  /* 0x40490fdbff069808 */ /* 0x000fe40001800000 */
[----:B------:R-:W-:Y:S02]  /*01d0*/  FSETP.GTU.FTZ.AND P0, PT, |R13|, +INF , PT ;  /* 0x7f8000000d00780b */ /* 0x000fe40003f1c200 */
[----:B------:R-:W-:Y:S01]  /*01e0*/  FSETP.GTU.FTZ.AND P3, PT, |R14|, +INF , PT ;  /* 0x7f8000000e00780b */ /* 0x000fe20003f7c200 */
[----:B------:R-:W-:Y:S01]  /*01f0*/  STG.E.64 desc[UR4][R2.64], R6 ;  /* 0x0000000602007986 */ /* 0x000fe2000c101b04 */
[----:B------:R-:W-:-:S02]  /*0200*/  FSETP.GTU.FTZ.AND P1, PT, |R15|, +INF , PT ;  /* 0x7f8000000f00780b */ /* 0x000fc40003f3c200 */
[----:B------:R-:W-:Y:S02]  /*0210*/  @!P5 FSEL R9, RZ, 3.1415927410125732422, P6 ;  /* 0x40490fdbff09d808 */ /* 0x000fe40003000000 */
[----:B------:R-:W-:Y:S02]  /*0220*/  FSETP.GEU.FTZ.AND P6, PT, R8, RZ, PT ;  /* 0x000000ff0800720b */ /* 0x000fe40003fde000 */
[----:B------:R-:W-:Y:S02]  /*0230*/  FSETP.GEU.FTZ.AND P5, PT, R12, RZ, PT ;  /* 0x000000ff0c00720b */ /* 0x000fe40003fbe000 */
[----:B------:R-:W-:Y:S02]  /*0240*/  @!P4 FSEL R8, RZ, 3.1415927410125732422, P6 ;  /* 0x40490fdbff08c808 */ /* 0x000fe40003000000 */
[----:B------:R-:W-:Y:S02]  /*0250*/  @!P2 FSEL R12, RZ, 3.1415927410125732422, P5 ;  /* 0x40490fdbff0ca808 */ /* 0x000fe40002800000 */
[----:B------:R-:W-:Y:S01]  /*0260*/  FSETP.GEU.FTZ.AND P6, PT, R13, RZ, PT ;  /* 0x000000ff0d00720b */ /* 0x000fe20003fde000 */
[----:B------:R-:W-:Y:S01]  /*0270*/  STG.E.64 desc[UR4][R2.64+0x400], R8 ;  /* 0x0004000802007986 */ /* 0x000fe2000c101b04 */
[----:B------:R-:W-:-:S02]  /*0280*/  FSETP.GEU.FTZ.AND P4, PT, R14, RZ, PT ;  /* 0x000000ff0e00720b */ /* 0x000fc40003f9e000 */
[----:B------:R-:W-:Y:S02]  /*0290*/  FSETP.GEU.FTZ.AND P2, PT, R15, RZ, PT ;  /* 0x000000ff0f00720b */ /* 0x000fe40003f5e000 */
[----:B------:R-:W-:Y:S02]  /*02a0*/  @!P0 FSEL R13, RZ, 3.1415927410125732422, P6 ;  /* 0x40490fdbff0d8808 */ /* 0x000fe40003000000 */
[----:B------:R-:W-:Y:S02]  /*02b0*/  @!P3 FSEL R14, RZ, 3.1415927410125732422, P4 ;  /* 0x40490fdbff0eb808 */ /* 0x000fe40002000000 */
[----:B------:R-:W-:Y:S01]  /*02c0*/  @!P1 FSEL R15, RZ, 3.1415927410125732422, P2 ;  /* 0x40490fdbff0f9808 */ /* 0x000fe20001000000 */
[----:B------:R-:W-:Y:S04]  /*02d0*/  STG.E.64 desc[UR4][R2.64+0x800], R12 ;  /* 0x0008000c02007986 */ /* 0x000fe8000c101b04 */
[----:B------:R-:W-:Y:S01]  /*02e0*/  STG.E.64 desc[UR4][R2.64+0xc00], R14 ;  /* 0x000c000e02007986 */ /* 0x000fe2000c101b04 */
[----:B------:R-:W-:Y:S05]  /*02f0*/  EXIT ;  /* 0x000000000000794d */ /* 0x000fea0003800000 */
.L_x_1680:
[----:B------:R-:W0:Y:S01]  /*0300*/  S2R R24, SR_TID.X ;  /* 0x0000000000187919 */ /* 0x000e220000002100 */
[----:B------:R-:W-:Y:S02]  /*0310*/  CS2R R8, SRZ ;  /* 0x0000000000087805 */ /* 0x000fe4000001ff00 */
[----:B0-----:R-:W-:Y:S01]  /*0320*/  ISETP.GE.AND P0, PT, R24, R13, PT ;  /* 0x0000000d1800720c */ /* 0x001fe20003f06270 */
[----:B------:R-:W-:-:S12]  /*0330*/  IMAD.MOV.U32 R4, RZ, RZ, R24 ;  /* 0x000000ffff047224 */ /* 0x000fd800078e0018 */
[----:B------:R-:W-:Y:S01]  /*0340*/  @!P0 VIADD R4, R24, 0x80 ;  /* 0x0000008018048836 */ /* 0x000fe20000000000 */
[----:B------:R-:W0:Y:S01]  /*0350*/  @!P0 LDC.64 R26, c[0x0][0x220] ;  /* 0x00008800ff1a8b82 */ /* 0x000e220000000a00 */
[----:B------:R-:W-:-:S03]  /*0360*/  @!P0 IMAD.IADD R5, R11, 0x1, R24 ;  /* 0x000000010b058824 */ /* 0x000fc600078e0218 */
[----:B------:R-:W-:-:S13]  /*0370*/  ISETP.GE.AND P1, PT, R4, R13, PT ;  /* 0x0000000d0400720c */ /* 0x000fda0003f26270 */
[----:B------:R-:W-:Y:S01]  /*0380*/  @!P1 IMAD.IADD R7, R11, 0x1, R4 ;  /* 0x000000010b079824 */ /* 0x000fe200078e0204 */
[----:B------:R-:W1:Y:S01]  /*0390*/  @!P1 LDC.64 R14, c[0x0][0x220] ;  /* 0x00008800ff0e9b82 */ /* 0x000e620000000a00 */
[----:B------:R-:W-:-:S05]  /*03a0*/  @!P1 VIADD R4, R4, 0x80 ;  /* 0x0000008004049836 */ /* 0x000fca0000000000 */
[----:B------:R-:W-:Y:S01]  /*03b0*/  ISETP.GE.AND P2, PT, R4, R13, PT ;  /* 0x0000000d0400720c */ /* 0x000fe20003f46270 */
[----:B0-----:R-:W-:-:S05]  /*03c0*/  @!P0 IMAD.WIDE.U32 R26, R5, 0x4, R26 ;  /* 0x00000004051a8825 */ /* 0x001fca00078e001a */
[----:B------:R-:W2:Y:S07]  /*03d0*/  @!P0 LDG.E R9, desc[UR4][R26.64] ;  /* 0x000000041a098981 */ /* 0x000eae000c1e1900 */
[----:B------:R-:W-:Y:S01]  /*03e0*/  @!P2 IMAD.IADD R21, R11, 0x1, R4 ;  /* 0x000000010b15a824 */ /* 0x000fe200078e0204 */
[----:B------:R-:W0:Y:S01]  /*03f0*/  @!P2 LDC.64 R22, c[0x0][0x220] ;  /* 0x00008800ff16ab82 */ /* 0x000e220000000a00 */
[----:B------:R-:W-:-:S05]  /*0400*/  @!P2 VIADD R4, R4, 0x80 ;  /* 0x000000800404a836 */ /* 0x000fca0000000000 */
[----:B------:R-:W-:Y:S01]  /*0410*/  ISETP.GE.AND P3, PT, R4, R13, PT ;  /* 0x0000000d0400720c */ /* 0x000fe20003f66270 */
[----:B-1----:R-:W-:-:S05]  /*0420*/  @!P1 IMAD.WIDE.U32 R14, R7, 0x4, R14 ;  /* 0x00000004070e9825 */ /* 0x002fca00078e000e */
[----:B------:R1:W3:Y:S01]  /*0430*/  @!P1 LDG.E R8, desc[UR4][R14.64] ;  /* 0x000000040e089981 */ /* 0x0002e2000c1e1900 */
[----:B------:R-:W-:-:S06]  /*0440*/  CS2R R6, SRZ ;  /* 0x0000000000067805 */ /* 0x000fcc000001ff00 */
[----:B------:R-:W4:Y:S01]  /*0450*/  @!P3 LDC.64 R16, c[0x0][0x220] ;  /* 0x00008800ff10bb82 */ /* 0x000f220000000a00 */
[----:B------:R-:W-:Y:S02]  /*0460*/  @!P3 IMAD.IADD R5, R11, 0x1, R4 ;  /* 0x000000010b05b824 */ /* 0x000fe400078e0204 */
[----:B0-----:R-:W-:-:S04]  /*0470*/  @!P2 IMAD.WIDE.U32 R22, R21, 0x4, R22 ;  /* 0x000000041516a825 */ /* 0x001fc800078e0016 */
[----:B------:R-:W-:Y:S01]  /*0480*/  @!P3 VIADD R4, R4, 0x80 ;  /* 0x000000800404b836 */ /* 0x000fe20000000000 */
[----:B------:R0:W5:Y:S04]  /*0490*/  @!P2 LDG.E R7, desc[UR4][R22.64] ;  /* 0x000000041607a981 */ /* 0x000168000c1e1900 */
[----:B------:R-:W-:Y:S01]  /*04a0*/  ISETP.GE.AND P6, PT, R4, R13, PT ;  /* 0x0000000d0400720c */ /* 0x000fe20003fc6270 */
[----:B----4-:R-:W-:-:S12]  /*04b0*/  @!P3 IMAD.WIDE.U32 R16, R5, 0x4, R16 ;  /* 0x000000040510b825 */ /* 0x010fd800078e0010 */
[----:B-1----:R-:W1:Y:S01]  /*04c0*/  @!P6 LDC.64 R14, c[0x0][0x220] ;  /* 0x00008800ff0eeb82 */ /* 0x002e620000000a00 */
[----:B------:R4:W5:Y:S01]  /*04d0*/  @!P3 LDG.E R6, desc[UR4][R16.64] ;  /* 0x000000041006b981 */ /* 0x000962000c1e1900 */
[----:B------:R-:W-:-:S04]  /*04e0*/  @!P6 IMAD.IADD R5, R11, 0x1, R4 ;  /* 0x000000010b05e824 */ /* 0x000fc800078e0204 */
[----:B-1----:R-:W-:-:S04]  /*04f0*/  @!P6 IMAD.WIDE.U32 R14, R5, 0x4, R14 ;  /* 0x00000004050ee825 */ /* 0x002fc800078e000e */
[----:B------:R-:W-:-:S06]  /*0500*/  IMAD.MOV.U32 R5, RZ, RZ, RZ ;  /* 0x000000ffff057224 */ /* 0x000fcc00078e00ff */
[----:B------:R1:W5:Y:S01]  /*0510*/  @!P6 LDG.E R5, desc[UR4][R14.64] ;  /* 0x000000040e05e981 */ /* 0x000362000c1e1900 */
[----:B0-----:R-:W-:-:S05]  /*0520*/  VIADD R22, R24, 0x80 ;  /* 0x0000008018167836 */ /* 0x001fca0000000000 */
[----:B------:R-:W-:Y:S01]  /*0530*/  ISETP.GE.AND P2, PT, R22, R13, PT ;  /* 0x0000000d1600720c */ /* 0x000fe20003f46270 */
[C---:B----4-:R-:W-:Y:S01]  /*0540*/  VIADD R16, R24.reuse, 0x100 ;  /* 0x0000010018107836 */ /* 0x050fe20000000000 */
[----:B------:R-:W-:Y:S02]  /*0550*/  PLOP3.LUT P4, PT, PT, PT, PT, 0x80, 0x0 ;  /* 0x000000000000781c */ /* 0x000fe40003f8f070 */
[----:B------:R-:W-:Y:S01]  /*0560*/  PLOP3.LUT P3, PT, PT, PT, PT, 0x80, 0x0 ;  /* 0x000000000000781c */ /* 0x000fe20003f6f070 */
[----:B-1----:R-:W-:Y:S02]  /*0570*/  VIADD R14, R24, 0x180 ;  /* 0x00000180180e7836 */ /* 0x002fe40000000000 */
[----:B------:R-:W-:Y:S01]  /*0580*/  @!P6 VIADD R4, R4, 0x80 ;  /* 0x000000800404e836 */ /* 0x000fe20000000000 */
[----:B------:R-:W-:Y:S02]  /*0590*/  PLOP3.LUT P6, PT, PT, PT, PT, 0x80, 0x0 ;  /* 0x000000000000781c */ /* 0x000fe40003fcf070 */
[----:B--2---:R-:W-:-:S04]  /*05a0*/  @!P0 FSETP.GTU.FTZ.AND P1, PT, |R9|, +INF , PT ;  /* 0x7f8000000900880b */ /* 0x004fc80003f3c200 */
[----:B------:R-:W-:Y:S02]  /*05b0*/  @!P0 PLOP3.LUT P4, PT, P1, PT, PT, 0x80, 0x0 ;  /* 0x000000000000881c */ /* 0x000fe40000f8f070 */
[----:B------:R-:W-:Y:S02]  /*05c0*/  ISETP.GE.AND P1, PT, R16, R13, PT ;  /* 0x0000000d1000720c */ /* 0x000fe40003f26270 */
[----:B---3--:R-:W-:-:S04]  /*05d0*/  @!P2 FSETP.GTU.FTZ.AND P5, PT, |R8|, +INF , PT ;  /* 0x7f8000000800a80b */ /* 0x008fc80003fbc200 */
[----:B------:R-:W-:Y:S02]  /*05e0*/  @!P2 PLOP3.LUT P3, PT, P5, PT, PT, 0x80, 0x0 ;  /* 0x000000000000a81c */ /* 0x000fe40002f6f070 */
[----:B------:R-:W-:-:S04]  /*05f0*/  @!P0 FSETP.GEU.FTZ.AND P5, PT, R9, RZ, PT ;  /* 0x000000ff0900820b */ /* 0x000fc80003fbe000 */
[----:B------:R-:W-:Y:S02]  /*0600*/  @!P4 FSEL R9, RZ, 3.1415927410125732422, P5 ;  /* 0x40490fdbff09c808 */ /* 0x000fe40002800000 */
[----:B------:R-:W-:Y:S02]  /*0610*/  @!P2 FSETP.GEU.FTZ.AND P5, PT, R8, RZ, PT ;  /* 0x000000ff0800a20b */ /* 0x000fe40003fbe000 */
[----:B-----5:R-:W-:-:S03]  /*0620*/  @!P1 FSETP.GTU.FTZ.AND P4, PT, |R7|, +INF , PT ;  /* 0x7f8000000700980b */ /* 0x020fc60003f9c200 */
[----:B------:R-:W-:Y:S02]  /*0630*/  @!P3 FSEL R8, RZ, 3.1415927410125732422, P5 ;  /* 0x40490fdbff08b808 */ /* 0x000fe40002800000 */
[----:B------:R-:W-:Y:S02]  /*0640*/  PLOP3.LUT P3, PT, PT, PT, PT, 0x80, 0x0 ;  /* 0x000000000000781c */ /* 0x000fe40003f6f070 */
[----:B------:R-:W-:Y:S02]  /*0650*/  @!P1 PLOP3.LUT P3, PT, P4, PT, PT, 0x80, 0x0 ;  /* 0x000000000000981c */ /* 0x000fe4000276f070 */
[----:B------:R-:W-:Y:S02]  /*0660*/  ISETP.GE.AND P5, PT, R14, R13, PT ;  /* 0x0000000d0e00720c */ /* 0x000fe40003fa6270 */
[----:B------:R-:W-:-:S09]  /*0670*/  @!P1 FSETP.GEU.FTZ.AND P4, PT, R7, RZ, PT ;  /* 0x000000ff0700920b */ /* 0x000fd20003f9e000 */
[----:B------:R-:W-:Y:S02]  /*0680*/  @!P3 FSEL R7, RZ, 3.1415927410125732422, P4 ;  /* 0x40490fdbff07b808 */ /* 0x000fe40002000000 */
[----:B------:R-:W-:Y:S02]  /*0690*/  @!P5 FSETP.GTU.FTZ.AND P4, PT, |R6|, +INF , PT ;  /* 0x7f8000000600d80b */ /* 0x000fe40003f9c200 */
[----:B------:R-:W-:Y:S02]  /*06a0*/  PLOP3.LUT P3, PT, PT, PT, PT, 0x80, 0x0 ;  /* 0x000000000000781c */ /* 0x000fe40003f6f070 */
[----:B------:R-:W-:Y:S01]  /*06b0*/  @!P5 PLOP3.LUT P3, PT, P4, PT, PT, 0x80, 0x0 ;  /* 0x000000000000d81c */ /* 0x000fe2000276f070 */
[----:B------:R-:W-:Y:S01]  /*06c0*/  VIADD R14, R24, 0x200 ;  /* 0x00000200180e7836 */ /* 0x000fe20000000000 */
[----:B------:R-:W-:-:S11]  /*06d0*/  @!P5 FSETP.GEU.FTZ.AND P4, PT, R6, RZ, PT ;  /* 0x000000ff0600d20b */ /* 0x000fd60003f9e000 */
[----:B------:R-:W-:Y:S02]  /*06e0*/  @!P3 FSEL R6, RZ, 3.1415927410125732422, P4 ;  /* 0x40490fdbff06b808 */ /* 0x000fe40002000000 */
[----:B------:R-:W-:-:S13]  /*06f0*/  ISETP.GE.AND P4, PT, R14, R13, PT ;  /* 0x0000000d0e00720c */ /* 0x000fda0003f86270 */
[----:B------:R-:W-:-:S04]  /*0700*/  @!P4 FSETP.GTU.FTZ.AND P3, PT, |R5|, +INF , PT ;  /* 0x7f8000000500c80b */ /* 0x000fc80003f7c200 */
[----:B------:R-:W-:Y:S02]  /*0710*/  @!P4 PLOP3.LUT P6, PT, P3, PT, PT, 0x80, 0x0 ;  /* 0x000000000000c81c */ /* 0x000fe40001fcf070 */
[----:B------:R-:W-:-:S11]  /*0720*/  @!P4 FSETP.GEU.FTZ.AND P3, PT, R5, RZ, PT ;  /* 0x000000ff0500c20b */ /* 0x000fd60003f7e000 */
[----:B------:R-:W-:Y:S02]  /*0730*/  @!P6 FSEL R5, RZ, 3.1415927410125732422, P3 ;  /* 0x40490fdbff05e808 */ /* 0x000fe40001800000 */
[----:B------:R-:W-:-:S13]  /*0740*/  ISETP.GE.AND P6, PT, R4, R13, PT ;  /* 0x0000000d0400720c */ /* 0x000fda0003fc6270 */
[----:B------:R-:W0:Y:S01]  /*0750*/  @!P6 LDC.64 R14, c[0x0][0x220] ;  /* 0x00008800ff0eeb82 */ /* 0x000e220000000a00 */
[----:B------:R-:W-:-:S04]  /*0760*/  @!P6 IMAD.IADD R23, R11, 0x1, R4 ;  /* 0x000000010b17e824 */ /* 0x000fc800078e0204 */
[----:B0-----:R-:W-:-:S04]  /*0770*/  @!P6 IMAD.WIDE.U32 R14, R23, 0x4, R14 ;  /* 0x00000004170ee825 */ /* 0x001fc800078e000e */
[----:B------:R-:W-:-:S06]  /*0780*/  IMAD.MOV.U32 R23, RZ, RZ, RZ ;  /* 0x000000ffff177224 */ /* 0x000fcc00078e00ff */
[----:B------:R0:W2:Y:S01]  /*0790*/  @!P6 LDG.E R23, desc[UR4][R14.64] ;  /* 0x000000040e17e981 */ /* 0x0000a2000c1e1900 */
[----:B------:R-:W-:-:S05]  /*07a0*/  VIADD R16, R24, 0x280 ;  /* 0x0000028018107836 */ /* 0x000fca0000000000 */
[-C--:B------:R-:W-:Y:S02]  /*07b0*/  ISETP.GE.AND P3, PT, R16, R13.reuse, PT ;  /* 0x0000000d1000720c */ /* 0x080fe40003f66270 */
[----:B------:R-:W-:Y:S01]  /*07c0*/  P2R R21, PR, RZ, 0x1 ;  /* 0x00000001ff157803 */ /* 0x000fe20000000000 */
[----:B------:R-:W-:Y:S01]  /*07d0*/  @!P6 VIADD R4, R4, 0x80 ;  /* 0x000000800404e836 */ /* 0x000fe20000000000 */
[----:B------:R-:W-:Y:S02]  /*07e0*/  P2R R17, PR, RZ, 0x4 ;  /* 0x00000004ff117803 */ /* 0x000fe40000000000 */
[----:B------:R-:W-:Y:S02]  /*07f0*/  PLOP3.LUT P2, PT, PT, PT, PT, 0x80, 0x0 ;  /* 0x000000000000781c */ /* 0x000fe40003f4f070 */
[----:B------:R-:W-:Y:S01]  /*0800*/  ISETP.GE.AND P6, PT, R4, R13, PT ;  /* 0x0000000d0400720c */ /* 0x000fe20003fc6270 */
[----:B------:R-:W-:-:S12]  /*0810*/  IMAD.MOV.U32 R25, RZ, RZ, RZ ;  /* 0x000000ffff197224 */ /* 0x000fd800078e00ff */
[----:B0-----:R-:W-:Y:S02]  /*0820*/  @!P6 IMAD.IADD R15, R11, 0x1, R4 ;  /* 0x000000010b0fe824 */ /* 0x001fe400078e0204 */
[----:B------:R-:W-:Y:S01]  /*0830*/  @!P6 VIADD R4, R4, 0x80 ;  /* 0x000000800404e836 */ /* 0x000fe20000000000 */
[----:B--2---:R-:W-:-:S04]  /*0840*/  @!P3 FSETP.GTU.FTZ.AND P0, PT, |R23|, +INF , PT ;  /* 0x7f8000001700b80b */ /* 0x004fc80003f1c200 */
[----:B------:R-:W-:Y:S02]  /*0850*/  @!P3 PLOP3.LUT P2, PT, P0, PT, PT, 0x80, 0x0 ;  /* 0x000000000000b81c */ /* 0x000fe4000074f070 */
[----:B------:R-:W-:-:S11]  /*0860*/  @!P3 FSETP.GEU.FTZ.AND P0, PT, R23, RZ, PT ;  /* 0x000000ff1700b20b */ /* 0x000fd60003f1e000 */
[----:B------:R-:W-:Y:S02]  /*0870*/  @!P2 FSEL R23, RZ, 3.1415927410125732422, P0 ;  /* 0x40490fdbff17a808 */ /* 0x000fe40000000000 */
[----:B------:R-:W-:Y:S02]  /*0880*/  ISETP.NE.AND P2, PT, R17, RZ, PT ;  /* 0x000000ff1100720c */ /* 0x000fe40003f45270 */
[----:B------:R-:W0:Y:S02]  /*0890*/  @!P6 LDC.64 R16, c[0x0][0x220] ;  /* 0x00008800ff10eb82 */ /* 0x000e240000000a00 */
[----:B0-----:R-:W-:-:S05]  /*08a0*/  @!P6 IMAD.WIDE.U32 R16, R15, 0x4, R16 ;  /* 0x000000040f10e825 */ /* 0x001fca00078e0010 */
[----:B------:R-:W2:Y:S01]  /*08b0*/  @!P6 LDG.E R25, desc[UR4][R16.64] ;  /* 0x000000041019e981 */ /* 0x000ea2000c1e1900 */
[----:B------:R-:W-:-:S13]  /*08c0*/  ISETP.GE.AND P6, PT, R4, R13, PT ;  /* 0x0000000d0400720c */ /* 0x000fda0003fc6270 */
[----:B------:R-:W0:Y:S01]  /*08d0*/  @!P6 LDC.64 R14, c[0x0][0x220] ;  /* 0x00008800ff0eeb82 */ /* 0x000e220000000a00 */
[----:B------:R-:W-:Y:S02]  /*08e0*/  @!P6 IMAD.IADD R27, R11, 0x1, R4 ;  /* 0x000000010b1be824 */ /* 0x000fe400078e0204 */
[----:B------:R-:W-:Y:S02]  /*08f0*/  IMAD.MOV.U32 R4, RZ, RZ, RZ ;  /* 0x000000ffff047224 */ /* 0x000fe400078e00ff */
[----:B0-----:R-:W-:-:S05]  /*0900*/  @!P6 IMAD.WIDE.U32 R14, R27, 0x4, R14 ;  /* 0x000000041b0ee825 */ /* 0x001fca00078e000e */
[----:B------:R-:W3:Y:S01]  /*0910*/  @!P6 LDG.E R4, desc[UR4][R14.64] ;  /* 0x000000040e04e981 */ /* 0x000ee2000c1e1900 */
[----:B------:R-:W-:-:S05]  /*0920*/  VIADD R26, R24, 0x300 ;  /* 0x00000300181a7836 */ /* 0x000fca0000000000 */
[----:B------:R-:W-:Y:S01]  /*0930*/  ISETP.GE.AND P6, PT, R26, R13, PT ;  /* 0x0000000d1a00720c */ /* 0x000fe20003fc6270 */
[----:B------:R-:W-:Y:S02]  /*0940*/  VIADD R26, R24, 0x380 ;  /* 0x00000380181a7836 */ /* 0x000fe40000000000 */
[----:B------:R-:W-:-:S03]  /*0950*/  @!P2 IMAD.MOV.U32 R3, RZ, RZ, R8 ;  /* 0x000000ffff03a224 */ /* 0x000fc600078e0008 */
[----:B------:R-:W-:Y:S01]  /*0960*/  ISETP.GE.AND P2, PT, R26, R13, PT ;  /* 0x0000000d1a00720c */ /* 0x000fe20003f46270 */
[----:B------:R-:W-:Y:S01]  /*0970*/  @!P1 IMAD.MOV.U32 R2, RZ, RZ, R7 ;  /* 0x000000ffff029224 */ /* 0x000fe200078e0007 */
[----:B------:R-:W-:Y:S01]  /*0980*/  PLOP3.LUT P1, PT, PT, PT, PT, 0x80, 0x0 ;  /* 0x000000000000781c */ /* 0x000fe20003f2f070 */
[----:B------:R-:W-:Y:S01]  /*0990*/  @!P5 IMAD.MOV.U32 R0, RZ, RZ, R6 ;  /* 0x000000ffff00d224 */ /* 0x000fe200078e0006 */
[----:B------:R-:W-:Y:S01]  /*09a0*/  PLOP3.LUT P5, PT, PT, PT, PT, 0x80, 0x0 ;  /* 0x000000000000781c */ /* 0x000fe20003faf070 */
[----:B------:R-:W-:Y:S04]  /*09b0*/  BSSY B0, `(.L_x_1681) ;  /* 0x0000040000007945 */ /* 0x000fe80003800000 */
[----:B------:R-:W-:Y:S01]  /*09c0*/  BSSY B1, `(.L_x_1682) ;  /* 0x0000038000017945 */ /* 0x000fe20003800000 */
[----:B------:R-:W-:-:S02]  /*09d0*/  @!P4 IMAD.MOV.U32 R10, RZ, RZ, R5 ;  /* 0x000000ffff0ac224 */ /* 0x000fc400078e0005 */
[----:B------:R-:W-:Y:S01]  /*09e0*/  @!P3 IMAD.MOV.U32 R12, RZ, RZ, R23 ;  /* 0x000000ffff0cb224 */ /* 0x000fe200078e0017 */
[----:B--2---:R-:W-:-:S04]  /*09f0*/  @!P6 FSETP.GTU.FTZ.AND P0, PT, |R25|, +INF , PT ;  /* 0x7f8000001900e80b */ /* 0x004fc80003f1c200 */
[----:B------:R-:W-:Y:S02]  /*0a00*/  @!P6 PLOP3.LUT P1, PT, P0, PT, PT, 0x80, 0x0 ;  /* 0x000000000000e81c */ /* 0x000fe4000072f070 */
[----:B---3--:R-:W-:-:S04]  /*0a10*/  @!P2 FSETP.GTU.FTZ.AND P0, PT, |R4|, +INF , PT ;  /* 0x7f8000000400a80b */ /* 0x008fc80003f1c200 */
[----:B------:R-:W-:Y:S02]  /*0a20*/  @!P2 PLOP3.LUT P5, PT, P0, PT, PT, 0x80, 0x0 ;  /* 0x000000000000a81c */ /* 0x000fe400007af070 */
[----:B------:R-:W-:-:S13]  /*0a30*/  ISETP.NE.AND P0, PT, R21, RZ, PT ;  /* 0x000000ff1500720c */ /* 0x000fda0003f05270 */
[----:B------:R-:W0:Y:S01]  /*0a40*/  @!P0 LDC.64 R6, c[0x0][0x218] ;  /* 0x00008600ff068b82 */ /* 0x000e220000000a00 */
[----:B------:R-:W-:Y:S02]  /*0a50*/  @!P0 IMAD.IADD R15, R11, 0x1, R24 ;  /* 0x000000010b0f8824 */ /* 0x000fe400078e0218 */
[----:B------:R-:W-:Y:S02]  /*0a60*/  @!P0 IMAD.MOV.U32 R20, RZ, RZ, R9 ;  /* 0x000000ffff148224 */ /* 0x000fe400078e0009 */
[----:B------:R-:W-:Y:S02]  /*0a70*/  @!P0 IMAD.MOV.U32 R24, RZ, RZ, R22 ;  /* 0x000000ffff188224 */ /* 0x000fe400078e0016 */
[----:B0-----:R-:W-:-:S05]  /*0a80*/  @!P0 IMAD.WIDE.U32 R6, R15, 0x4, R6 ;  /* 0x000000040f068825 */ /* 0x001fca00078e0006 */
[----:B------:R0:W-:Y:S01]  /*0a90*/  @!P0 STG.E desc[UR4][R6.64], R20 ;  /* 0x0000001406008986 */ /* 0x0001e2000c101904 */
[----:B------:R-:W-:-:S04]  /*0aa0*/  @!P6 FSETP.GEU.FTZ.AND P0, PT, R25, RZ, PT ;  /* 0x000000ff1900e20b */ /* 0x000fc80003f1e000 */
        /* <DEDUP_REMOVED lines=8> */
[----:B------:R-:W-:Y:S02]  /*0b30*/  IMAD.IADD R7, R11, 0x1, R24 ;  /* 0x000000010b077824 */ /* 0x000fe400078e0218 */
[----:B------:R-:W-:-:S05]  /*0b40*/  VIADD R24, R24, 0x80 ;  /* 0x0000008018187836 */ /* 0x000fca0000000000 */
[----:B------:R-:W-:Y:S01]  /*0b50*/  ISETP.GE.AND P0, PT, R24, R13, PT ;  /* 0x0000000d1800720c */ /* 0x000fe20003f06270 */
[----:B0-----:R-:W-:-:S05]  /*0b60*/  IMAD.WIDE.U32 R4, R7, 0x4, R4 ;  /* 0x0000000407047825 */ /* 0x001fca00078e0004 */
[----:B------:R0:W-:Y:S07]  /*0b70*/  STG.E desc[UR4][R4.64], R3 ;  /* 0x0000000304007986 */ /* 0x0001ee000c101904 */
[----:B------:R-:W-:Y:S05]  /*0b80*/  @P0 BRA `(.L_x_1684) ;  /* 0x0000000000300947 */ /* 0x000fea0003800000 */
[----:B0-----:R-:W0:Y:S01]  /*0b90*/  LDC.64 R4, c[0x0][0x218] ;  /* 0x00008600ff047b82 */ /* 0x001e220000000a00 */
[----:B------:R-:W-:Y:S02]  /*0ba0*/  IMAD.IADD R3, R11, 0x1, R24 ;  /* 0x000000010b037824 */ /* 0x000fe400078e0218 */
[----:B------:R-:W-:Y:S02]  /*0bb0*/  VIADD R24, R24, 0x80 ;  /* 0x0000008018187836 */ /* 0x000fe40000000000 */
[----:B0-----:R-:W-:-:S05]  /*0bc0*/  IMAD.WIDE.U32 R4, R3, 0x4, R4 ;  /* 0x0000000403047825 */ /* 0x001fca00078e0004 */
[----:B------:R0:W-:Y:S02]  /*0bd0*/  STG.E desc[UR4][R4.64], R2 ;  /* 0x0000000204007986 */ /* 0x0001e4000c101904 */
.L_x_1683:
[----:B------:R-:W-:-:S13]  /*0be0*/  ISETP.GE.AND P0, PT, R24, R13, PT ;  /* 0x0000000d1800720c */ /* 0x000fda0003f06270 */
[----:B------:R-:W-:Y:S05]  /*0bf0*/  @P0 BRA `(.L_x_1685) ;  /* 0x0000000000300947 */ /* 0x000fea0003800000 */
[----:B0-----:R-:W0:Y:S01]  /*0c00*/  LDC.64 R2, c[0x0][0x218] ;  /* 0x00008600ff027b82 */ /* 0x001e220000000a00 */
[----:B------:R-:W-:Y:S02]  /*0c10*/  IMAD.IADD R5, R11, 0x1, R24 ;  /* 0x000000010b057824 */ /* 0x000fe400078e0218 */
[----:B------:R-:W-:Y:S02]  /*0c20*/  VIADD R24, R24, 0x80 ;  /* 0x0000008018187836 */ /* 0x000fe40000000000 */
[----:B0-----:R-:W-:-:S05]  /*0c30*/  IMAD.WIDE.U32 R2, R5, 0x4, R2 ;  /* 0x0000000405027825 */ /* 0x001fca00078e0002 */
[----:B------:R1:W-:Y:S02]  /*0c40*/  STG.E desc[UR4][R2.64], R0 ;  /* 0x0000000002007986 */ /* 0x0003e4000c101904 */
.L_x_1684:
[----:B------:R-:W-:-:S13]  /*0c50*/  ISETP.GE.AND P0, PT, R24, R13, PT ;  /* 0x0000000d1800720c */ /* 0x000fda0003f06270 */
[----:B------:R-:W-:Y:S05]  /*0c60*/  @P0 BRA `(.L_x_1686) ;  /* 0x0000000000340947 */ /* 0x000fea0003800000 */
[----:B01----:R-:W0:Y:S01]  /*0c70*/  LDC.64 R2, c[0x0][0x218] ;  /* 0x00008600ff027b82 */ /* 0x003e220000000a00 */
[----:B------:R-:W-:Y:S02]  /*0c80*/  IMAD.IADD R5, R11, 0x1, R24 ;  /* 0x000000010b057824 */ /* 0x000fe400078e0218 */
[----:B------:R-:W-:Y:S02]  /*0c90*/  VIADD R24, R24, 0x80 ;  /* 0x0000008018187836 */ /* 0x000fe40000000000 */
[----:B0-----:R-:W-:-:S05]  /*0ca0*/  IMAD.WIDE.U32 R2, R5, 0x4, R2 ;  /* 0x0000000405027825 */ /* 0x001fca00078e0002 */
[----:B------:R1:W-:Y:S02]  /*0cb0*/  STG.E desc[UR4][R2.64], R10 ;  /* 0x0000000a02007986 */ /* 0x0003e4000c101904 */
.L_x_1685:
[----:B------:R-:W-:-:S13]  /*0cc0*/  ISETP.GE.AND P0, PT, R24, R13, PT ;  /* 0x0000000d1800720c */ /* 0x000fda0003f06270 */
[----:B------:R-:W-:Y:S05]  /*0cd0*/  @P0 BREAK B1 ;  /* 0x0000000000010942 */ /* 0x000fea0003800000 */
[----:B------:R-:W-:Y:S05]  /*0ce0*/  @P0 BRA `(.L_x_1687) ;  /* 0x0000000000300947 */ /* 0x000fea0003800000 */
[----:B01----:R-:W0:Y:S01]  /*0cf0*/  LDC.64 R2, c[0x0][0x218] ;  /* 0x00008600ff027b82 */ /* 0x003e220000000a00 */
[----:B------:R-:W-:Y:S02]  /*0d00*/  IMAD.IADD R5, R11, 0x1, R24 ;  /* 0x000000010b057824 */ /* 0x000fe400078e0218 */
[----:B------:R-:W-:Y:S02]  /*0d10*/  VIADD R24, R24, 0x80 ;  /* 0x0000008018187836 */ /* 0x000fe40000000000 */
[----:B0-----:R-:W-:-:S05]  /*0d20*/  IMAD.WIDE.U32 R2, R5, 0x4, R2 ;  /* 0x0000000405027825 */ /* 0x001fca00078e0002 */
[----:B------:R2:W-:Y:S02]  /*0d30*/  STG.E desc[UR4][R2.64], R12 ;  /* 0x0000000c02007986 */ /* 0x0005e4000c101904 */
.L_x_1686:
[----:B------:R-:W-:Y:S05]  /*0d40*/  BSYNC B1 ;  /* 0x0000000000017941 */ /* 0x000fea0003800000 */
.L_x_1682:
[----:B------:R-:W-:-:S13]  /*0d50*/  ISETP.GE.AND P0, PT, R24, R13, PT ;  /* 0x0000000d1800720c */ /* 0x000fda0003f06270 */
[----:B012---:R-:W0:Y:S01]  /*0d60*/  @!P0 LDC.64 R2, c[0x0][0x218] ;  /* 0x00008600ff028b82 */ /* 0x007e220000000a00 */
[----:B------:R-:W-:Y:S02]  /*0d70*/  @!P0 IMAD.IADD R5, R11, 0x1, R24 ;  /* 0x000000010b058824 */ /* 0x000fe400078e0218 */
[----:B------:R-:W-:Y:S02]  /*0d80*/  @!P0 VIADD R24, R24, 0x80 ;  /* 0x0000008018188836 */ /* 0x000fe40000000000 */
[----:B0-----:R-:W-:-:S05]  /*0d90*/  @!P0 IMAD.WIDE.U32 R2, R5, 0x4, R2 ;  /* 0x0000000405028825 */ /* 0x001fca00078e0002 */
[----:B------:R2:W-:Y:S02]  /*0da0*/  @!P0 STG.E desc[UR4][R2.64], R18 ;  /* 0x0000001202008986 */ /* 0x0005e4000c101904 */
.L_x_1687:
[----:B------:R-:W-:Y:S05]  /*0db0*/  BSYNC B0 ;  /* 0x0000000000007941 */ /* 0x000fea0003800000 */
.L_x_1681:
[----:B------:R-:W-:Y:S05]  /*0dc0*/  WARPSYNC.ALL ;  /* 0x0000000000007948 */ /* 0x000fea0003800000 */
[----:B------:R-:W-:-:S13]  /*0dd0*/  ISETP.GE.AND P0, PT, R24, R13, PT ;  /* 0x0000000d1800720c */ /* 0x000fda0003f06270 */
[----:B------:R-:W-:Y:S05]  /*0de0*/  @P0 EXIT ;  /* 0x000000000000094d */ /* 0x000fea0003800000 */
[----:B012---:R-:W0:Y:S01]  /*0df0*/  LDC.64 R2, c[0x0][0x218] ;  /* 0x00008600ff027b82 */ /* 0x007e220000000a00 */
[----:B------:R-:W-:-:S04]  /*0e00*/  IMAD.IADD R11, R11, 0x1, R24 ;  /* 0x000000010b0b7824 */ /* 0x000fc800078e0218 */
[----:B0-----:R-:W-:-:S05]  /*0e10*/  IMAD.WIDE.U32 R2, R11, 0x4, R2 ;  /* 0x000000040b027825 */ /* 0x001fca00078e0002 */
[----:B------:R-:W-:Y:S01]  /*0e20*/  STG.E desc[UR4][R2.64], R19 ;  /* 0x0000001302007986 */ /* 0x000fe2000c101904 */
[----:B------:R-:W-:Y:S05]  /*0e30*/  EXIT ;  /* 0x000000000000794d */ /* 0x000fea0003800000 */
.L_x_1688:
        /* <DEDUP_REMOVED lines=12> */
.L_x_2316:


//--------------------- .text._ZN2at6native29vectorized_elementwise_kernelILi4EZZZNS0_17angle_kernel_cudaERNS_18TensorIteratorBaseEENKUlvE0_clEvENKUlvE0_clEvEUlfE_St5arrayIPcLm2EEEEviT0_T1_ --------------------------
	.section	.text._ZN2at6native29vectorized_elementwise_kernelILi4EZZZNS0_17angle_kernel_cudaERNS_18TensorIteratorBaseEENKUlvE0_clEvENKUlvE0_clEvEUlfE_St5arrayIPcLm2EEEEviT0_T1_,"ax",@progbits
	.align	128
        .global         _ZN2at6native29vectorized_elementwise_kernelILi4EZZZNS0_17angle_kernel_cudaERNS_18TensorIteratorBaseEENKUlvE0_clEvENKUlvE0_clEvEUlfE_St5arrayIPcLm2EEEEviT0_T1_
        .type           _ZN2at6native29vectorized_elementwise_kernelILi4EZZZNS0_17angle_kernel_cudaERNS_18TensorIteratorBaseEENKUlvE0_clEvENKUlvE0_clEvEUlfE_St5arrayIPcLm2EEEEviT0_T1_,@function
        .size           _ZN2at6native29vectorized_elementwise_kernelILi4EZZZNS0_17angle_kernel_cudaERNS_18TensorIteratorBaseEENKUlvE0_clEvENKUlvE0_clEvEUlfE_St5arrayIPcLm2EEEEviT0_T1_,(.L_x_2317 - _ZN2at6native29vectorized_elementwise_kernelILi4EZZZNS0_17angle_kernel_cudaERNS_18TensorIteratorBaseEENKUlvE0_clEvENKUlvE0_clEvEUlfE_St5arrayIPcLm2EEEEviT0_T1_)
        .other          _ZN2at6native29vectorized_elementwise_kernelILi4EZZZNS0_17angle_kernel_cudaERNS_18TensorIteratorBaseEENKUlvE0_clEvENKUlvE0_clEvEUlfE_St5arrayIPcLm2EEEEviT0_T1_,@"STO_CUDA_ENTRY STV_DEFAULT"
_ZN2at6native29vectorized_elementwise_kernelILi4EZZZNS0_17angle_kernel_cudaERNS_18TensorIteratorBaseEENKUlvE0_clEvENKUlvE0_clEvEUlfE_St5arrayIPcLm2EEEEviT0_T1_:
.text._ZN2at6native29vectorized_elementwise_kernelILi4EZZZNS0_17angle_kernel_cudaERNS_18TensorIteratorBaseEENKUlvE0_clEvENKUlvE0_clEvEUlfE_St5arrayIPcLm2EEEEviT0_T1_:
        /* <DEDUP_REMOVED lines=13> */
[----:B------:R-:W3:Y:S04]  /*00d0*/  LDG.E.128 R4, desc[UR4][R2.64] ;  /* 0x0000000402047981 */ /* 0x000ee8000c1e1d00 */
[----:B------:R2:W4:Y:S02]  /*00e0*/  LDG.E.128 R12, desc[UR4][R2.64+0x800] ;  /* 0x00080004020c7981 */ /* 0x000524000c1e1d00 */
[----:B--2---:R-:W-:-:S04]  /*00f0*/  IMAD.WIDE.U32 R2, R11, 0x4, R8 ;  /* 0x000000040b027825 */ /* 0x004fc800078e0008 */
[----:B------:R-:W-:Y:S01]  /*0100*/  IMAD.WIDE R2, R17, 0x10, R2 ;  /* 0x0000001011027825 */ /* 0x000fe200078e0202 */
[----:B---3--:R-:W-:Y:S02]  /*0110*/  FSETP.GTU.FTZ.AND P0, PT, |R7|, +INF , PT ;  /* 0x7f8000000700780b */ /* 0x008fe40003f1c200 */
[C---:B------:R-:W-:Y:S02]  /*0120*/  FSETP.GTU.FTZ.AND P1, PT, |R6|.reuse, +INF , PT ;  /* 0x7f8000000600780b */ /* 0x040fe40003f3c200 */
[----:B------:R-:W-:Y:S02]  /*0130*/  FSETP.GTU.FTZ.AND P5, PT, |R5|, +INF , PT ;  /* 0x7f8000000500780b */ /* 0x000fe40003fbc200 */
[----:B------:R-:W-:Y:S02]  /*0140*/  FSETP.GEU.FTZ.AND P2, PT, R7, RZ, PT ;  /* 0x000000ff0700720b */ /* 0x000fe40003f5e000 */
[----:B------:R-:W-:Y:S02]  /*0150*/  FSETP.GEU.FTZ.AND P3, PT, R6, RZ, PT ;  /* 0x000000ff0600720b */ /* 0x000fe40003f7e000 */
[----:B------:R-:W-:-:S02]  /*0160*/  FSETP.GTU.FTZ.AND P4, PT, |R4|, +INF , PT ;  /* 0x7f8000000400780b */ /* 0x000fc40003f9c200 */
[----:B------:R-:W-:Y:S02]  /*0170*/  FSETP.GEU.FTZ.AND P6, PT, R5, RZ, PT ;  /* 0x000000ff0500720b */ /* 0x000fe40003fde000 */
[----:B------:R-:W-:Y:S02]  /*0180*/  @!P0 FSEL R7, RZ, 3.1415927410125732422, P2 ;  /* 0x40490fdbff078808 */ /* 0x000fe40001000000 */
[----:B----4-:R-:W-:Y:S02]  /*0190*/  FSETP.GTU.FTZ.AND P2, PT, |R12|, +INF , PT ;  /* 0x7f8000000c00780b */ /* 0x010fe40003f5c200 */
[----:B------:R-:W-:Y:S02]  /*01a0*/  @!P1 FSEL R6, RZ, 3.1415927410125732422, P3 ;  /* 0x40490fdbff069808 */ /* 0x000fe40001800000 */
[----:B------:R-:W-:Y:S02]  /*01b0*/  FSETP.GTU.FTZ.AND P0, PT, |R13|, +INF , PT ;  /* 0x7f8000000d00780b */ /* 0x000fe40003f1c200 */
[----:B------:R-:W-:-:S02]  /*01c0*/  FSETP.GTU.FTZ.AND P3, PT, |R14|, +INF , PT ;  /* 0x7f8000000e00780b */ /* 0x000fc40003f7c200 */
[----:B------:R-:W-:Y:S02]  /*01d0*/  FSETP.GTU.FTZ.AND P1, PT, |R15|, +INF , PT ;  /* 0x7f8000000f00780b */ /* 0x000fe40003f3c200 */
[----:B------:R-:W-:Y:S02]  /*01e0*/  @!P5 FSEL R5, RZ, 3.1415927410125732422, P6 ;  /* 0x40490fdbff05d808 */ /* 0x000fe40003000000 */
[----:B------:R-:W-:Y:S02]  /*01f0*/  FSETP.GEU.FTZ.AND P6, PT, R4, RZ, PT ;  /* 0x000000ff0400720b */ /* 0x000fe40003fde000 */
[----:B------:R-:W-:Y:S02]  /*0200*/  FSETP.GEU.FTZ.AND P5, PT, R12, RZ, PT ;  /* 0x000000ff0c00720b */ /* 0x000fe40003fbe000 */
[----:B------:R-:W-:Y:S02]  /*0210*/  @!P4 FSEL R4, RZ, 3.1415927410125732422, P6 ;  /* 0x40490fdbff04c808 */ /* 0x000fe40003000000 */
[----:B------:R-:W-:-:S02]  /*0220*/  @!P2 FSEL R12, RZ, 3.1415927410125732422, P5 ;  /* 0x40490fdbff0ca808 */ /* 0x000fc40002800000 */
[----:B------:R-:W-:Y:S01]  /*0230*/  FSETP.GEU.FTZ.AND P6, PT, R13, RZ, PT ;  /* 0x000000ff0d00720b */ /* 0x000fe20003fde000 */
[----:B------:R-:W-:Y:S01]  /*0240*/  STG.E.128 desc[UR4][R2.64], R4 ;  /* 0x0000000402007986 */ /* 0x000fe2000c101d04 */
[----:B------:R-:W-:Y:S02]  /*0250*/  FSETP.GEU.FTZ.AND P4, PT, R14, RZ, PT ;  /* 0x000000ff0e00720b */ /* 0x000fe40003f9e000 */
[----:B------:R-:W-:Y:S02]  /*0260*/  FSETP.GEU.FTZ.AND P2, PT, R15, RZ, PT ;  /* 0x000000ff0f00720b */ /* 0x000fe40003f5e000 */
[----:B------:R-:W-:Y:S02]  /*0270*/  @!P0 FSEL R13, RZ, 3.1415927410125732422, P6 ;  /* 0x40490fdbff0d8808 */ /* 0x000fe40003000000 */
[----:B------:R-:W-:Y:S02]  /*0280*/  @!P3 FSEL R14, RZ, 3.1415927410125732422, P4 ;  /* 0x40490fdbff0eb808 */ /* 0x000fe40002000000 */
[----:B------:R-:W-:-:S05]  /*0290*/  @!P1 FSEL R15, RZ, 3.1415927410125732422, P2 ;  /* 0x40490fdbff0f9808 */ /* 0x000fca0001000000 */
[----:B------:R-:W-:Y:S01]  /*02a0*/  STG.E.128 desc[UR4][R2.64+0x800], R12 ;  /* 0x0008000c02007986 */ /* 0x000fe2000c101d04 */
[----:B------:R-:W-:Y:S05]  /*02b0*/  EXIT ;  /* 0x000000000000794d */ /* 0x000fea0003800000 */
.L_x_1689:
        /* <DEDUP_REMOVED lines=142> */
.L_x_1692:
[----:B------:R-:W-:-:S13]  /*0ba0*/  ISETP.GE.AND P0, PT, R24, R13, PT ;  /* 0x0000000d1800720c */ /* 0x000fda0003f06270 */
[----:B------:R-:W-:Y:S05]  /*0bb0*/  @P0 BRA `(.L_x_1694) ;  /* 0x0000000000300947 */ /* 0x000fea0003800000 */
[----:B0-----:R-:W0:Y:S01]  /*0bc0*/  LDC.64 R2, c[0x0][0x218] ;  /* 0x00008600ff027b82 */ /* 0x001e220000000a00 */
[----:B------:R-:W-:Y:S02]  /*0bd0*/  IMAD.IADD R5, R11, 0x1, R24 ;  /* 0x000000010b057824 */ /* 0x000fe400078e0218 */
[----:B------:R-:W-:Y:S02]  /*0be0*/  VIADD R24, R24, 0x80 ;  /* 0x0000008018187836 */ /* 0x000fe40000000000 */
[----:B0-----:R-:W-:-:S05]  /*0bf0*/  IMAD.WIDE.U32 R2, R5, 0x4, R2 ;  /* 0x0000000405027825 */ /* 0x001fca00078e0002 */
[----:B------:R1:W-:Y:S02]  /*0c00*/  STG.E desc[UR4][R2.64], R0 ;  /* 0x0000000002007986 */ /* 0x0003e4000c101904 */
.L_x_1693:
[----:B------:R-:W-:-:S13]  /*0c10*/  ISETP.GE.AND P0, PT, R24, R13, PT ;  /* 0x0000000d1800720c */ /* 0x000fda0003f06270 */
[----:B------:R-:W-:Y:S05]  /*0c20*/  @P0 BRA `(.L_x_1695) ;  /* 0x0000000000340947 */ /* 0x000fea0003800000 */
[----:B01----:R-:W0:Y:S01]  /*0c30*/  LDC.64 R2, c[0x0][0x218] ;  /* 0x00008600ff027b82 */ /* 0x003e220000000a00 */
[----:B------:R-:W-:Y:S02]  /*0c40*/  IMAD.IADD R5, R11, 0x1, R24 ;  /* 0x000000010b057824 */ /* 0x000fe400078e0218 */
[----:B------:R-:W-:Y:S02]  /*0c50*/  VIADD R24, R24, 0x80 ;  /* 0x0000008018187836 */ /* 0x000fe40000000000 */
[----:B0-----:R-:W-:-:S05]  /*0c60*/  IMAD.WIDE.U32 R2, R5, 0x4, R2 ;  /* 0x0000000405027825 */ /* 0x001fca00078e0002 */
[----:B------:R1:W-:Y:S02]  /*0c70*/  STG.E desc[UR4][R2.64], R10 ;  /* 0x0000000a02007986 */ /* 0x0003e4000c101904 */
.L_x_1694:
        /* <DEDUP_REMOVED lines=8> */
.L_x_1695:
[----:B------:R-:W-:Y:S05]  /*0d00*/  BSYNC B1 ;  /* 0x0000000000017941 */ /* 0x000fea0003800000 */
.L_x_1691:
[----:B------:R-:W-:-:S13]  /*0d10*/  ISETP.GE.AND P0, PT, R24, R13, PT ;  /* 0x0000000d1800720c */ /* 0x000fda0003f06270 */
[----:B012---:R-:W0:Y:S01]  /*0d20*/  @!P0 LDC.64 R2, c[0x0][0x218] ;  /* 0x00008600ff028b82 */ /* 0x007e220000000a00 */
[----:B------:R-:W-:Y:S02]  /*0d30*/  @!P0 IMAD.IADD R5, R11, 0x1, R24 ;  /* 0x000000010b058824 */ /* 0x000fe400078e0218 */
[----:B------:R-:W-:Y:S02]  /*0d40*/  @!P0 VIADD R24, R24, 0x80 ;  /* 0x0000008018188836 */ /* 0x000fe40000000000 */
[----:B0-----:R-:W-:-:S05]  /*0d50*/  @!P0 IMAD.WIDE.U32 R2, R5, 0x4, R2 ;  /* 0x0000000405028825 */ /* 0x001fca00078e0002 */
[----:B------:R2:W-:Y:S02]  /*0d60*/  @!P0 STG.E desc[UR4][R2.64], R18 ;  /* 0x0000001202008986 */ /* 0x0005e4000c101904 */
.L_x_1696:
[----:B------:R-:W-:Y:S05]  /*0d70*/  BSYNC B0 ;  /* 0x0000000000007941 */ /* 0x000fea0003800000 */
.L_x_1690:
        /* <DEDUP_REMOVED lines=8> */
.L_x_1697:
        /* <DEDUP_REMOVED lines=16> */
.L_x_2317:


//--------------------- .text._ZN2at6native29vectorized_elementwise_kernelILi8EZZZNS0_17angle_kernel_cudaERNS_18TensorIteratorBaseEENKUlvE0_clEvENKUlvE0_clEvEUlfE_St5arrayIPcLm2EEEEviT0_T1_ --------------------------
	.section	.text._ZN2at6native29vectorized_elementwise_kernelILi8EZZZNS0_17angle_kernel_cudaERNS_18TensorIteratorBaseEENKUlvE0_clEvENKUlvE0_clEvEUlfE_St5arrayIPcLm2EEEEviT0_T1_,"ax",@progbits
	.align	128
        .global         _ZN2at6native29vectorized_elementwise_kernelILi8EZZZNS0_17angle_kernel_cudaERNS_18TensorIteratorBaseEENKUlvE0_clEvENKUlvE0_clEvEUlfE_St5arrayIPcLm2EEEEviT0_T1_
        .type           _ZN2at6native29vectorized_elementwise_kernelILi8EZZZNS0_17angle_kernel_cudaERNS_18TensorIteratorBaseEENKUlvE0_clEvENKUlvE0_clEvEUlfE_St5arrayIPcLm2EEEEviT0_T1_,@function
        .size           _ZN2at6native29vectorized_elementwise_kernelILi8EZZZNS0_17angle_kernel_cudaERNS_18TensorIteratorBaseEENKUlvE0_clEvENKUlvE0_clEvEUlfE_St5arrayIPcLm2EEEEviT0_T1_,(.L_x_2318 - _ZN2at6native29vectorized_elementwise_kernelILi8EZZZNS0_17angle_kernel_cudaERNS_18TensorIteratorBaseEENKUlvE0_clEvENKUlvE0_clEvEUlfE_St5arrayIPcLm2EEEEviT0_T1_)
        .other          _ZN2at6native29vectorized_elementwise_kernelILi8EZZZNS0_17angle_kernel_cudaERNS_18TensorIteratorBaseEENKUlvE0_clEvENKUlvE0_clEvEUlfE_St5arrayIPcLm2EEEEviT0_T1_,@"STO_CUDA_ENTRY STV_DEFAULT"
_ZN2at6native29vectorized_elementwise_kernelILi8EZZZNS0_17angle_kernel_cudaERNS_18TensorIteratorBaseEENKUlvE0_clEvENKUlvE0_clEvEUlfE_St5arrayIPcLm2EEEEviT0_T1_:
.text._ZN2at6native29vectorized_elementwise_kernelILi8EZZZNS0_17angle_kernel_cudaERNS_18TensorIteratorBaseEENKUlvE0_clEvENKUlvE0_clEvEUlfE_St5arrayIPcLm2EEEEviT0_T1_:
        /* <DEDUP_REMOVED lines=44> */
.L_x_1698:
        /* <DEDUP_REMOVED lines=142> */
.L_x_1701:
[----:B------:R-:W-:-:S13]  /*0ba0*/  ISETP.GE.AND P0, PT, R24, R13, PT ;  /* 0x0000000d1800720c */ /* 0x000fda0003f06270 */
[----:B------:R-:W-:Y:S05]  /*0bb0*/  @P0 BRA `(.L_x_1703) ;  /* 0x0000000000300947 */ /* 0x000fea0003800000 */
[----:B0-----:R-:W0:Y:S01]  /*0bc0*/  LDC.64 R2, c[0x0][0x218] ;  /* 0x00008600ff027b82 */ /* 0x001e220000000a00 */
[----:B------:R-:W-:Y:S02]  /*0bd0*/  IMAD.IADD R5, R11, 0x1, R24 ;  /* 0x000000010b057824 */ /* 0x000fe400078e0218 */
[----:B------:R-:W-:Y:S02]  /*0be0*/  VIADD R24, R24, 0x80 ;  /* 0x0000008018187836 */ /* 0x000fe40000000000 */
[----:B0-----:R-:W-:-:S05]  /*0bf0*/  IMAD.WIDE.U32 R2, R5, 0x4, R2 ;  /* 0x0000000405027825 */ /* 0x001fca00078e0002 */
[----:B------:R1:W-:Y:S02]  /*0c00*/  STG.E desc[UR4][R2.64], R0 ;  /* 0x0000000002007986 */ /* 0x0003e4000c101904 */
.L_x_1702:
[----:B------:R-:W-:-:S13]  /*0c10*/  ISETP.GE.AND P0, PT, R24, R13, PT ;  /* 0x0000000d1800720c */ /* 0x000fda0003f06270 */
[----:B------:R-:W-:Y:S05]  /*0c20*/  @P0 BRA `(.L_x_1704) ;  /* 0x0000000000340947 */ /* 0x000fea0003800000 */
[----:B01----:R-:W0:Y:S01]  /*0c30*/  LDC.64 R2, c[0x0][0x218] ;  /* 0x00008600ff027b82 */ /* 0x003e220000000a00 */
[----:B------:R-:W-:Y:S02]  /*0c40*/  IMAD.IADD R5, R11, 0x1, R24 ;  /* 0x000000010b057824 */ /* 0x000fe400078e0218 */
[----:B------:R-:W-:Y:S02]  /*0c50*/  VIADD R24, R24, 0x80 ;  /* 0x0000008018187836 */ /* 0x000fe40000000000 */
[----:B0-----:R-:W-:-:S05]  /*0c60*/  IMAD.WIDE.U32 R2, R5, 0x4, R2 ;  /* 0x0000000405027825 */ /* 0x001fca00078e0002 */
[----:B------:R1:W-:Y:S02]  /*0c70*/  STG.E desc[UR4][R2.64], R10 ;  /* 0x0000000a02007986 */ /* 0x0003e4000c101904 */
.L_x_1703:
        /* <DEDUP_REMOVED lines=8> */
.L_x_1704:
[----:B------:R-:W-:Y:S05]  /*0d00*/  BSYNC B1 ;  /* 0x0000000000017941 */ /* 0x000fea0003800000 */
.L_x_1700:
[----:B------:R-:W-:-:S13]  /*0d10*/  ISETP.GE.AND P0, PT, R24, R13, PT ;  /* 0x0000000d1800720c */ /* 0x000fda0003f06270 */
[----:B012---:R-:W0:Y:S01]  /*0d20*/  @!P0 LDC.64 R2, c[0x0][0x218] ;  /* 0x00008600ff028b82 */ /* 0x007e220000000a00 */
[----:B------:R-:W-:Y:S02]  /*0d30*/  @!P0 IMAD.IADD R5, R11, 0x1, R24 ;  /* 0x000000010b058824 */ /* 0x000fe400078e0218 */
[----:B------:R-:W-:Y:S02]  /*0d40*/  @!P0 VIADD R24, R24, 0x80 ;  /* 0x0000008018188836 */ /* 0x000fe40000000000 */
[----:B0-----:R-:W-:-:S05]  /*0d50*/  @!P0 IMAD.WIDE.U32 R2, R5, 0x4, R2 ;  /* 0x0000000405028825 */ /* 0x001fca00078e0002 */
[----:B------:R2:W-:Y:S02]  /*0d60*/  @!P0 STG.E desc[UR4][R2.64], R18 ;  /* 0x0000001202008986 */ /* 0x0005e4000c101904 */
.L_x_1705:
[----:B------:R-:W-:Y:S05]  /*0d70*/  BSYNC B0 ;  /* 0x0000000000007941 */ /* 0x000fea0003800000 */
.L_x_1699:
        /* <DEDUP_REMOVED lines=8> */
.L_x_1706:
        /* <DEDUP_REMOVED lines=16> */
.L_x_2318:


//--------------------- .text._ZN2at6native18elementwise_kernelILi128ELi4EZNS0_15gpu_kernel_implIZZZNS0_17angle_kernel_cudaERNS_18TensorIteratorBaseEENKUlvE0_clEvENKUlvE_clEvEUldE_EEvS4_RKT_EUliE_EEviT1_ --------------------------
	.section	.text._ZN2at6native18elementwise_kernelILi128ELi4EZNS0_15gpu_kernel_implIZZZNS0_17angle_kernel_cudaERNS_18TensorIteratorBaseEENKUlvE0_clEvENKUlvE_clEvEUldE_EEvS4_RKT_EUliE_EEviT1_,"ax",@progbits
	.align	128
        .global         _ZN2at6native18elementwise_kernelILi128ELi4EZNS0_15gpu_kernel_implIZZZNS0_17angle_kernel_cudaERNS_18TensorIteratorBaseEENKUlvE0_clEvENKUlvE_clEvEUldE_EEvS4_RKT_EUliE_EEviT1_
        .type           _ZN2at6native18elementwise_kernelILi128ELi4EZNS0_15gpu_kernel_implIZZZNS0_17angle_kernel_cudaERNS_18TensorIteratorBaseEENKUlvE0_clEvENKUlvE_clEvEUldE_EEvS4_RKT_EUliE_EEviT1_,@function
        .size           _ZN2at6native18elementwise_kernelILi128ELi4EZNS0_15gpu_kernel_implIZZZNS0_17angle_kernel_cudaERNS_18TensorIteratorBaseEENKUlvE0_clEvENKUlvE_clEvEUldE_EEvS4_RKT_EUliE_EEviT1_,(.L_x_2319 - _ZN2at6native18elementwise_kernelILi128ELi4EZNS0_15gpu_kernel_implIZZZNS0_17angle_kernel_cudaERNS_18TensorIteratorBaseEENKUlvE0_clEvENKUlvE_clEvEUldE_EEvS4_RKT_EUliE_EEviT1_)
        .other          _ZN2at6native18elementwise_kernelILi128ELi4EZNS0_15gpu_kernel_implIZZZNS0_17angle_kernel_cudaERNS_18TensorIteratorBaseEENKUlvE0_clEvENKUlvE_clEvEUldE_EEvS4_RKT_EUliE_EEviT1_,@"STO_CUDA_ENTRY STV_DEFAULT"
_ZN2at6native18elementwise_kernelILi128ELi4EZNS0_15gpu_kernel_implIZZZNS0_17angle_kernel_cudaERNS_18TensorIteratorBaseEENKUlvE0_clEvENKUlvE_clEvEUldE_EEvS4_RKT_EUliE_EEviT1_:
.text._ZN2at6native18elementwise_kernelILi128ELi4EZNS0_15gpu_kernel_implIZZZNS0_17angle_kernel_cudaERNS_18TensorIteratorBaseEENKUlvE0_clEvENKUlvE_clEvEUldE_EEvS4_RKT_EUliE_EEviT1_:
        /* <DEDUP_REMOVED lines=313> */
.L_x_1709:
        /* <DEDUP_REMOVED lines=19> */
[----:B--2---:R-:W0:Y:S01]  /*14c0*/  I2F.F64.S16 R2, R2 ;  /* 0x0000000200027312 */ /* 0x004e220000101c00 */
[----:B------:R-:W-:Y:S05]  /*14d0*/  BRA `(.L_x_1715) ;  /* 0x0000000c007c7947 */ /* 0x000fea0003800000 */
.L_x_1713:
[----:B------:R-:W2:Y:S02]  /*14e0*/  LDG.E.U8 R2, desc[UR36][R4.64] ;  /* 0x0000002404027981 */ /* 0x000ea4000c1e1100 */
[----:B--2---:R-:W0:Y:S01]  /*14f0*/  I2F.F64.U16 R2, R2 ;  /* 0x0000000200027312 */ /* 0x004e220000101800 */
[----:B------:R-:W-:Y:S05]  /*1500*/  BRA `(.L_x_1715) ;  /* 0x0000000c00707947 */ /* 0x000fea0003800000 */
.L_x_1712:
[----:B------:R-:W-:-:S13]  /*1510*/  ISETP.NE.AND P0, PT, R2, 0x2, PT ;  /* 0x000000020200780c */ /* 0x000fda0003f05270 */
[----:B------:R-:W-:Y:S05]  /*1520*/  @!P0 BRA `(.L_x_1716) ;  /* 0x0000000000288947 */ /* 0x000fea0003800000 */
[----:B------:R-:W-:-:S13]  /*1530*/  ISETP.NE.AND P0, PT, R2, 0x3, PT ;  /* 0x000000030200780c */ /* 0x000fda0003f05270 */
[----:B------:R-:W-:Y:S05]  /*1540*/  @!P0 BRA `(.L_x_1717) ;  /* 0x0000000000148947 */ /* 0x000fea0003800000 */
[----:B------:R-:W-:-:S13]  /*1550*/  ISETP.NE.AND P0, PT, R2, 0x4, PT ;  /* 0x000000040200780c */ /* 0x000fda0003f05270 */
[----:B------:R-:W-:Y:S05]  /*1560*/  @P0 BRA `(.L_x_1714) ;  /* 0x0000000800fc0947 */ /* 0x000fea0003800000 */
[----:B------:R-:W2:Y:S02]  /*1570*/  LDG.E.64 R2, desc[UR36][R4.64] ;  /* 0x0000002404027981 */ /* 0x000ea4000c1e1b00 */
[----:B--2---:R-:W0:Y:S01]  /*1580*/  I2F.F64.S64 R2, R2 ;  /* 0x0000000200027312 */ /* 0x004e220000301c00 */
[----:B------:R-:W-:Y:S05]  /*1590*/  BRA `(.L_x_1715) ;  /* 0x0000000c004c7947 */ /* 0x000fea0003800000 */
.L_x_1717:
[----:B------:R-:W2:Y:S02]  /*15a0*/  LDG.E R2, desc[UR36][R4.64] ;  /* 0x0000002404027981 */ /* 0x000ea4000c1e1900 */
[----:B--2---:R-:W0:Y:S01]  /*15b0*/  I2F.F64 R2, R2 ;  /* 0x0000000200027312 */ /* 0x004e220000201c00 */
[----:B------:R-:W-:Y:S05]  /*15c0*/  BRA `(.L_x_1715) ;  /* 0x0000000c00407947 */ /* 0x000fea0003800000 */
.L_x_1716:
[----:B------:R-:W2:Y:S02]  /*15d0*/  LDG.E.U16 R2, desc[UR36][R4.64] ;  /* 0x0000002404027981 */ /* 0x000ea4000c1e1500 */
[----:B--2---:R-:W0:Y:S01]  /*15e0*/  I2F.F64.S16 R2, R2 ;  /* 0x0000000200027312 */ /* 0x004e220000101c00 */
[----:B------:R-:W-:Y:S05]  /*15f0*/  BRA `(.L_x_1715) ;  /* 0x0000000c00347947 */ /* 0x000fea0003800000 */
.L_x_1711:
[----:B------:R-:W-:-:S13]  /*1600*/  ISETP.GT.AND P0, PT, R2, 0x6, PT ;  /* 0x000000060200780c */ /* 0x000fda0003f04270 */
[----:B------:R-:W-:Y:S05]  /*1610*/  @P0 BRA `(.L_x_1718) ;  /* 0x0000000000340947 */ /* 0x000fea0003800000 */
[----:B------:R-:W-:-:S13]  /*1620*/  ISETP.NE.AND P0, PT, R2, 0x5, PT ;  /* 0x000000050200780c */ /* 0x000fda0003f05270 */
[----:B------:R-:W-:Y:S05]  /*1630*/  @!P0 BRA `(.L_x_1719) ;  /* 0x0000000000188947 */ /* 0x000fea0003800000 */
[----:B------:R-:W-:-:S13]  /*1640*/  ISETP.NE.AND P0, PT, R2, 0x6, PT ;  /* 0x000000060200780c */ /* 0x000fda0003f05270 */
[----:B------:R-:W-:Y:S05]  /*1650*/  @P0 BRA `(.L_x_1714) ;  /* 0x0000000800c00947 */ /* 0x000fea0003800000 */
[----:B------:R-:W2:Y:S02]  /*1660*/  LDG.E R2, desc[UR36][R4.64] ;  /* 0x0000002404027981 */ /* 0x000ea4000c1e1900 */
[----:B--2---:R-:W-:-:S06]  /*1670*/  FMUL.FTZ R2, R2, 1 ;  /* 0x3f80000002027820 */ /* 0x004fcc0000410000 */
[----:B------:R-:W0:Y:S01]  /*1680*/  F2F.F64.F32 R2, R2 ;  /* 0x0000000200027310 */ /* 0x000e220000201800 */
[----:B------:R-:W-:Y:S05]  /*1690*/  BRA `(.L_x_1715) ;  /* 0x0000000c000c7947 */ /* 0x000fea0003800000 */
.L_x_1719:
[----:B------:R-:W2:Y:S02]  /*16a0*/  LDG.E.U16 R0, desc[UR36][R4.64] ;  /* 0x0000002404007981 */ /* 0x000ea4000c1e1500 */
[----:B--2---:R-:W-:-:S05]  /*16b0*/  HADD2.F32 R0, -RZ, R0.H0_H0 ;  /* 0x20000000ff007230 */ /* 0x004fca0000004100 */
[----:B------:R-:W-:-:S04]  /*16c0*/  FMUL.FTZ R0, R0, 1 ;  /* 0x3f80000000007820 */ /* 0x000fc80000410000 */
[----:B------:R0:W1:Y:S01]  /*16d0*/  F2F.F64.F32 R2, R0 ;  /* 0x0000000000027310 */ /* 0x0000620000201800 */
[----:B------:R-:W-:Y:S05]  /*16e0*/  BRA `(.L_x_1715) ;  /* 0x0000000800f87947 */ /* 0x000fea0003800000 */
.L_x_1718:
[----:B------:R-:W-:-:S13]  /*16f0*/  ISETP.NE.AND P0, PT, R2, 0x7, PT ;  /* 0x000000070200780c */ /* 0x000fda0003f05270 */
[----:B------:R-:W-:Y:S05]  /*1700*/  @!P0 BRA `(.L_x_1720) ;  /* 0x0000000000348947 */ /* 0x000fea0003800000 */
        /* <DEDUP_REMOVED lines=8> */
.L_x_1721:
[----:B------:R-:W2:Y:S02]  /*1790*/  LDG.E.U16 R4, desc[UR36][R4.64] ;  /* 0x0000002404047981 */ /* 0x000ea4000c1e1500 */
[----:B--2---:R-:W-:-:S05]  /*17a0*/  HADD2.F32 R0, -RZ, R4.H0_H0 ;  /* 0x20000004ff007230 */ /* 0x004fca0000004100 */
[----:B------:R-:W-:-:S04]  /*17b0*/  FMUL.FTZ R0, R0, 1 ;  /* 0x3f80000000007820 */ /* 0x000fc80000410000 */
[----:B------:R0:W1:Y:S01]  /*17c0*/  F2F.F64.F32 R2, R0 ;  /* 0x0000000000027310 */ /* 0x0000620000201800 */
[----:B------:R-:W-:Y:S05]  /*17d0*/  BRA `(.L_x_1715) ;  /* 0x0000000800bc7947 */ /* 0x000fea0003800000 */
.L_x_1720:
[----:B------:R0:W5:Y:S01]  /*17e0*/  LDG.E.64 R2, desc[UR36][R4.64] ;  /* 0x0000002404027981 */ /* 0x000162000c1e1b00 */
[----:B------:R-:W-:Y:S05]  /*17f0*/  BRA `(.L_x_1715) ;  /* 0x0000000800b47947 */ /* 0x000fea0003800000 */
.L_x_1710:
        /* <DEDUP_REMOVED lines=11> */
[----:B------:R-:W-:Y:S01]  /*18b0*/  FSEL R3, RZ, 1.875, !P0 ;  /* 0x3ff00000ff037808 */ /* 0x000fe20004000000 */
[----:B------:R-:W-:Y:S08]  /*18c0*/  BRA `(.L_x_1715) ;  /* 0x0000000800807947 */ /* 0x000ff00003800000 */
.L_x_1724:
[----:B------:R0:W5:Y:S01]  /*18d0*/  LDG.E.64 R2, desc[UR36][R4.64] ;  /* 0x0000002404027981 */ /* 0x000162000c1e1b00 */
[----:B------:R-:W-:Y:S05]  /*18e0*/  BRA `(.L_x_1715) ;  /* 0x0000000800787947 */ /* 0x000fea0003800000 */
.L_x_1723:
        /* <DEDUP_REMOVED lines=24> */
[----:B------:R-:W-:-:S05]  /*1a70*/  LOP3.LUT R3, R3, 0x80000000, R0, 0xf8, !PT ;  /* 0x8000000003037812 */ /* 0x000fca00078ef800 */
[----:B------:R-:W-:-:S06]  /*1a80*/  FMUL.FTZ R3, R3, 1 ;  /* 0x3f80000003037820 */ /* 0x000fcc0000410000 */
[----:B------:R-:W0:Y:S01]  /*1a90*/  F2F.F64.F32 R2, R3 ;  /* 0x0000000300027310 */ /* 0x000e220000201800 */
[----:B------:R-:W-:Y:S05]  /*1aa0*/  BRA `(.L_x_1715) ;  /* 0x0000000800087947 */ /* 0x000fea0003800000 */
.L_x_1726:
[----:B------:R-:W2:Y:S02]  /*1ab0*/  LDG.E.U8 R3, desc[UR36][R4.64] ;  /* 0x0000002404037981 */ /* 0x000ea4000c1e1100 */
[----:B--2---:R-:W-:-:S05]  /*1ac0*/  IMAD.SHL.U32 R0, R3, 0x2000000, RZ ;  /* 0x0200000003007824 */ /* 0x004fca00078e00ff */
[----:B------:R-:W-:-:S13]  /*1ad0*/  ISETP.GE.U32.AND P0, PT, R0, 0x8000000, PT ;  /* 0x080000000000780c */ /* 0x000fda0003f06070 */
[C---:B------:R-:W-:Y:S01]  /*1ae0*/  @!P0 IMAD.SHL.U32 R0, R3.reuse, 0x100, RZ ;  /* 0x0000010003008824 */ /* 0x040fe200078e00ff */
[C---:B------:R-:W-:Y:S01]  /*1af0*/  @P0 SHF.L.U32 R2, R3.reuse, 0x15, RZ ;  /* 0x0000001503020819 */ /* 0x040fe200000006ff */
[----:B------:R-:W-:-:S03]  /*1b00*/  IMAD.SHL.U32 R3, R3, 0x1000000, RZ ;  /* 0x0100000003037824 */ /* 0x000fc600078e00ff */
        /* <DEDUP_REMOVED lines=9> */
.L_x_1725:
[----:B------:R-:W2:Y:S02]  /*1ba0*/  LDG.E.U16 R0, desc[UR36][R4.64] ;  /* 0x0000002404007981 */ /* 0x000ea4000c1e1500 */
[----:B--2---:R-:W-:-:S04]  /*1bb0*/  IMAD.U32 R0, R0, 0x10000, RZ ;  /* 0x0001000000007824 */ /* 0x004fc800078e00ff */
[----:B------:R-:W-:-:S04]  /*1bc0*/  FMUL.FTZ R0, R0, 1 ;  /* 0x3f80000000007820 */ /* 0x000fc80000410000 */
[----:B------:R0:W1:Y:S01]  /*1bd0*/  F2F.F64.F32 R2, R0 ;  /* 0x0000000000027310 */ /* 0x0000620000201800 */
[----:B------:R-:W-:Y:S05]  /*1be0*/  BRA `(.L_x_1715) ;  /* 0x0000000400b87947 */ /* 0x000fea0003800000 */
.L_x_1722:
        /* <DEDUP_REMOVED lines=9> */
[----:B--2---:R-:W0:Y:S01]  /*1c80*/  I2F.F64.U16 R2, R2 ;  /* 0x0000000200027312 */ /* 0x004e220000101800 */
[----:B------:R-:W-:Y:S05]  /*1c90*/  BRA `(.L_x_1715) ;  /* 0x00000004008c7947 */ /* 0x000fea0003800000 */
.L_x_1729:
        /* <DEDUP_REMOVED lines=21> */
.L_x_1733:
[----:B------:R-:W-:Y:S05]  /*1df0*/  BSYNC B1 ;  /* 0x0000000000017941 */ /* 0x000fea0003800000 */
.L_x_1732:
[----:B------:R-:W-:Y:S01]  /*1e00*/  LEA R3, R0, 0x3b800000, 0x17 ;  /* 0x3b80000000037811 */ /* 0x000fe200078eb8ff */
[----:B------:R-:W-:-:S05]  /*1e10*/  IMAD.SHL.U32 R0, R2, 0x100000, RZ ;  /* 0x0010000002007824 */ /* 0x000fca00078e00ff */
[----:B------:R-:W-:-:S07]  /*1e20*/  LOP3.LUT R0, R3, R0, R4, 0xfe, !PT ;  /* 0x0000000003007212 */ /* 0x000fce00078efe04 */
.L_x_1731:
[----:B------:R-:W-:Y:S05]  /*1e30*/  BSYNC B0 ;  /* 0x0000000000007941 */ /* 0x000fea0003800000 */
.L_x_1730:
[----:B------:R-:W-:-:S04]  /*1e40*/  FMUL.FTZ R0, R0, 1 ;  /* 0x3f80000000007820 */ /* 0x000fc80000410000 */
[----:B------:R1:W2:Y:S01]  /*1e50*/  F2F.F64.F32 R2, R0 ;  /* 0x0000000000027310 */ /* 0x0002a20000201800 */
[----:B------:R-:W-:Y:S05]  /*1e60*/  BRA `(.L_x_1715) ;  /* 0x0000000400187947 */ /* 0x000fea0003800000 */
.L_x_1728:
        /* <DEDUP_REMOVED lines=21> */
.L_x_1737:
[----:B------:R-:W-:Y:S05]  /*1fc0*/  BSYNC B1 ;  /* 0x0000000000017941 */ /* 0x000fea0003800000 */
.L_x_1736:
[----:B------:R-:W-:Y:S01]  /*1fd0*/  LEA R3, R0, 0x37800000, 0x17 ;  /* 0x3780000000037811 */ /* 0x000fe200078eb8ff */
[----:B------:R-:W-:-:S05]  /*1fe0*/  IMAD.SHL.U32 R0, R2, 0x200000, RZ ;  /* 0x0020000002007824 */ /* 0x000fca00078e00ff */
[----:B------:R-:W-:-:S07]  /*1ff0*/  LOP3.LUT R0, R3, R0, R4, 0xfe, !PT ;  /* 0x0000000003007212 */ /* 0x000fce00078efe04 */
.L_x_1735:
[----:B------:R-:W-:Y:S05]  /*2000*/  BSYNC B0 ;  /* 0x0000000000007941 */ /* 0x000fea0003800000 */
.L_x_1734:
[----:B------:R-:W-:-:S04]  /*2010*/  FMUL.FTZ R0, R0, 1 ;  /* 0x3f80000000007820 */ /* 0x000fc80000410000 */
[----:B------:R3:W4:Y:S01]  /*2020*/  F2F.F64.F32 R2, R0 ;  /* 0x0000000000027310 */ /* 0x0007220000201800 */
[----:B------:R-:W-:Y:S05]  /*2030*/  BRA `(.L_x_1715) ;  /* 0x0000000000a47947 */ /* 0x000fea0003800000 */
.L_x_1727:
        /* <DEDUP_REMOVED lines=14> */
.L_x_1741:
[----:B------:R-:W-:Y:S05]  /*2120*/  BSYNC B0 ;  /* 0x0000000000007941 */ /* 0x000fea0003800000 */
.L_x_1740:
[----:B------:R-:W-:-:S04]  /*2130*/  FMUL.FTZ R0, R0, 1 ;  /* 0x3f80000000007820 */ /* 0x000fc80000410000 */
[----:B------:R0:W1:Y:S01]  /*2140*/  F2F.F64.F32 R2, R0 ;  /* 0x0000000000027310 */ /* 0x0000620000201800 */
[----:B------:R-:W-:Y:S05]  /*2150*/  BRA `(.L_x_1715) ;  /* 0x00000000005c7947 */ /* 0x000fea0003800000 */
.L_x_1714:
[----:B------:R-:W-:Y:S01]  /*2160*/  MOV R2, 0x0 ;  /* 0x0000000000027802 */ /* 0x000fe20000000f00 */
        /* <DEDUP_REMOVED lines=15> */
.L_x_1742:
[----:B------:R-:W-:Y:S01]  /*2260*/  CS2R R2, SRZ ;  /* 0x0000000000027805 */ /* 0x000fe2000001ff00 */
[----:B------:R-:W-:Y:S06]  /*2270*/  BRA `(.L_x_1715) ;  /* 0x0000000000147947 */ /* 0x000fec0003800000 */
.L_x_1739:
[----:B------:R-:W2:Y:S02]  /*2280*/  LDG.E.64 R2, desc[UR36][R4.64] ;  /* 0x0000002404027981 */ /* 0x000ea4000c1e1b00 */
[----:B--2---:R-:W0:Y:S01]  /*2290*/  I2F.F64.U64 R2, R2 ;  /* 0x0000000200027312 */ /* 0x004e220000301800 */
[----:B------:R-:W-:Y:S05]  /*22a0*/  BRA `(.L_x_1715) ;  /* 0x0000000000087947 */ /* 0x000fea0003800000 */
.L_x_1738:
[----:B------:R-:W2:Y:S02]  /*22b0*/  LDG.E R2, desc[UR36][R4.64] ;  /* 0x0000002404027981 */ /* 0x000ea4000c1e1900 */
[----:B--2---:R-:W0:Y:S02]  /*22c0*/  I2F.F64.U32 R2, R2 ;  /* 0x0000000200027312 */ /* 0x004e240000201800 */
.L_x_1715:
[----:B------:R-:W3:Y:S01]  /*22d0*/  LDC.U8 R6, c[0x0][0x421] ;  /* 0x00010840ff067b82 */ /* 0x000ee20000000000 */
[C---:B012-45:R-:W-:Y:S02]  /*22e0*/  DSETP.GEU.AND P1, PT, R2.reuse, RZ, PT ;  /* 0x000000ff0200722a */ /* 0x077fe40003f2e000 */
[----:B------:R-:W-:-:S04]  /*22f0*/  DSETP.GTU.AND P0, PT, |R2|, +INF , PT ;  /* 0x7ff000000200742a */ /* 0x000fc80003f0c200 */
[----:B------:R-:W-:Y:S02]  /*2300*/  FSEL R5, RZ, 3.37028055040000000000e+12, P1 ;  /* 0x54442d18ff057808 */ /* 0x000fe40000800000 */
[----:B------:R-:W-:Y:S02]  /*2310*/  FSEL R7, RZ, 2.1426990032196044922, P1 ;  /* 0x400921fbff077808 */ /* 0x000fe40000800000 */
[----:B------:R-:W-:Y:S02]  /*2320*/  FSEL R4, R5, R2, !P0 ;  /* 0x0000000205047208 */ /* 0x000fe40004000000 */
[----:B------:R-:W-:Y:S02]  /*2330*/  FSEL R5, R7, R3, !P0 ;  /* 0x0000000307057208 */ /* 0x000fe40004000000 */
[----:B---3--:R-:W-:-:S04]  /*2340*/  PRMT R0, R6, 0x9910, RZ ;  /* 0x0000991006007816 */ /* 0x008fc800000000ff */
        /* <DEDUP_REMOVED lines=13> */
.L_x_1746:
[----:B------:R-:W0:Y:S02]  /*2420*/  F2I.S64.F64.TRUNC R4, R4 ;  /* 0x0000000400047311 */ /* 0x000e24000030d900 */
[----:B0-----:R-:W-:-:S05]  /*2430*/  IMAD.MOV.U32 R3, RZ, RZ, R4 ;  /* 0x000000ffff037224 */ /* 0x001fca00078e0004 */
[----:B------:R3:W-:Y:S01]  /*2440*/  STG.E.U8 desc[UR36][R16.64], R3 ;  /* 0x0000000310007986 */ /* 0x0007e2000c101124 */
[----:B------:R-:W-:Y:S05]  /*2450*/  BRA `(.L_x_1748) ;  /* 0x0000000c00f87947 */ /* 0x000fea0003800000 */
.L_x_1745:
        /* <DEDUP_REMOVED lines=9> */
.L_x_1750:
[----:B------:R-:W0:Y:S02]  /*24f0*/  F2I.F64.TRUNC R5, R4 ;  /* 0x0000000400057311 */ /* 0x000e24000030d100 */
[----:B0-----:R1:W-:Y:S01]  /*2500*/  STG.E desc[UR36][R16.64], R5 ;  /* 0x0000000510007986 */ /* 0x0013e2000c101924 */
[----:B------:R-:W-:Y:S05]  /*2510*/  BRA `(.L_x_1748) ;  /* 0x0000000c00c87947 */ /* 0x000fea0003800000 */
.L_x_1749:
[----:B------:R-:W0:Y:S02]  /*2520*/  F2I.F64.TRUNC R5, R4 ;  /* 0x0000000400057311 */ /* 0x000e24000030d100 */
[----:B0-----:R2:W-:Y:S01]  /*2530*/  STG.E.U16 desc[UR36][R16.64], R5 ;  /* 0x0000000510007986 */ /* 0x0015e2000c101524 */
[----:B------:R-:W-:Y:S05]  /*2540*/  BRA `(.L_x_1748) ;  /* 0x0000000c00bc7947 */ /* 0x000fea0003800000 */
.L_x_1744:
        /* <DEDUP_REMOVED lines=13> */
.L_x_1752:
        /* <DEDUP_REMOVED lines=8> */
.L_x_1751:
        /* <DEDUP_REMOVED lines=10> */
[----:B------:R-:W-:-:S13]  /*2740*/  IMAD.MOV.U32 R3, RZ, RZ, RZ ;  /* 0x000000ffff037224 */ /* 0x000fda00078e00ff */
[----:B0-----:R-:W-:-:S05]  /*2750*/  @!P0 FMUL R2, R2, 1.175494350822287508e-38 ;  /* 0x0080000002028820 */ /* 0x001fca0000400000 */
[----:B------:R0:W-:Y:S01]  /*2760*/  STG.E.64 desc[UR36][R16.64], R2 ;  /* 0x0000000210007986 */ /* 0x0001e2000c101b24 */
[----:B------:R-:W-:Y:S05]  /*2770*/  BRA `(.L_x_1748) ;  /* 0x0000000c00307947 */ /* 0x000fea0003800000 */
.L_x_1754:
[----:B------:R-:W-:Y:S01]  /*2780*/  UMOV UR4, 0xf0000000 ;  /* 0xf000000000047882 */ /* 0x000fe20000000000 */
[----:B------:R-:W-:Y:S01]  /*2790*/  UMOV UR5, 0x380fffff ;  /* 0x380fffff00057882 */ /* 0x000fe20000000000 */
[----:B------:R-:W0:Y:S01]  /*27a0*/  F2F.F32.F64 R0, R4 ;  /* 0x0000000400007310 */ /* 0x000e220000301000 */
[----:B------:R-:W-:-:S14]  /*27b0*/  DSETP.GEU.AND P0, PT, |R4|, UR4, PT ;  /* 0x0000000404007e2a */ /* 0x000fdc000bf0e200 */
[----:B0-----:R-:W-:-:S05]  /*27c0*/  @!P0 FMUL R0, R0, 1.175494350822287508e-38 ;  /* 0x0080000000008820 */ /* 0x001fca0000400000 */
[----:B------:R-:W-:-:S04]  /*27d0*/  F2FP.F16.F32.PACK_AB R3, RZ, R0 ;  /* 0x00000000ff03723e */ /* 0x000fc800000000ff */
[----:B------:R-:W-:-:S05]  /*27e0*/  PRMT R3, R3, 0x5410, RZ ;  /* 0x0000541003037816 */ /* 0x000fca00000000ff */
[----:B------:R0:W-:Y:S01]  /*27f0*/  STG.E desc[UR36][R16.64], R3 ;  /* 0x0000000310007986 */ /* 0x0001e2000c101924 */
[----:B------:R-:W-:Y:S05]  /*2800*/  BRA `(.L_x_1748) ;  /* 0x0000000c000c7947 */ /* 0x000fea0003800000 */
.L_x_1753:
[----:B------:R0:W-:Y:S01]  /*2810*/  STG.E.64 desc[UR36][R16.64], R4 ;  /* 0x0000000410007986 */ /* 0x0001e2000c101b24 */
[----:B------:R-:W-:Y:S05]  /*2820*/  BRA `(.L_x_1748) ;  /* 0x0000000c00047947 */ /* 0x000fea0003800000 */
.L_x_1743:
        /* <DEDUP_REMOVED lines=9> */
[----:B------:R-:W-:-:S05]  /*28c0*/  SEL R3, RZ, 0x1, !P0 ;  /* 0x00000001ff037807 */ /* 0x000fca0004000000 */
[----:B------:R0:W-:Y:S01]  /*28d0*/  STG.E.U8 desc[UR36][R16.64], R3 ;  /* 0x0000000310007986 */ /* 0x0001e2000c101124 */
[----:B------:R-:W-:Y:S05]  /*28e0*/  BRA `(.L_x_1748) ;  /* 0x0000000800d47947 */ /* 0x000fea0003800000 */
.L_x_1757:
[----:B------:R-:W-:-:S05]  /*28f0*/  CS2R R6, SRZ ;  /* 0x0000000000067805 */ /* 0x000fca000001ff00 */
[----:B------:R0:W-:Y:S01]  /*2900*/  STG.E.128 desc[UR36][R16.64], R4 ;  /* 0x0000000410007986 */ /* 0x0001e2000c101d24 */
[----:B------:R-:W-:Y:S05]  /*2910*/  BRA `(.L_x_1748) ;  /* 0x0000000800c87947 */ /* 0x000fea0003800000 */
.L_x_1756:
        /* <DEDUP_REMOVED lines=25> */
.L_x_1761:
[----:B------:R-:W-:Y:S05]  /*2ab0*/  BSYNC B0 ;  /* 0x0000000000007941 */ /* 0x000fea0003800000 */
.L_x_1760:
[----:B------:R-:W-:-:S05]  /*2ac0*/  LOP3.LUT R3, R0, R3, RZ, 0xfc, !PT ;  /* 0x0000000300037212 */ /* 0x000fca00078efcff */
[----:B------:R0:W-:Y:S01]  /*2ad0*/  STG.E.U8 desc[UR36][R16.64], R3 ;  /* 0x0000000310007986 */ /* 0x0001e2000c101124 */
[----:B------:R-:W-:Y:S05]  /*2ae0*/  BRA `(.L_x_1748) ;  /* 0x0000000800547947 */ /* 0x000fea0003800000 */
.L_x_1759:
        /* <DEDUP_REMOVED lines=17> */
.L_x_1763:
[----:B------:R-:W-:Y:S01]  /*2c00*/  IMAD.MOV.U32 R0, RZ, RZ, 0x7f ;  /* 0x0000007fff007424 */ /* 0x000fe200078e00ff */
[----:B------:R-:W-:-:S04]  /*2c10*/  ISETP.GT.U32.AND P0, PT, R2, 0x7f800000, PT ;  /* 0x7f8000000200780c */ /* 0x000fc80003f04070 */
[----:B------:R-:W-:-:S09]  /*2c20*/  SEL R0, R0, 0x7c, P0 ;  /* 0x0000007c00007807 */ /* 0x000fd20000000000 */
.L_x_1764:
[----:B------:R-:W-:Y:S05]  /*2c30*/  BSYNC B0 ;  /* 0x0000000000007941 */ /* 0x000fea0003800000 */
.L_x_1762:
[----:B------:R-:W-:-:S04]  /*2c40*/  LOP3.LUT R2, R3, 0x80000000, RZ, 0xc0, !PT ;  /* 0x8000000003027812 */ /* 0x000fc800078ec0ff */
[----:B------:R-:W-:-:S04]  /*2c50*/  SHF.R.U32.HI R3, RZ, 0x18, R2 ;  /* 0x00000018ff037819 */ /* 0x000fc80000011602 */
[----:B------:R-:W-:-:S05]  /*2c60*/  LOP3.LUT R3, R0, R3, RZ, 0xfc, !PT ;  /* 0x0000000300037212 */ /* 0x000fca00078efcff */
[----:B------:R0:W-:Y:S01]  /*2c70*/  STG.E.U8 desc[UR36][R16.64], R3 ;  /* 0x0000000310007986 */ /* 0x0001e2000c101124 */
[----:B------:R-:W-:Y:S05]  /*2c80*/  BRA `(.L_x_1748) ;  /* 0x0000000400ec7947 */ /* 0x000fea0003800000 */
.L_x_1758:
        /* <DEDUP_REMOVED lines=8> */
.L_x_1755:
        /* <DEDUP_REMOVED lines=11> */
.L_x_1767:
        /* <DEDUP_REMOVED lines=21> */
.L_x_1770:
[----:B------:R-:W-:-:S04]  /*2f10*/  LOP3.LUT R2, R3, 0x80000000, RZ, 0xc0, !PT ;  /* 0x8000000003027812 */ /* 0x000fc800078ec0ff */
[----:B------:R-:W-:-:S04]  /*2f20*/  SHF.R.U32.HI R3, RZ, 0x18, R2 ;  /* 0x00000018ff037819 */ /* 0x000fc80000011602 */
[----:B------:R-:W-:-:S04]  /*2f30*/  LOP3.LUT R0, R0, R3, RZ, 0xfc, !PT ;  /* 0x0000000300007212 */ /* 0x000fc800078efcff */
[----:B------:R-:W-:-:S07]  /*2f40*/  PRMT R8, R0, 0x7610, R8 ;  /* 0x0000761000087816 */ /* 0x000fce0000000008 */
.L_x_1769:
[----:B------:R-:W-:Y:S05]  /*2f50*/  BSYNC B0 ;  /* 0x0000000000007941 */ /* 0x000fea0003800000 */
.L_x_1768:
[----:B------:R0:W-:Y:S01]  /*2f60*/  STG.E.U8 desc[UR36][R16.64], R8 ;  /* 0x0000000810007986 */ /* 0x0001e2000c101124 */
[----:B------:R-:W-:Y:S05]  /*2f70*/  BRA `(.L_x_1748) ;  /* 0x0000000400307947 */ /* 0x000fea0003800000 */
.L_x_1766:
        /* <DEDUP_REMOVED lines=21> */
.L_x_1773:
[----:B------:R-:W-:-:S04]  /*30d0*/  LOP3.LUT R2, R3, 0x80000000, RZ, 0xc0, !PT ;  /* 0x8000000003027812 */ /* 0x000fc800078ec0ff */
[----:B------:R-:W-:-:S04]  /*30e0*/  SHF.R.U32.HI R3, RZ, 0x18, R2 ;  /* 0x00000018ff037819 */ /* 0x000fc80000011602 */
[----:B------:R-:W-:-:S04]  /*30f0*/  LOP3.LUT R0, R0, R3, RZ, 0xfc, !PT ;  /* 0x0000000300007212 */ /* 0x000fc800078efcff */
[----:B------:R-:W-:-:S07]  /*3100*/  PRMT R8, R0, 0x7610, R8 ;  /* 0x0000761000087816 */ /* 0x000fce0000000008 */
.L_x_1772:
[----:B------:R-:W-:Y:S05]  /*3110*/  BSYNC B0 ;  /* 0x0000000000007941 */ /* 0x000fea0003800000 */
.L_x_1771:
[----:B------:R0:W-:Y:S01]  /*3120*/  STG.E.U8 desc[UR36][R16.64], R8 ;  /* 0x0000000810007986 */ /* 0x0001e2000c101124 */
[----:B------:R-:W-:Y:S05]  /*3130*/  BRA `(.L_x_1748) ;  /* 0x0000000000c07947 */ /* 0x000fea0003800000 */
.L_x_1765:
        /* <DEDUP_REMOVED lines=26> */
.L_x_1747:
[----:B------:R-:W-:Y:S01]  /*32e0*/  MOV R2, 0x0 ;  /* 0x0000000000027802 */ /* 0x000fe20000000f00 */
[----:B------:R-:W-:Y:S01]  /*32f0*/  ULDC.64 UR4, c[0x4][0x128] ;  /* 0x01004a0000047ab9 */ /* 0x000fe20000000a00 */
[----:B------:R-:W-:Y:S01]  /*3300*/  ULDC.64 UR6, c[0x4][0x130] ;  /* 0x01004c0000067ab9 */ /* 0x000fe20000000a00 */
[----:B------:R-:W-:Y:S02]  /*3310*/  IMAD.U32 R4, RZ, RZ, UR4 ;  /* 0x00000004ff047e24 */ /* 0x000fe4000f8e00ff */
[----:B------:R-:W-:Y:S01]  /*3320*/  IMAD.U32 R5, RZ, RZ, UR5 ;  /* 0x00000005ff057e24 */ /* 0x000fe2000f8e00ff */
[----:B------:R-:W0:Y:S01]  /*3330*/  LDC.64 R2, c[0x4][R2] ;  /* 0x0100000002027b82 */ /* 0x000e220000000a00 */
[----:B------:R-:W-:Y:S01]  /*3340*/  ULDC.64 UR4, c[0x4][0x10] ;  /* 0x0100040000047ab9 */ /* 0x000fe20000000a00 */
[----:B------:R-:W-:Y:S01]  /*3350*/  IMAD.U32 R6, RZ, RZ, UR6 ;  /* 0x00000006ff067e24 */ /* 0x000fe2000f8e00ff */
[----:B------:R-:W-:Y:S01]  /*3360*/  MOV R10, UR4 ;  /* 0x00000004000a7c02 */ /* 0x000fe20008000f00 */
[----:B------:R-:W-:-:S02]  /*3370*/  IMAD.U32 R7, RZ, RZ, UR7 ;  /* 0x00000007ff077e24 */ /* 0x000fc4000f8e00ff */
[----:B------:R-:W-:Y:S02]  /*3380*/  IMAD.U32 R11, RZ, RZ, UR5 ;  /* 0x00000005ff0b7e24 */ /* 0x000fe4000f8e00ff */
[----:B------:R-:W-:Y:S02]  /*3390*/  IMAD.MOV.U32 R8, RZ, RZ, 0x65 ;  /* 0x00000065ff087424 */ /* 0x000fe400078e00ff */
[----:B------:R-:W-:Y:S02]  /*33a0*/  IMAD.MOV.U32 R12, RZ, RZ, 0x1 ;  /* 0x00000001ff0c7424 */ /* 0x000fe400078e00ff */
[----:B------:R-:W-:-:S07]  /*33b0*/  IMAD.MOV.U32 R13, RZ, RZ, RZ ;  /* 0x000000ffff0d7224 */ /* 0x000fce00078e00ff */
[----:B------:R-:W-:-:S07]  /*33c0*/  LEPC R20, `(.L_x_1776) ;  /* 0x000000001014794e */ /* 0x000fce0000000000 */
[----:B0-----:R-:W-:Y:S05]  /*33d0*/  CALL.ABS.NOINC R2 ;  /* 0x0000000002007343 */ /* 0x001fea0003c00000 */
.L_x_1776:
[----:B------:R-:W-:Y:S05]  /*33e0*/  BRA `(.L_x_1748) ;  /* 0x0000000000147947 */ /* 0x000fea0003800000 */
.L_x_1775:
[----:B------:R-:W0:Y:S02]  /*33f0*/  F2I.U64.F64.TRUNC R4, R4 ;  /* 0x0000000400047311 */ /* 0x000e24000030d800 */
[----:B0-----:R0:W-:Y:S01]  /*3400*/  STG.E.64 desc[UR36][R16.64], R4 ;  /* 0x0000000410007986 */ /* 0x0011e2000c101b24 */
[----:B------:R-:W-:Y:S05]  /*3410*/  BRA `(.L_x_1748) ;  /* 0x0000000000087947 */ /* 0x000fea0003800000 */
.L_x_1774:
[----:B------:R-:W0:Y:S02]  /*3420*/  F2I.U32.F64.TRUNC R5, R4 ;  /* 0x0000000400057311 */ /* 0x000e24000030d000 */
[----:B0-----:R0:W-:Y:S02]  /*3430*/  STG.E desc[UR36][R16.64], R5 ;  /* 0x0000000510007986 */ /* 0x0011e4000c101924 */
.L_x_1748:
[----:B------:R-:W-:-:S04]  /*3440*/  IMAD R18, R23, 0x200, R18 ;  /* 0x0000020017127824 */ /* 0x000fc800078e0212 */
[----:B------:R-:W-:-:S07]  /*3450*/  VIADD R19, R18, 0x80 ;  /* 0x0000008012137836 */ /* 0x000fce0000000000 */
.L_x_1708:
[----:B------:R-:W-:Y:S05]  /*3460*/  BSYNC B6 ;  /* 0x0000000000067941 */ /* 0x000fea0003800000 */
.L_x_1707:
        /* <DEDUP_REMOVED lines=307> */
.L_x_1779:
        /* <DEDUP_REMOVED lines=21> */
.L_x_1783:
[----:B------:R-:W2:Y:S02]  /*48f0*/  LDG.E.U8 R2, desc[UR36][R4.64] ;  /* 0x0000002404027981 */ /* 0x000ea4000c1e1100 */
[----:B--2---:R-:W0:Y:S01]  /*4900*/  I2F.F64.U16 R2, R2 ;  /* 0x0000000200027312 */ /* 0x004e220000101800 */
[----:B------:R-:W-:Y:S05]  /*4910*/  BRA `(.L_x_1785) ;  /* 0x0000000c00707947 */ /* 0x000fea0003800000 */
.L_x_1782:
        /* <DEDUP_REMOVED lines=9> */
.L_x_1787:
[----:B------:R-:W2:Y:S02]  /*49b0*/  LDG.E R2, desc[UR36][R4.64] ;  /* 0x0000002404027981 */ /* 0x000ea4000c1e1900 */
[----:B--2---:R-:W0:Y:S01]  /*49c0*/  I2F.F64 R2, R2 ;  /* 0x0000000200027312 */ /* 0x004e220000201c00 */
[----:B------:R-:W-:Y:S05]  /*49d0*/  BRA `(.L_x_1785) ;  /* 0x0000000c00407947 */ /* 0x000fea0003800000 */
.L_x_1786:
[----:B------:R-:W2:Y:S02]  /*49e0*/  LDG.E.U16 R2, desc[UR36][R4.64] ;  /* 0x0000002404027981 */ /* 0x000ea4000c1e1500 */
[----:B--2---:R-:W0:Y:S01]  /*49f0*/  I2F.F64.S16 R2, R2 ;  /* 0x0000000200027312 */ /* 0x004e220000101c00 */
[----:B------:R-:W-:Y:S05]  /*4a00*/  BRA `(.L_x_1785) ;  /* 0x0000000c00347947 */ /* 0x000fea0003800000 */
.L_x_1781:
        /* <DEDUP_REMOVED lines=10> */
.L_x_1789:
[----:B------:R-:W2:Y:S02]  /*4ab0*/  LDG.E.U16 R0, desc[UR36][R4.64] ;  /* 0x0000002404007981 */ /* 0x000ea4000c1e1500 */
[----:B--2---:R-:W-:-:S05]  /*4ac0*/  HADD2.F32 R0, -RZ, R0.H0_H0 ;  /* 0x20000000ff007230 */ /* 0x004fca0000004100 */
[----:B------:R-:W-:-:S04]  /*4ad0*/  FMUL.FTZ R0, R0, 1 ;  /* 0x3f80000000007820 */ /* 0x000fc80000410000 */
[----:B------:R0:W1:Y:S01]  /*4ae0*/  F2F.F64.F32 R2, R0 ;  /* 0x0000000000027310 */ /* 0x0000620000201800 */
[----:B------:R-:W-:Y:S05]  /*4af0*/  BRA `(.L_x_1785) ;  /* 0x0000000800f87947 */ /* 0x000fea0003800000 */
.L_x_1788:
        /* <DEDUP_REMOVED lines=10> */
.L_x_1791:
[----:B------:R-:W2:Y:S02]  /*4ba0*/  LDG.E.U16 R4, desc[UR36][R4.64] ;  /* 0x0000002404047981 */ /* 0x000ea4000c1e1500 */
[----:B--2---:R-:W-:-:S05]  /*4bb0*/  HADD2.F32 R0, -RZ, R4.H0_H0 ;  /* 0x20000004ff007230 */ /* 0x004fca0000004100 */
[----:B------:R-:W-:-:S04]  /*4bc0*/  FMUL.FTZ R0, R0, 1 ;  /* 0x3f80000000007820 */ /* 0x000fc80000410000 */
[----:B------:R0:W1:Y:S01]  /*4bd0*/  F2F.F64.F32 R2, R0 ;  /* 0x0000000000027310 */ /* 0x0000620000201800 */
[----:B------:R-:W-:Y:S05]  /*4be0*/  BRA `(.L_x_1785) ;  /* 0x0000000800bc7947 */ /* 0x000fea0003800000 */
.L_x_1790:
[----:B------:R0:W5:Y:S01]  /*4bf0*/  LDG.E.64 R2, desc[UR36][R4.64] ;  /* 0x0000002404027981 */ /* 0x000162000c1e1b00 */
[----:B------:R-:W-:Y:S05]  /*4c00*/  BRA `(.L_x_1785) ;  /* 0x0000000800b47947 */ /* 0x000fea0003800000 */
.L_x_1780:
        /* <DEDUP_REMOVED lines=13> */
.L_x_1794:
[----:B------:R0:W5:Y:S01]  /*4ce0*/  LDG.E.64 R2, desc[UR36][R4.64] ;  /* 0x0000002404027981 */ /* 0x000162000c1e1b00 */
[----:B------:R-:W-:Y:S05]  /*4cf0*/  BRA `(.L_x_1785) ;  /* 0x0000000800787947 */ /* 0x000fea0003800000 */
.L_x_1793:
        /* <DEDUP_REMOVED lines=14> */
[C---:B------:R-:W-:Y:S02]  /*4de0*/  ISETP.GT.U32.AND P0, PT, R3.reuse, 0x4, PT ;  /* 0x000000040300780c */ /* 0x040fe40003f04070 */
[----:B------:R-:W-:-:S04]  /*4df0*/  IADD3 R3, R3, -0x4, RZ ;  /* 0xfffffffc03037810 */ /* 0x000fc80007ffe0ff */
        /* <DEDUP_REMOVED lines=12> */
.L_x_1796:
[----:B------:R-:W2:Y:S02]  /*4ec0*/  LDG.E.U8 R3, desc[UR36][R4.64] ;  /* 0x0000002404037981 */ /* 0x000ea4000c1e1100 */
[----:B--2---:R-:W-:-:S05]  /*4ed0*/  IMAD.SHL.U32 R0, R3, 0x2000000, RZ ;  /* 0x0200000003007824 */ /* 0x004fca00078e00ff */
[----:B------:R-:W-:-:S13]  /*4ee0*/  ISETP.GE.U32.AND P0, PT, R0, 0x8000000, PT ;  /* 0x080000000000780c */ /* 0x000fda0003f06070 */
[C---:B------:R-:W-:Y:S02]  /*4ef0*/  @!P0 IMAD.SHL.U32 R0, R3.reuse, 0x100, RZ ;  /* 0x0000010003008824 */ /* 0x040fe400078e00ff */
[C---:B------:R-:W-:Y:S02]  /*4f00*/  @P0 IMAD.SHL.U32 R2, R3.reuse, 0x200000, RZ ;  /* 0x0020000003020824 */ /* 0x040fe400078e00ff */
[----:B------:R-:W-:Y:S01]  /*4f10*/  IMAD.SHL.U32 R3, R3, 0x1000000, RZ ;  /* 0x0100000003037824 */ /* 0x000fe200078e00ff */
        /* <DEDUP_REMOVED lines=9> */
.L_x_1795:
[----:B------:R-:W2:Y:S02]  /*4fb0*/  LDG.E.U16 R0, desc[UR36][R4.64] ;  /* 0x0000002404007981 */ /* 0x000ea4000c1e1500 */
[----:B--2---:R-:W-:-:S04]  /*4fc0*/  IMAD.U32 R0, R0, 0x10000, RZ ;  /* 0x0001000000007824 */ /* 0x004fc800078e00ff */
[----:B------:R-:W-:-:S04]  /*4fd0*/  FMUL.FTZ R0, R0, 1 ;  /* 0x3f80000000007820 */ /* 0x000fc80000410000 */
[----:B------:R0:W1:Y:S01]  /*4fe0*/  F2F.F64.F32 R2, R0 ;  /* 0x0000000000027310 */ /* 0x0000620000201800 */
[----:B------:R-:W-:Y:S05]  /*4ff0*/  BRA `(.L_x_1785) ;  /* 0x0000000400b87947 */ /* 0x000fea0003800000 */
.L_x_1792:
        /* <DEDUP_REMOVED lines=11> */
.L_x_1799:
        /* <DEDUP_REMOVED lines=21> */
.L_x_1803:
[----:B------:R-:W-:Y:S05]  /*5200*/  BSYNC B1 ;  /* 0x0000000000017941 */ /* 0x000fea0003800000 */
.L_x_1802:
[----:B------:R-:W-:Y:S01]  /*5210*/  LEA R3, R0, 0x3b800000, 0x17 ;  /* 0x3b80000000037811 */ /* 0x000fe200078eb8ff */
[----:B------:R-:W-:-:S05]  /*5220*/  IMAD.SHL.U32 R0, R2, 0x100000, RZ ;  /* 0x0010000002007824 */ /* 0x000fca00078e00ff */
[----:B------:R-:W-:-:S07]  /*5230*/  LOP3.LUT R0, R3, R0, R4, 0xfe, !PT ;  /* 0x0000000003007212 */ /* 0x000fce00078efe04 */
.L_x_1801:
[----:B------:R-:W-:Y:S05]  /*5240*/  BSYNC B0 ;  /* 0x0000000000007941 */ /* 0x000fea0003800000 */
.L_x_1800:
[----:B------:R-:W-:-:S04]  /*5250*/  FMUL.FTZ R0, R0, 1 ;  /* 0x3f80000000007820 */ /* 0x000fc80000410000 */
[----:B------:R1:W2:Y:S01]  /*5260*/  F2F.F64.F32 R2, R0 ;  /* 0x0000000000027310 */ /* 0x0002a20000201800 */
[----:B------:R-:W-:Y:S05]  /*5270*/  BRA `(.L_x_1785) ;  /* 0x0000000400187947 */ /* 0x000fea0003800000 */
.L_x_1798:
        /* <DEDUP_REMOVED lines=21> */
.L_x_1807:
[----:B------:R-:W-:Y:S05]  /*53d0*/  BSYNC B1 ;  /* 0x0000000000017941 */ /* 0x000fea0003800000 */
.L_x_1806:
[----:B------:R-:W-:Y:S01]  /*53e0*/  LEA R3, R0, 0x37800000, 0x17 ;  /* 0x3780000000037811 */ /* 0x000fe200078eb8ff */
[----:B------:R-:W-:-:S05]  /*53f0*/  IMAD.SHL.U32 R0, R2, 0x200000, RZ ;  /* 0x0020000002007824 */ /* 0x000fca00078e00ff */
[----:B------:R-:W-:-:S07]  /*5400*/  LOP3.LUT R0, R3, R0, R4, 0xfe, !PT ;  /* 0x0000000003007212 */ /* 0x000fce00078efe04 */
.L_x_1805:
[----:B------:R-:W-:Y:S05]  /*5410*/  BSYNC B0 ;  /* 0x0000000000007941 */ /* 0x000fea0003800000 */
.L_x_1804:
[----:B------:R-:W-:-:S04]  /*5420*/  FMUL.FTZ R0, R0, 1 ;  /* 0x3f80000000007820 */ /* 0x000fc80000410000 */
[----:B------:R3:W4:Y:S01]  /*5430*/  F2F.F64.F32 R2, R0 ;  /* 0x0000000000027310 */ /* 0x0007220000201800 */
[----:B------:R-:W-:Y:S05]  /*5440*/  BRA `(.L_x_1785) ;  /* 0x0000000000a47947 */ /* 0x000fea0003800000 */
.L_x_1797:
        /* <DEDUP_REMOVED lines=12> */
[----:B------:R-:W-:Y:S01]  /*5510*/  @!P0 IMAD.MOV.U32 R0, RZ, RZ, 0x7f800001 ;  /* 0x7f800001ff008424 */ /* 0x000fe200078e00ff */
[----:B------:R-:W-:-:S07]  /*5520*/  @P0 SHF.L.U32 R0, R4, 0x17, RZ ;  /* 0x0000001704000819 */ /* 0x000fce00000006ff */
.L_x_1811:
[----:B------:R-:W-:Y:S05]  /*5530*/  BSYNC B0 ;  /* 0x0000000000007941 */ /* 0x000fea0003800000 */
.L_x_1810:
[----:B------:R-:W-:-:S04]  /*5540*/  FMUL.FTZ R0, R0, 1 ;  /* 0x3f80000000007820 */ /* 0x000fc80000410000 */
[----:B------:R0:W1:Y:S01]  /*5550*/  F2F.F64.F32 R2, R0 ;  /* 0x0000000000027310 */ /* 0x0000620000201800 */
[----:B------:R-:W-:Y:S05]  /*5560*/  BRA `(.L_x_1785) ;  /* 0x00000000005c7947 */ /* 0x000fea0003800000 */
.L_x_1784:
        /* <DEDUP_REMOVED lines=16> */
.L_x_1812:
[----:B------:R-:W-:Y:S01]  /*5670*/  CS2R R2, SRZ ;  /* 0x0000000000027805 */ /* 0x000fe2000001ff00 */
[----:B------:R-:W-:Y:S06]  /*5680*/  BRA `(.L_x_1785) ;  /* 0x0000000000147947 */ /* 0x000fec0003800000 */
.L_x_1809:
[----:B------:R-:W2:Y:S02]  /*5690*/  LDG.E.64 R2, desc[UR36][R4.64] ;  /* 0x0000002404027981 */ /* 0x000ea4000c1e1b00 */
[----:B--2---:R-:W0:Y:S01]  /*56a0*/  I2F.F64.U64 R2, R2 ;  /* 0x0000000200027312 */ /* 0x004e220000301800 */
[----:B------:R-:W-:Y:S05]  /*56b0*/  BRA `(.L_x_1785) ;  /* 0x0000000000087947 */ /* 0x000fea0003800000 */
.L_x_1808:
[----:B------:R-:W2:Y:S02]  /*56c0*/  LDG.E R2, desc[UR36][R4.64] ;  /* 0x0000002404027981 */ /* 0x000ea4000c1e1900 */
[----:B--2---:R-:W0:Y:S02]  /*56d0*/  I2F.F64.U32 R2, R2 ;  /* 0x0000000200027312 */ /* 0x004e240000201800 */
.L_x_1785:
        /* <DEDUP_REMOVED lines=21> */
.L_x_1816:
[----:B------:R-:W0:Y:S02]  /*5830*/  F2I.S64.F64.TRUNC R4, R4 ;  /* 0x0000000400047311 */ /* 0x000e24000030d900 */
[----:B0-----:R-:W-:-:S05]  /*5840*/  IMAD.MOV.U32 R3, RZ, RZ, R4 ;  /* 0x000000ffff037224 */ /* 0x001fca00078e0004 */
[----:B------:R0:W-:Y:S01]  /*5850*/  STG.E.U8 desc[UR36][R16.64], R3 ;  /* 0x0000000310007986 */ /* 0x0001e2000c101124 */
[----:B------:R-:W-:Y:S05]  /*5860*/  BRA `(.L_x_1818) ;  /* 0x0000000c00f87947 */ /* 0x000fea0003800000 */
.L_x_1815:
        /* <DEDUP_REMOVED lines=9> */
.L_x_1820:
[----:B------:R-:W0:Y:S02]  /*5900*/  F2I.F64.TRUNC R5, R4 ;  /* 0x0000000400057311 */ /* 0x000e24000030d100 */
[----:B0-----:R0:W-:Y:S01]  /*5910*/  STG.E desc[UR36][R16.64], R5 ;  /* 0x0000000510007986 */ /* 0x0011e2000c101924 */
[----:B------:R-:W-:Y:S05]  /*5920*/  BRA `(.L_x_1818) ;  /* 0x0000000c00c87947 */ /* 0x000fea0003800000 */
.L_x_1819:
[----:B------:R-:W0:Y:S02]  /*5930*/  F2I.F64.TRUNC R5, R4 ;  /* 0x0000000400057311 */ /* 0x000e24000030d100 */
[----:B0-----:R0:W-:Y:S01]  /*5940*/  STG.E.U16 desc[UR36][R16.64], R5 ;  /* 0x0000000510007986 */ /* 0x0011e2000c101524 */
[----:B------:R-:W-:Y:S05]  /*5950*/  BRA `(.L_x_1818) ;  /* 0x0000000c00bc7947 */ /* 0x000fea0003800000 */
.L_x_1814:
        /* <DEDUP_REMOVED lines=13> */
.L_x_1822:
        /* <DEDUP_REMOVED lines=8> */
.L_x_1821:
        /* <DEDUP_REMOVED lines=14> */
.L_x_1824:
        /* <DEDUP_REMOVED lines=9> */
.L_x_1823:
[----:B------:R0:W-:Y:S01]  /*5c20*/  STG.E.64 desc[UR36][R16.64], R4 ;  /* 0x0000000410007986 */ /* 0x0001e2000c101b24 */
[----:B------:R-:W-:Y:S05]  /*5c30*/  BRA `(.L_x_1818) ;  /* 0x0000000c00047947 */ /* 0x000fea0003800000 */
.L_x_1813:
        /* <DEDUP_REMOVED lines=12> */
.L_x_1827:
[----:B------:R-:W-:-:S05]  /*5d00*/  CS2R R6, SRZ ;  /* 0x0000000000067805 */ /* 0x000fca000001ff00 */
[----:B------:R0:W-:Y:S01]  /*5d10*/  STG.E.128 desc[UR36][R16.64], R4 ;  /* 0x0000000410007986 */ /* 0x0001e2000c101d24 */
[----:B------:R-:W-:Y:S05]  /*5d20*/  BRA `(.L_x_1818) ;  /* 0x0000000800c87947 */ /* 0x000fea0003800000 */
.L_x_1826:
        /* <DEDUP_REMOVED lines=25> */
.L_x_1831:
[----:B------:R-:W-:Y:S05]  /*5ec0*/  BSYNC B0 ;  /* 0x0000000000007941 */ /* 0x000fea0003800000 */
.L_x_1830:
[----:B------:R-:W-:-:S05]  /*5ed0*/  LOP3.LUT R3, R0, R3, RZ, 0xfc, !PT ;  /* 0x0000000300037212 */ /* 0x000fca00078efcff */
[----:B------:R0:W-:Y:S01]  /*5ee0*/  STG.E.U8 desc[UR36][R16.64], R3 ;  /* 0x0000000310007986 */ /* 0x0001e2000c101124 */
[----:B------:R-:W-:Y:S05]  /*5ef0*/  BRA `(.L_x_1818) ;  /* 0x0000000800547947 */ /* 0x000fea0003800000 */
.L_x_1829:
        /* <DEDUP_REMOVED lines=17> */
.L_x_1833:
[----:B------:R-:W-:Y:S01]  /*6010*/  IMAD.MOV.U32 R0, RZ, RZ, 0x7f ;  /* 0x0000007fff007424 */ /* 0x000fe200078e00ff */
[----:B------:R-:W-:-:S04]  /*6020*/  ISETP.GT.U32.AND P0, PT, R2, 0x7f800000, PT ;  /* 0x7f8000000200780c */ /* 0x000fc80003f04070 */
[----:B------:R-:W-:-:S09]  /*6030*/  SEL R0, R0, 0x7c, P0 ;  /* 0x0000007c00007807 */ /* 0x000fd20000000000 */
.L_x_1834:
[----:B------:R-:W-:Y:S05]  /*6040*/  BSYNC B0 ;  /* 0x0000000000007941 */ /* 0x000fea0003800000 */
.L_x_1832:
[----:B------:R-:W-:-:S04]  /*6050*/  LOP3.LUT R2, R3, 0x80000000, RZ, 0xc0, !PT ;  /* 0x8000000003027812 */ /* 0x000fc800078ec0ff */
[----:B------:R-:W-:-:S04]  /*6060*/  SHF.R.U32.HI R3, RZ, 0x18, R2 ;  /* 0x00000018ff037819 */ /* 0x000fc80000011602 */
[----:B------:R-:W-:-:S05]  /*6070*/  LOP3.LUT R3, R0, R3, RZ, 0xfc, !PT ;  /* 0x0000000300037212 */ /* 0x000fca00078efcff */
[----:B------:R0:W-:Y:S01]  /*6080*/  STG.E.U8 desc[UR36][R16.64], R3 ;  /* 0x0000000310007986 */ /* 0x0001e2000c101124 */
[----:B------:R-:W-:Y:S05]  /*6090*/  BRA `(.L_x_1818) ;  /* 0x0000000400ec7947 */ /* 0x000fea0003800000 */
.L_x_1828:
        /* <DEDUP_REMOVED lines=8> */
.L_x_1825:
        /* <DEDUP_REMOVED lines=11> */
.L_x_1837:
        /* <DEDUP_REMOVED lines=21> */
.L_x_1840:
[----:B------:R-:W-:-:S04]  /*6320*/  LOP3.LUT R2, R3, 0x80000000, RZ, 0xc0, !PT ;  /* 0x8000000003027812 */ /* 0x000fc800078ec0ff */
[----:B------:R-:W-:-:S04]  /*6330*/  SHF.R.U32.HI R3, RZ, 0x18, R2 ;  /* 0x00000018ff037819 */ /* 0x000fc80000011602 */
[----:B------:R-:W-:-:S04]  /*6340*/  LOP3.LUT R0, R0, R3, RZ, 0xfc, !PT ;  /* 0x0000000300007212 */ /* 0x000fc800078efcff */
[----:B------:R-:W-:-:S07]  /*6350*/  PRMT R8, R0, 0x7610, R8 ;  /* 0x0000761000087816 */ /* 0x000fce0000000008 */
.L_x_1839:
[----:B------:R-:W-:Y:S05]  /*6360*/  BSYNC B0 ;  /* 0x0000000000007941 */ /* 0x000fea0003800000 */
.L_x_1838:
[----:B------:R3:W-:Y:S01]  /*6370*/  STG.E.U8 desc[UR36][R16.64], R8 ;  /* 0x0000000810007986 */ /* 0x0007e2000c101124 */
[----:B------:R-:W-:Y:S05]  /*6380*/  BRA `(.L_x_1818) ;  /* 0x0000000400307947 */ /* 0x000fea0003800000 */
.L_x_1836:
        /* <DEDUP_REMOVED lines=21> */
.L_x_1843:
[----:B------:R-:W-:-:S04]  /*64e0*/  LOP3.LUT R2, R3, 0x80000000, RZ, 0xc0, !PT ;  /* 0x8000000003027812 */ /* 0x000fc800078ec0ff */
[----:B------:R-:W-:-:S04]  /*64f0*/  SHF.R.U32.HI R3, RZ, 0x18, R2 ;  /* 0x00000018ff037819 */ /* 0x000fc80000011602 */
[----:B------:R-:W-:-:S04]  /*6500*/  LOP3.LUT R0, R0, R3, RZ, 0xfc, !PT ;  /* 0x0000000300007212 */ /* 0x000fc800078efcff */
[----:B------:R-:W-:-:S07]  /*6510*/  PRMT R8, R0, 0x7610, R8 ;  /* 0x0000761000087816 */ /* 0x000fce0000000008 */
.L_x_1842:
[----:B------:R-:W-:Y:S05]  /*6520*/  BSYNC B0 ;  /* 0x0000000000007941 */ /* 0x000fea0003800000 */
.L_x_1841:
[----:B------:R0:W-:Y:S01]  /*6530*/  STG.E.U8 desc[UR36][R16.64], R8 ;  /* 0x0000000810007986 */ /* 0x0001e2000c101124 */
[----:B------:R-:W-:Y:S05]  /*6540*/  BRA `(.L_x_1818) ;  /* 0x0000000000c07947 */ /* 0x000fea0003800000 */
.L_x_1835:
        /* <DEDUP_REMOVED lines=22> */
[----:B------:R-:W-:-:S05]  /*66b0*/  @!P0 IMAD.MOV R0, RZ, RZ, R2 ;  /* 0x000000ffff008224 */ /* 0x000fca00078e0202 */
[----:B------:R-:W-:-:S05]  /*66c0*/  @P1 MOV R3, R0 ;  /* 0x0000000000031202 */ /* 0x000fca0000000f00 */
[----:B------:R1:W-:Y:S01]  /*66d0*/  STG.E.U8 desc[UR36][R16.64], R3 ;  /* 0x0000000310007986 */ /* 0x0003e2000c101124 */
[----:B------:R-:W-:Y:S05]  /*66e0*/  BRA `(.L_x_1818) ;  /* 0x0000000000587947 */ /* 0x000fea0003800000 */
.L_x_1817:
        /* <DEDUP_REMOVED lines=16> */
.L_x_1846:
[----:B------:R-:W-:Y:S05]  /*67f0*/  BRA `(.L_x_1818) ;  /* 0x0000000000147947 */ /* 0x000fea0003800000 */
.L_x_1845:
[----:B------:R-:W0:Y:S02]  /*6800*/  F2I.U64.F64.TRUNC R4, R4 ;  /* 0x0000000400047311 */ /* 0x000e24000030d800 */
[----:B0-----:R2:W-:Y:S01]  /*6810*/  STG.E.64 desc[UR36][R16.64], R4 ;  /* 0x0000000410007986 */ /* 0x0015e2000c101b24 */
[----:B------:R-:W-:Y:S05]  /*6820*/  BRA `(.L_x_1818) ;  /* 0x0000000000087947 */ /* 0x000fea0003800000 */
.L_x_1844:
[----:B------:R-:W0:Y:S02]  /*6830*/  F2I.U32.F64.TRUNC R5, R4 ;  /* 0x0000000400057311 */ /* 0x000e24000030d000 */
[----:B0-----:R0:W-:Y:S02]  /*6840*/  STG.E desc[UR36][R16.64], R5 ;  /* 0x0000000510007986 */ /* 0x0011e4000c101924 */
.L_x_1818:
[----:B------:R-:W-:-:S07]  /*6850*/  VIADD R19, R19, 0x80 ;  /* 0x0000008013137836 */ /* 0x000fce0000000000 */
.L_x_1778:
[----:B------:R-:W-:Y:S05]  /*6860*/  BSYNC B6 ;  /* 0x0000000000067941 */ /* 0x000fea0003800000 */
.L_x_1777:
        /* <DEDUP_REMOVED lines=307> */
.L_x_1849:
[----:B------:R-:W0:Y:S01]  /*7ba0*/  LDC.U8 R3, c[0x0][0x422] ;  /* 0x00010880ff037b82 */ /* 0x000e220000000000 */
[----:B------:R-:W-:Y:S01]  /*7bb0*/  ULDC.64 UR6, c[0x0][0x418] ;  /* 0x0001060000067ab9 */ /* 0x000fe20000000a00 */
[----:B------:R-:W-:Y:S01]  /*7bc0*/  ULDC.64 UR4, c[0x0][0x410] ;  /* 0x0001040000047ab9 */ /* 0x000fe20000000a00 */
[----:B------:R-:W-:Y:S02]  /*7bd0*/  IADD3 R4, P1, R0, UR6, RZ ;  /* 0x0000000600047c10 */ /* 0x000fe4000ff3e0ff */
[----:B------:R-:W-:-:S03]  /*7be0*/  IADD3 R16, P0, R16, UR4, RZ ;  /* 0x0000000410107c10 */ /* 0x000fc6000ff1e0ff */
[----:B------:R-:W-:Y:S01]  /*7bf0*/  IMAD.X R5, RZ, RZ, UR7, P1 ;  /* 0x00000007ff057e24 */ /* 0x000fe200088e06ff */
[----:B------:R-:W-:Y:S02]  /*7c00*/  IADD3.X R17, RZ, UR5, RZ, P0, !PT ;  /* 0x00000005ff117c10 */ /* 0x000fe400087fe4ff */
        /* <DEDUP_REMOVED lines=14> */
.L_x_1853:
[----:B------:R-:W2:Y:S02]  /*7cf0*/  LDG.E.U8 R2, desc[UR36][R4.64] ;  /* 0x0000002404027981 */ /* 0x000ea4000c1e1100 */
[----:B--2---:R-:W0:Y:S01]  /*7d00*/  I2F.F64.U16 R2, R2 ;  /* 0x0000000200027312 */ /* 0x004e220000101800 */
[----:B------:R-:W-:Y:S05]  /*7d10*/  BRA `(.L_x_1855) ;  /* 0x0000000c00707947 */ /* 0x000fea0003800000 */
.L_x_1852:
        /* <DEDUP_REMOVED lines=9> */
.L_x_1857:
[----:B------:R-:W2:Y:S02]  /*7db0*/  LDG.E R2, desc[UR36][R4.64] ;  /* 0x0000002404027981 */ /* 0x000ea4000c1e1900 */
[----:B--2---:R-:W0:Y:S01]  /*7dc0*/  I2F.F64 R2, R2 ;  /* 0x0000000200027312 */ /* 0x004e220000201c00 */
[----:B------:R-:W-:Y:S05]  /*7dd0*/  BRA `(.L_x_1855) ;  /* 0x0000000c00407947 */ /* 0x000fea0003800000 */
.L_x_1856:
[----:B------:R-:W2:Y:S02]  /*7de0*/  LDG.E.U16 R2, desc[UR36][R4.64] ;  /* 0x0000002404027981 */ /* 0x000ea4000c1e1500 */
[----:B--2---:R-:W0:Y:S01]  /*7df0*/  I2F.F64.S16 R2, R2 ;  /* 0x0000000200027312 */ /* 0x004e220000101c00 */
[----:B------:R-:W-:Y:S05]  /*7e00*/  BRA `(.L_x_1855) ;  /* 0x0000000c00347947 */ /* 0x000fea0003800000 */
.L_x_1851:
        /* <DEDUP_REMOVED lines=10> */
.L_x_1859:
[----:B------:R-:W2:Y:S02]  /*7eb0*/  LDG.E.U16 R0, desc[UR36][R4.64] ;  /* 0x0000002404007981 */ /* 0x000ea4000c1e1500 */
[----:B--2---:R-:W-:-:S05]  /*7ec0*/  HADD2.F32 R0, -RZ, R0.H0_H0 ;  /* 0x20000000ff007230 */ /* 0x004fca0000004100 */
[----:B------:R-:W-:-:S04]  /*7ed0*/  FMUL.FTZ R0, R0, 1 ;  /* 0x3f80000000007820 */ /* 0x000fc80000410000 */
[----:B------:R0:W1:Y:S01]  /*7ee0*/  F2F.F64.F32 R2, R0 ;  /* 0x0000000000027310 */ /* 0x0000620000201800 */
[----:B------:R-:W-:Y:S05]  /*7ef0*/  BRA `(.L_x_1855) ;  /* 0x0000000800f87947 */ /* 0x000fea0003800000 */
.L_x_1858:
        /* <DEDUP_REMOVED lines=10> */
.L_x_1861:
[----:B------:R-:W2:Y:S02]  /*7fa0*/  LDG.E.U16 R4, desc[UR36][R4.64] ;  /* 0x0000002404047981 */ /* 0x000ea4000c1e1500 */
[----:B--2---:R-:W-:-:S05]  /*7fb0*/  HADD2.F32 R0, -RZ, R4.H0_H0 ;  /* 0x20000004ff007230 */ /* 0x004fca0000004100 */
[----:B------:R-:W-:-:S04]  /*7fc0*/  FMUL.FTZ R0, R0, 1 ;  /* 0x3f80000000007820 */ /* 0x000fc80000410000 */
[----:B------:R0:W1:Y:S01]  /*7fd0*/  F2F.F64.F32 R2, R0 ;  /* 0x0000000000027310 */ /* 0x0000620000201800 */
[----:B------:R-:W-:Y:S05]  /*7fe0*/  BRA `(.L_x_1855) ;  /* 0x0000000800bc7947 */ /* 0x000fea0003800000 */
.L_x_1860:
[----:B------:R0:W5:Y:S01]  /*7ff0*/  LDG.E.64 R2, desc[UR36][R4.64] ;  /* 0x0000002404027981 */ /* 0x000162000c1e1b00 */
[----:B------:R-:W-:Y:S05]  /*8000*/  BRA `(.L_x_1855) ;  /* 0x0000000800b47947 */ /* 0x000fea0003800000 */
.L_x_1850:
        /* <DEDUP_REMOVED lines=13> */
.L_x_1864:
[----:B------:R0:W5:Y:S01]  /*80e0*/  LDG.E.64 R2, desc[UR36][R4.64] ;  /* 0x0000002404027981 */ /* 0x000162000c1e1b00 */
[----:B------:R-:W-:Y:S05]  /*80f0*/  BRA `(.L_x_1855) ;  /* 0x0000000800787947 */ /* 0x000fea0003800000 */
.L_x_1863:
        /* <DEDUP_REMOVED lines=28> */
.L_x_1866:
        /* <DEDUP_REMOVED lines=15> */
.L_x_1865:
[----:B------:R-:W2:Y:S02]  /*83b0*/  LDG.E.U16 R0, desc[UR36][R4.64] ;  /* 0x0000002404007981 */ /* 0x000ea4000c1e1500 */
[----:B--2---:R-:W-:-:S04]  /*83c0*/  IMAD.U32 R0, R0, 0x10000, RZ ;  /* 0x0001000000007824 */ /* 0x004fc800078e00ff */
[----:B------:R-:W-:-:S04]  /*83d0*/  FMUL.FTZ R0, R0, 1 ;  /* 0x3f80000000007820 */ /* 0x000fc80000410000 */
[----:B------:R0:W1:Y:S01]  /*83e0*/  F2F.F64.F32 R2, R0 ;  /* 0x0000000000027310 */ /* 0x0000620000201800 */
[----:B------:R-:W-:Y:S05]  /*83f0*/  BRA `(.L_x_1855) ;  /* 0x0000000400b87947 */ /* 0x000fea0003800000 */
.L_x_1862:
        /* <DEDUP_REMOVED lines=11> */
.L_x_1869:
        /* <DEDUP_REMOVED lines=21> */
.L_x_1873:
[----:B------:R-:W-:Y:S05]  /*8600*/  BSYNC B1 ;  /* 0x0000000000017941 */ /* 0x000fea0003800000 */
.L_x_1872:
[----:B------:R-:W-:Y:S01]  /*8610*/  LEA R3, R0, 0x3b800000, 0x17 ;  /* 0x3b80000000037811 */ /* 0x000fe200078eb8ff */
[----:B------:R-:W-:-:S05]  /*8620*/  IMAD.SHL.U32 R0, R2, 0x100000, RZ ;  /* 0x0010000002007824 */ /* 0x000fca00078e00ff */
[----:B------:R-:W-:-:S07]  /*8630*/  LOP3.LUT R0, R3, R0, R4, 0xfe, !PT ;  /* 0x0000000003007212 */ /* 0x000fce00078efe04 */
.L_x_1871:
[----:B------:R-:W-:Y:S05]  /*8640*/  BSYNC B0 ;  /* 0x0000000000007941 */ /* 0x000fea0003800000 */
.L_x_1870:
[----:B------:R-:W-:-:S04]  /*8650*/  FMUL.FTZ R0, R0, 1 ;  /* 0x3f80000000007820 */ /* 0x000fc80000410000 */
[----:B------:R1:W2:Y:S01]  /*8660*/  F2F.F64.F32 R2, R0 ;  /* 0x0000000000027310 */ /* 0x0002a20000201800 */
[----:B------:R-:W-:Y:S05]  /*8670*/  BRA `(.L_x_1855) ;  /* 0x0000000400187947 */ /* 0x000fea0003800000 */
.L_x_1868:
        /* <DEDUP_REMOVED lines=21> */
.L_x_1877:
[----:B------:R-:W-:Y:S05]  /*87d0*/  BSYNC B1 ;  /* 0x0000000000017941 */ /* 0x000fea0003800000 */
.L_x_1876:
[----:B------:R-:W-:Y:S01]  /*87e0*/  LEA R3, R0, 0x37800000, 0x17 ;  /* 0x3780000000037811 */ /* 0x000fe200078eb8ff */
[----:B------:R-:W-:-:S05]  /*87f0*/  IMAD.SHL.U32 R0, R2, 0x200000, RZ ;  /* 0x0020000002007824 */ /* 0x000fca00078e00ff */
[----:B------:R-:W-:-:S07]  /*8800*/  LOP3.LUT R0, R3, R0, R4, 0xfe, !PT ;  /* 0x0000000003007212 */ /* 0x000fce00078efe04 */
.L_x_1875:
[----:B------:R-:W-:Y:S05]  /*8810*/  BSYNC B0 ;  /* 0x0000000000007941 */ /* 0x000fea0003800000 */
.L_x_1874:
[----:B------:R-:W-:-:S04]  /*8820*/  FMUL.FTZ R0, R0, 1 ;  /* 0x3f80000000007820 */ /* 0x000fc80000410000 */
[----:B------:R3:W4:Y:S01]  /*8830*/  F2F.F64.F32 R2, R0 ;  /* 0x0000000000027310 */ /* 0x0007220000201800 */
[----:B------:R-:W-:Y:S05]  /*8840*/  BRA `(.L_x_1855) ;  /* 0x0000000000a47947 */ /* 0x000fea0003800000 */
.L_x_1867:
        /* <DEDUP_REMOVED lines=14> */
.L_x_1881:
[----:B------:R-:W-:Y:S05]  /*8930*/  BSYNC B0 ;  /* 0x0000000000007941 */ /* 0x000fea0003800000 */
.L_x_1880:
[----:B------:R-:W-:-:S04]  /*8940*/  FMUL.FTZ R0, R0, 1 ;  /* 0x3f80000000007820 */ /* 0x000fc80000410000 */
[----:B------:R0:W1:Y:S01]  /*8950*/  F2F.F64.F32 R2, R0 ;  /* 0x0000000000027310 */ /* 0x0000620000201800 */
[----:B------:R-:W-:Y:S05]  /*8960*/  BRA `(.L_x_1855) ;  /* 0x00000000005c7947 */ /* 0x000fea0003800000 */
.L_x_1854:
        /* <DEDUP_REMOVED lines=16> */
.L_x_1882:
[----:B------:R-:W-:Y:S01]  /*8a70*/  CS2R R2, SRZ ;  /* 0x0000000000027805 */ /* 0x000fe2000001ff00 */
[----:B------:R-:W-:Y:S06]  /*8a80*/  BRA `(.L_x_1855) ;  /* 0x0000000000147947 */ /* 0x000fec0003800000 */
.L_x_1879:
[----:B------:R-:W2:Y:S02]  /*8a90*/  LDG.E.64 R2, desc[UR36][R4.64] ;  /* 0x0000002404027981 */ /* 0x000ea4000c1e1b00 */
[----:B--2---:R-:W0:Y:S01]  /*8aa0*/  I2F.F64.U64 R2, R2 ;  /* 0x0000000200027312 */ /* 0x004e220000301800 */
[----:B------:R-:W-:Y:S05]  /*8ab0*/  BRA `(.L_x_1855) ;  /* 0x0000000000087947 */ /* 0x000fea0003800000 */
.L_x_1878:
[----:B------:R-:W2:Y:S02]  /*8ac0*/  LDG.E R2, desc[UR36][R4.64] ;  /* 0x0000002404027981 */ /* 0x000ea4000c1e1900 */
[----:B--2---:R-:W0:Y:S02]  /*8ad0*/  I2F.F64.U32 R2, R2 ;  /* 0x0000000200027312 */ /* 0x004e240000201800 */
.L_x_1855:
        /* <DEDUP_REMOVED lines=21> */
.L_x_1886:
[----:B------:R-:W0:Y:S02]  /*8c30*/  F2I.S64.F64.TRUNC R4, R4 ;  /* 0x0000000400047311 */ /* 0x000e24000030d900 */
[----:B0-----:R-:W-:-:S05]  /*8c40*/  IMAD.MOV.U32 R3, RZ, RZ, R4 ;  /* 0x000000ffff037224 */ /* 0x001fca00078e0004 */
[----:B------:R3:W-:Y:S01]  /*8c50*/  STG.E.U8 desc[UR36][R16.64], R3 ;  /* 0x0000000310007986 */ /* 0x0007e2000c101124 */
[----:B------:R-:W-:Y:S05]  /*8c60*/  BRA `(.L_x_1888) ;  /* 0x0000000c00f87947 */ /* 0x000fea0003800000 */
.L_x_1885:
        /* <DEDUP_REMOVED lines=9> */
.L_x_1890:
[----:B------:R-:W0:Y:S02]  /*8d00*/  F2I.F64.TRUNC R5, R4 ;  /* 0x0000000400057311 */ /* 0x000e24000030d100 */
[----:B0-----:R2:W-:Y:S01]  /*8d10*/  STG.E desc[UR36][R16.64], R5 ;  /* 0x0000000510007986 */ /* 0x0015e2000c101924 */
[----:B------:R-:W-:Y:S05]  /*8d20*/  BRA `(.L_x_1888) ;  /* 0x0000000c00c87947 */ /* 0x000fea0003800000 */
.L_x_1889:
[----:B------:R-:W0:Y:S02]  /*8d30*/  F2I.F64.TRUNC R5, R4 ;  /* 0x0000000400057311 */ /* 0x000e24000030d100 */
[----:B0-----:R0:W-:Y:S01]  /*8d40*/  STG.E.U16 desc[UR36][R16.64], R5 ;  /* 0x0000000510007986 */ /* 0x0011e2000c101524 */
[----:B------:R-:W-:Y:S05]  /*8d50*/  BRA `(.L_x_1888) ;  /* 0x0000000c00bc7947 */ /* 0x000fea0003800000 */
.L_x_1884:
        /* <DEDUP_REMOVED lines=13> */
.L_x_1892:
        /* <DEDUP_REMOVED lines=8> */
.L_x_1891:
        /* <DEDUP_REMOVED lines=14> */
.L_x_1894:
        /* <DEDUP_REMOVED lines=9> */
.L_x_1893:
[----:B------:R0:W-:Y:S01]  /*9020*/  STG.E.64 desc[UR36][R16.64], R4 ;  /* 0x0000000410007986 */ /* 0x0001e2000c101b24 */
[----:B------:R-:W-:Y:S05]  /*9030*/  BRA `(.L_x_1888) ;  /* 0x0000000c00047947 */ /* 0x000fea0003800000 */
.L_x_1883:
        /* <DEDUP_REMOVED lines=12> */
.L_x_1897:
[----:B------:R-:W-:-:S05]  /*9100*/  CS2R R6, SRZ ;  /* 0x0000000000067805 */ /* 0x000fca000001ff00 */
[----:B------:R0:W-:Y:S01]  /*9110*/  STG.E.128 desc[UR36][R16.64], R4 ;  /* 0x0000000410007986 */ /* 0x0001e2000c101d24 */
[----:B------:R-:W-:Y:S05]  /*9120*/  BRA `(.L_x_1888) ;  /* 0x0000000800c87947 */ /* 0x000fea0003800000 */
.L_x_1896:
        /* <DEDUP_REMOVED lines=25> */
.L_x_1901:
[----:B------:R-:W-:Y:S05]  /*92c0*/  BSYNC B0 ;  /* 0x0000000000007941 */ /* 0x000fea0003800000 */
.L_x_1900:
[----:B------:R-:W-:-:S05]  /*92d0*/  LOP3.LUT R3, R0, R3, RZ, 0xfc, !PT ;  /* 0x0000000300037212 */ /* 0x000fca00078efcff */
[----:B------:R0:W-:Y:S01]  /*92e0*/  STG.E.U8 desc[UR36][R16.64], R3 ;  /* 0x0000000310007986 */ /* 0x0001e2000c101124 */
[----:B------:R-:W-:Y:S05]  /*92f0*/  BRA `(.L_x_1888) ;  /* 0x0000000800547947 */ /* 0x000fea0003800000 */
.L_x_1899:
        /* <DEDUP_REMOVED lines=17> */
.L_x_1903:
[----:B------:R-:W-:Y:S01]  /*9410*/  IMAD.MOV.U32 R0, RZ, RZ, 0x7f ;  /* 0x0000007fff007424 */ /* 0x000fe200078e00ff */
[----:B------:R-:W-:-:S04]  /*9420*/  ISETP.GT.U32.AND P0, PT, R2, 0x7f800000, PT ;  /* 0x7f8000000200780c */ /* 0x000fc80003f04070 */
[----:B------:R-:W-:-:S09]  /*9430*/  SEL R0, R0, 0x7c, P0 ;  /* 0x0000007c00007807 */ /* 0x000fd20000000000 */
.L_x_1904:
[----:B------:R-:W-:Y:S05]  /*9440*/  BSYNC B0 ;  /* 0x0000000000007941 */ /* 0x000fea0003800000 */
.L_x_1902:
[----:B------:R-:W-:-:S04]  /*9450*/  LOP3.LUT R2, R3, 0x80000000, RZ, 0xc0, !PT ;  /* 0x8000000003027812 */ /* 0x000fc800078ec0ff */
[----:B------:R-:W-:-:S04]  /*9460*/  SHF.R.U32.HI R3, RZ, 0x18, R2 ;  /* 0x00000018ff037819 */ /* 0x000fc80000011602 */
[----:B------:R-:W-:-:S05]  /*9470*/  LOP3.LUT R3, R0, R3, RZ, 0xfc, !PT ;  /* 0x0000000300037212 */ /* 0x000fca00078efcff */
[----:B------:R0:W-:Y:S01]  /*9480*/  STG.E.U8 desc[UR36][R16.64], R3 ;  /* 0x0000000310007986 */ /* 0x0001e2000c101124 */
[----:B------:R-:W-:Y:S05]  /*9490*/  BRA `(.L_x_1888) ;  /* 0x0000000400ec7947 */ /* 0x000fea0003800000 */
.L_x_1898:
        /* <DEDUP_REMOVED lines=8> */
.L_x_1895:
        /* <DEDUP_REMOVED lines=11> */
.L_x_1907:
        /* <DEDUP_REMOVED lines=21> */
.L_x_1910:
[----:B------:R-:W-:-:S04]  /*9720*/  LOP3.LUT R2, R3, 0x80000000, RZ, 0xc0, !PT ;  /* 0x8000000003027812 */ /* 0x000fc800078ec0ff */
[----:B------:R-:W-:-:S04]  /*9730*/  SHF.R.U32.HI R3, RZ, 0x18, R2 ;  /* 0x00000018ff037819 */ /* 0x000fc80000011602 */
[----:B------:R-:W-:-:S04]  /*9740*/  LOP3.LUT R0, R0, R3, RZ, 0xfc, !PT ;  /* 0x0000000300007212 */ /* 0x000fc800078efcff */
[----:B------:R-:W-:-:S07]  /*9750*/  PRMT R8, R0, 0x7610, R8 ;  /* 0x0000761000087816 */ /* 0x000fce0000000008 */
.L_x_1909:
[----:B------:R-:W-:Y:S05]  /*9760*/  BSYNC B0 ;  /* 0x0000000000007941 */ /* 0x000fea0003800000 */
.L_x_1908:
[----:B------:R0:W-:Y:S01]  /*9770*/  STG.E.U8 desc[UR36][R16.64], R8 ;  /* 0x0000000810007986 */ /* 0x0001e2000c101124 */
[----:B------:R-:W-:Y:S05]  /*9780*/  BRA `(.L_x_1888) ;  /* 0x0000000400307947 */ /* 0x000fea0003800000 */
.L_x_1906:
[----:B------:R-:W-:Y:S01]  /*9790*/  UMOV UR4, 0xf0000000 ;  /* 0xf000000000047882 */ /* 0x000fe20000000000 */
[----:B------:R-:W-:Y:S01]  /*97a0*/  UMOV UR5, 0x380fffff ;  /* 0x380fffff00057882 */ /* 0x000fe20000000000 */
[----:B------:R-:W0:Y:S01]  /*97b0*/  F2F.F32.F64 R3, R4 ;  /* 0x0000000400037310 */ /* 0x000e220000301000 */
[----:B------:R-:W-:Y:S01]  /*97c0*/  DSETP.GEU.AND P0, PT, |R4|, UR4, PT ;  /* 0x0000000404007e2a */ /* 0x000fe2000bf0e200 */
[----:B------:R-:W-:Y:S01]  /*97d0*/  BSSY B0, `(.L_x_1911) ;  /* 0x0000015000007945 */ /* 0x000fe20003800000 */
[----:B------:R-:W-:-:S12]  /*97e0*/  MOV R8, 0x80 ;  /* 0x0000008000087802 */ /* 0x000fd80000000f00 */
        /* <DEDUP_REMOVED lines=15> */
.L_x_1913:
[----:B------:R-:W-:-:S04]  /*98e0*/  LOP3.LUT R2, R3, 0x80000000, RZ, 0xc0, !PT ;  /* 0x8000000003027812 */ /* 0x000fc800078ec0ff */
[----:B------:R-:W-:-:S04]  /*98f0*/  SHF.R.U32.HI R3, RZ, 0x18, R2 ;  /* 0x00000018ff037819 */ /* 0x000fc80000011602 */
[----:B------:R-:W-:-:S04]  /*9900*/  LOP3.LUT R0, R0, R3, RZ, 0xfc, !PT ;  /* 0x0000000300007212 */ /* 0x000fc800078efcff */
[----:B------:R-:W-:-:S07]  /*9910*/  PRMT R8, R0, 0x7610, R8 ;  /* 0x0000761000087816 */ /* 0x000fce0000000008 */
.L_x_1912:
[----:B------:R-:W-:Y:S05]  /*9920*/  BSYNC B0 ;  /* 0x0000000000007941 */ /* 0x000fea0003800000 */
.L_x_1911:
[----:B------:R0:W-:Y:S01]  /*9930*/  STG.E.U8 desc[UR36][R16.64], R8 ;  /* 0x0000000810007986 */ /* 0x0001e2000c101124 */
[----:B------:R-:W-:Y:S05]  /*9940*/  BRA `(.L_x_1888) ;  /* 0x0000000000c07947 */ /* 0x000fea0003800000 */
.L_x_1905:
        /* <DEDUP_REMOVED lines=26> */
.L_x_1887:
        /* <DEDUP_REMOVED lines=16> */
.L_x_1916:
[----:B------:R-:W-:Y:S05]  /*9bf0*/  BRA `(.L_x_1888) ;  /* 0x0000000000147947 */ /* 0x000fea0003800000 */
.L_x_1915:
[----:B------:R-:W0:Y:S02]  /*9c00*/  F2I.U64.F64.TRUNC R4, R4 ;  /* 0x0000000400047311 */ /* 0x000e24000030d800 */
[----:B0-----:R0:W-:Y:S01]  /*9c10*/  STG.E.64 desc[UR36][R16.64], R4 ;  /* 0x0000000410007986 */ /* 0x0011e2000c101b24 */
[----:B------:R-:W-:Y:S05]  /*9c20*/  BRA `(.L_x_1888) ;  /* 0x0000000000087947 */ /* 0x000fea0003800000 */
.L_x_1914:
[----:B------:R-:W0:Y:S02]  /*9c30*/  F2I.U32.F64.TRUNC R5, R4 ;  /* 0x0000000400057311 */ /* 0x000e24000030d000 */
[----:B0-----:R0:W-:Y:S02]  /*9c40*/  STG.E desc[UR36][R16.64], R5 ;  /* 0x0000000510007986 */ /* 0x0011e4000c101924 */
.L_x_1888:
[----:B------:R-:W-:-:S07]  /*9c50*/  VIADD R19, R19, 0x80 ;  /* 0x0000008013137836 */ /* 0x000fce0000000000 */
.L_x_1848:
[----:B------:R-:W-:Y:S05]  /*9c60*/  BSYNC B6 ;  /* 0x0000000000067941 */ /* 0x000fea0003800000 */
.L_x_1847:
        /* <DEDUP_REMOVED lines=306> */
.L_x_1917:
        /* <DEDUP_REMOVED lines=19> */
[----:B--2---:R-:W3:Y:S01]  /*b0c0*/  I2F.F64.S16 R2, R2 ;  /* 0x0000000200027312 */ /* 0x004ee20000101c00 */
[----:B------:R-:W-:Y:S05]  /*b0d0*/  BRA `(.L_x_1923) ;  /* 0x0000000c007c7947 */ /* 0x000fea0003800000 */
.L_x_1921:
[----:B------:R-:W2:Y:S02]  /*b0e0*/  LDG.E.U8 R2, desc[UR36][R4.64] ;  /* 0x0000002404027981 */ /* 0x000ea4000c1e1100 */
[----:B--2---:R-:W4:Y:S01]  /*b0f0*/  I2F.F64.U16 R2, R2 ;  /* 0x0000000200027312 */ /* 0x004f220000101800 */
[----:B------:R-:W-:Y:S05]  /*b100*/  BRA `(.L_x_1923) ;  /* 0x0000000c00707947 */ /* 0x000fea0003800000 */
.L_x_1920:
[----:B------:R-:W-:-:S13]  /*b110*/  ISETP.NE.AND P0, PT, R2, 0x2, PT ;  /* 0x000000020200780c */ /* 0x000fda0003f05270 */
[----:B------:R-:W-:Y:S05]  /*b120*/  @!P0 BRA `(.L_x_1924) ;  /* 0x0000000000288947 */ /* 0x000fea0003800000 */
[----:B------:R-:W-:-:S13]  /*b130*/  ISETP.NE.AND P0, PT, R2, 0x3, PT ;  /* 0x000000030200780c */ /* 0x000fda0003f05270 */
[----:B------:R-:W-:Y:S05]  /*b140*/  @!P0 BRA `(.L_x_1925) ;  /* 0x0000000000148947 */ /* 0x000fea0003800000 */
[----:B------:R-:W-:-:S13]  /*b150*/  ISETP.NE.AND P0, PT, R2, 0x4, PT ;  /* 0x000000040200780c */ /* 0x000fda0003f05270 */
[----:B------:R-:W-:Y:S05]  /*b160*/  @P0 BRA `(.L_x_1922) ;  /* 0x0000000800fc0947 */ /* 0x000fea0003800000 */
[----:B------:R-:W2:Y:S02]  /*b170*/  LDG.E.64 R2, desc[UR36][R4.64] ;  /* 0x0000002404027981 */ /* 0x000ea4000c1e1b00 */
[----:B--2---:R-:W1:Y:S01]  /*b180*/  I2F.F64.S64 R2, R2 ;  /* 0x0000000200027312 */ /* 0x004e620000301c00 */
[----:B------:R-:W-:Y:S05]  /*b190*/  BRA `(.L_x_1923) ;  /* 0x0000000c004c7947 */ /* 0x000fea0003800000 */
.L_x_1925:
[----:B------:R-:W2:Y:S02]  /*b1a0*/  LDG.E R2, desc[UR36][R4.64] ;  /* 0x0000002404027981 */ /* 0x000ea4000c1e1900 */
[----:B--2---:R-:W2:Y:S01]  /*b1b0*/  I2F.F64 R2, R2 ;  /* 0x0000000200027312 */ /* 0x004ea20000201c00 */
[----:B------:R-:W-:Y:S05]  /*b1c0*/  BRA `(.L_x_1923) ;  /* 0x0000000c00407947 */ /* 0x000fea0003800000 */
.L_x_1924:
[----:B------:R-:W2:Y:S02]  /*b1d0*/  LDG.E.U16 R2, desc[UR36][R4.64] ;  /* 0x0000002404027981 */ /* 0x000ea4000c1e1500 */
[----:B--2---:R-:W0:Y:S01]  /*b1e0*/  I2F.F64.S16 R2, R2 ;  /* 0x0000000200027312 */ /* 0x004e220000101c00 */
[----:B------:R-:W-:Y:S05]  /*b1f0*/  BRA `(.L_x_1923) ;  /* 0x0000000c00347947 */ /* 0x000fea0003800000 */
.L_x_1919:
        /* <DEDUP_REMOVED lines=10> */
.L_x_1927:
[----:B------:R-:W2:Y:S02]  /*b2a0*/  LDG.E.U16 R0, desc[UR36][R4.64] ;  /* 0x0000002404007981 */ /* 0x000ea4000c1e1500 */
[----:B--2---:R-:W-:-:S05]  /*b2b0*/  HADD2.F32 R0, -RZ, R0.H0_H0 ;  /* 0x20000000ff007230 */ /* 0x004fca0000004100 */
[----:B------:R-:W-:-:S04]  /*b2c0*/  FMUL.FTZ R0, R0, 1 ;  /* 0x3f80000000007820 */ /* 0x000fc80000410000 */
[----:B------:R0:W1:Y:S01]  /*b2d0*/  F2F.F64.F32 R2, R0 ;  /* 0x0000000000027310 */ /* 0x0000620000201800 */
[----:B------:R-:W-:Y:S05]  /*b2e0*/  BRA `(.L_x_1923) ;  /* 0x0000000800f87947 */ /* 0x000fea0003800000 */
.L_x_1926:
        /* <DEDUP_REMOVED lines=10> */
.L_x_1929:
[----:B------:R-:W2:Y:S02]  /*b390*/  LDG.E.U16 R4, desc[UR36][R4.64] ;  /* 0x0000002404047981 */ /* 0x000ea4000c1e1500 */
[----:B--2---:R-:W-:-:S05]  /*b3a0*/  HADD2.F32 R0, -RZ, R4.H0_H0 ;  /* 0x20000004ff007230 */ /* 0x004fca0000004100 */
[----:B------:R-:W-:-:S04]  /*b3b0*/  FMUL.FTZ R0, R0, 1 ;  /* 0x3f80000000007820 */ /* 0x000fc80000410000 */
[----:B------:R0:W1:Y:S01]  /*b3c0*/  F2F.F64.F32 R2, R0 ;  /* 0x0000000000027310 */ /* 0x0000620000201800 */
[----:B------:R-:W-:Y:S05]  /*b3d0*/  BRA `(.L_x_1923) ;  /* 0x0000000800bc7947 */ /* 0x000fea0003800000 */
.L_x_1928:
[----:B------:R0:W5:Y:S01]  /*b3e0*/  LDG.E.64 R2, desc[UR36][R4.64] ;  /* 0x0000002404027981 */ /* 0x000162000c1e1b00 */
[----:B------:R-:W-:Y:S05]  /*b3f0*/  BRA `(.L_x_1923) ;  /* 0x0000000800b47947 */ /* 0x000fea0003800000 */
.L_x_1918:
        /* <DEDUP_REMOVED lines=13> */
.L_x_1932:
[----:B------:R0:W5:Y:S01]  /*b4d0*/  LDG.E.64 R2, desc[UR36][R4.64] ;  /* 0x0000002404027981 */ /* 0x000162000c1e1b00 */
[----:B------:R-:W-:Y:S05]  /*b4e0*/  BRA `(.L_x_1923) ;  /* 0x0000000800787947 */ /* 0x000fea0003800000 */
.L_x_1931:
        /* <DEDUP_REMOVED lines=28> */
.L_x_1934:
        /* <DEDUP_REMOVED lines=15> */
.L_x_1933:
[----:B------:R-:W2:Y:S02]  /*b7a0*/  LDG.E.U16 R0, desc[UR36][R4.64] ;  /* 0x0000002404007981 */ /* 0x000ea4000c1e1500 */
[----:B--2---:R-:W-:-:S04]  /*b7b0*/  IMAD.U32 R0, R0, 0x10000, RZ ;  /* 0x0001000000007824 */ /* 0x004fc800078e00ff */
[----:B------:R-:W-:-:S04]  /*b7c0*/  FMUL.FTZ R0, R0, 1 ;  /* 0x3f80000000007820 */ /* 0x000fc80000410000 */
[----:B------:R0:W1:Y:S01]  /*b7d0*/  F2F.F64.F32 R2, R0 ;  /* 0x0000000000027310 */ /* 0x0000620000201800 */
[----:B------:R-:W-:Y:S05]  /*b7e0*/  BRA `(.L_x_1923) ;  /* 0x0000000400b87947 */ /* 0x000fea0003800000 */
.L_x_1930:
        /* <DEDUP_REMOVED lines=11> */
.L_x_1937:
        /* <DEDUP_REMOVED lines=21> */
.L_x_1941:
[----:B------:R-:W-:Y:S05]  /*b9f0*/  BSYNC B1 ;  /* 0x0000000000017941 */ /* 0x000fea0003800000 */
.L_x_1940:
[----:B------:R-:W-:Y:S02]  /*ba00*/  LEA R3, R0, 0x3b800000, 0x17 ;  /* 0x3b80000000037811 */ /* 0x000fe400078eb8ff */
[----:B------:R-:W-:-:S04]  /*ba10*/  SHF.L.U32 R0, R2, 0x14, RZ ;  /* 0x0000001402007819 */ /* 0x000fc800000006ff */
[----:B------:R-:W-:-:S07]  /*ba20*/  LOP3.LUT R0, R3, R0, R4, 0xfe, !PT ;  /* 0x0000000003007212 */ /* 0x000fce00078efe04 */
.L_x_1939:
[----:B------:R-:W-:Y:S05]  /*ba30*/  BSYNC B0 ;  /* 0x0000000000007941 */ /* 0x000fea0003800000 */
.L_x_1938:
[----:B------:R-:W-:-:S04]  /*ba40*/  FMUL.FTZ R0, R0, 1 ;  /* 0x3f80000000007820 */ /* 0x000fc80000410000 */
[----:B------:R0:W1:Y:S01]  /*ba50*/  F2F.F64.F32 R2, R0 ;  /* 0x0000000000027310 */ /* 0x0000620000201800 */
[----:B------:R-:W-:Y:S05]  /*ba60*/  BRA `(.L_x_1923) ;  /* 0x0000000400187947 */ /* 0x000fea0003800000 */
.L_x_1936:
        /* <DEDUP_REMOVED lines=21> */
.L_x_1945:
[----:B------:R-:W-:Y:S05]  /*bbc0*/  BSYNC B1 ;  /* 0x0000000000017941 */ /* 0x000fea0003800000 */
.L_x_1944:
[----:B------:R-:W-:Y:S01]  /*bbd0*/  LEA R3, R0, 0x37800000, 0x17 ;  /* 0x3780000000037811 */ /* 0x000fe200078eb8ff */
[----:B------:R-:W-:-:S05]  /*bbe0*/  IMAD.SHL.U32 R0, R2, 0x200000, RZ ;  /* 0x0020000002007824 */ /* 0x000fca00078e00ff */
[----:B------:R-:W-:-:S07]  /*bbf0*/  LOP3.LUT R0, R3, R0, R4, 0xfe, !PT ;  /* 0x0000000003007212 */ /* 0x000fce00078efe04 */
.L_x_1943:
[----:B------:R-:W-:Y:S05]  /*bc00*/  BSYNC B0 ;  /* 0x0000000000007941 */ /* 0x000fea0003800000 */
.L_x_1942:
[----:B------:R-:W-:-:S04]  /*bc10*/  FMUL.FTZ R0, R0, 1 ;  /* 0x3f80000000007820 */ /* 0x000fc80000410000 */
[----:B------:R0:W1:Y:S01]  /*bc20*/  F2F.F64.F32 R2, R0 ;  /* 0x0000000000027310 */ /* 0x0000620000201800 */
[----:B------:R-:W-:Y:S05]  /*bc30*/  BRA `(.L_x_1923) ;  /* 0x0000000000a47947 */ /* 0x000fea0003800000 */
.L_x_1935:
        /* <DEDUP_REMOVED lines=14> */
.L_x_1949:
[----:B------:R-:W-:Y:S05]  /*bd20*/  BSYNC B0 ;  /* 0x0000000000007941 */ /* 0x000fea0003800000 */
.L_x_1948:
[----:B------:R-:W-:-:S04]  /*bd30*/  FMUL.FTZ R0, R0, 1 ;  /* 0x3f80000000007820 */ /* 0x000fc80000410000 */
[----:B------:R0:W1:Y:S01]  /*bd40*/  F2F.F64.F32 R2, R0 ;  /* 0x0000000000027310 */ /* 0x0000620000201800 */
[----:B------:R-:W-:Y:S05]  /*bd50*/  BRA `(.L_x_1923) ;  /* 0x00000000005c7947 */ /* 0x000fea0003800000 */
.L_x_1922:
        /* <DEDUP_REMOVED lines=16> */
.L_x_1950:
[----:B------:R-:W-:Y:S01]  /*be60*/  CS2R R2, SRZ ;  /* 0x0000000000027805 */ /* 0x000fe2000001ff00 */
[----:B------:R-:W-:Y:S06]  /*be70*/  BRA `(.L_x_1923) ;  /* 0x0000000000147947 */ /* 0x000fec0003800000 */
.L_x_1947:
[----:B------:R-:W2:Y:S02]  /*be80*/  LDG.E.64 R2, desc[UR36][R4.64] ;  /* 0x0000002404027981 */ /* 0x000ea4000c1e1b00 */
[----:B--2---:R-:W0:Y:S01]  /*be90*/  I2F.F64.U64 R2, R2 ;  /* 0x0000000200027312 */ /* 0x004e220000301800 */
[----:B------:R-:W-:Y:S05]  /*bea0*/  BRA `(.L_x_1923) ;  /* 0x0000000000087947 */ /* 0x000fea0003800000 */
.L_x_1946:
[----:B------:R-:W2:Y:S02]  /*beb0*/  LDG.E R2, desc[UR36][R4.64] ;  /* 0x0000002404027981 */ /* 0x000ea4000c1e1900 */
[----:B--2---:R-:W0:Y:S02]  /*bec0*/  I2F.F64.U32 R2, R2 ;  /* 0x0000000200027312 */ /* 0x004e240000201800 */
.L_x_1923:
[----:B------:R-:W0:Y:S02]  /*bed0*/  LDC.U8 R6, c[0x0][0x421] ;  /* 0x00010840ff067b82 */ /* 0x000e240000000000 */
[C---:B012345:R-:W-:Y:S02]  /*bee0*/  DSETP.GEU.AND P1, PT, R2.reuse, RZ, PT ;  /* 0x000000ff0200722a */ /* 0x07ffe40003f2e000 */
[----:B------:R-:W-:-:S04]  /*bef0*/  DSETP.GTU.AND P0, PT, |R2|, +INF , PT ;  /* 0x7ff000000200742a */ /* 0x000fc80003f0c200 */
[----:B------:R-:W-:Y:S02]  /*bf00*/  FSEL R5, RZ, 3.37028055040000000000e+12, P1 ;  /* 0x54442d18ff057808 */ /* 0x000fe40000800000 */
[----:B------:R-:W-:Y:S02]  /*bf10*/  FSEL R7, RZ, 2.1426990032196044922, P1 ;  /* 0x400921fbff077808 */ /* 0x000fe40000800000 */
[----:B------:R-:W-:Y:S02]  /*bf20*/  FSEL R4, R5, R2, !P0 ;  /* 0x0000000205047208 */ /* 0x000fe40004000000 */
[----:B------:R-:W-:Y:S02]  /*bf30*/  FSEL R5, R7, R3, !P0 ;  /* 0x0000000307057208 */ /* 0x000fe40004000000 */
[----:B------:R-:W-:-:S04]  /*bf40*/  PRMT R0, R6, 0x9910, RZ ;  /* 0x0000991006007816 */ /* 0x000fc800000000ff */
        /* <DEDUP_REMOVED lines=13> */
.L_x_1954:
[----:B------:R-:W0:Y:S02]  /*c020*/  F2I.S64.F64.TRUNC R4, R4 ;  /* 0x0000000400047311 */ /* 0x000e24000030d900 */
[----:B0-----:R-:W-:-:S05]  /*c030*/  IMAD.MOV.U32 R3, RZ, RZ, R4 ;  /* 0x000000ffff037224 */ /* 0x001fca00078e0004 */
[----:B------:R-:W-:Y:S01]  /*c040*/  STG.E.U8 desc[UR36][R16.64], R3 ;  /* 0x0000000310007986 */ /* 0x000fe2000c101124 */
[----:B------:R-:W-:Y:S05]  /*c050*/  EXIT ;  /* 0x000000000000794d */ /* 0x000fea0003800000 */
.L_x_1953:
        /* <DEDUP_REMOVED lines=9> */
.L_x_1957:
[----:B------:R-:W0:Y:S02]  /*c0f0*/  F2I.F64.TRUNC R5, R4 ;  /* 0x0000000400057311 */ /* 0x000e24000030d100 */
[----:B0-----:R-:W-:Y:S01]  /*c100*/  STG.E desc[UR36][R16.64], R5 ;  /* 0x0000000510007986 */ /* 0x001fe2000c101924 */
[----:B------:R-:W-:Y:S05]  /*c110*/  EXIT ;  /* 0x000000000000794d */ /* 0x000fea0003800000 */
.L_x_1956:
[----:B------:R-:W0:Y:S02]  /*c120*/  F2I.F64.TRUNC R5, R4 ;  /* 0x0000000400057311 */ /* 0x000e24000030d100 */
[----:B0-----:R-:W-:Y:S01]  /*c130*/  STG.E.U16 desc[UR36][R16.64], R5 ;  /* 0x0000000510007986 */ /* 0x001fe2000c101524 */
[----:B------:R-:W-:Y:S05]  /*c140*/  EXIT ;  /* 0x000000000000794d */ /* 0x000fea0003800000 */
.L_x_1952:
        /* <DEDUP_REMOVED lines=13> */
.L_x_1959:
        /* <DEDUP_REMOVED lines=8> */
.L_x_1958:
        /* <DEDUP_REMOVED lines=12> */
[----:B------:R-:W-:Y:S01]  /*c360*/  STG.E.64 desc[UR36][R16.64], R2 ;  /* 0x0000000210007986 */ /* 0x000fe2000c101b24 */
[----:B------:R-:W-:Y:S05]  /*c370*/  EXIT ;  /* 0x000000000000794d */ /* 0x000fea0003800000 */
.L_x_1961:
[----:B------:R-:W-:Y:S01]  /*c380*/  UMOV UR4, 0xf0000000 ;  /* 0xf000000000047882 */ /* 0x000fe20000000000 */
[----:B------:R-:W-:Y:S01]  /*c390*/  UMOV UR5, 0x380fffff ;  /* 0x380fffff00057882 */ /* 0x000fe20000000000 */
[----:B------:R-:W0:Y:S01]  /*c3a0*/  F2F.F32.F64 R0, R4 ;  /* 0x0000000400007310 */ /* 0x000e220000301000 */
[----:B------:R-:W-:-:S14]  /*c3b0*/  DSETP.GEU.AND P0, PT, |R4|, UR4, PT ;  /* 0x0000000404007e2a */ /* 0x000fdc000bf0e200 */
[----:B0-----:R-:W-:-:S05]  /*c3c0*/  @!P0 FMUL R0, R0, 1.175494350822287508e-38 ;  /* 0x0080000000008820 */ /* 0x001fca0000400000 */
[----:B------:R-:W-:-:S04]  /*c3d0*/  F2FP.F16.F32.PACK_AB R3, RZ, R0 ;  /* 0x00000000ff03723e */ /* 0x000fc800000000ff */
[----:B------:R-:W-:-:S05]  /*c3e0*/  PRMT R3, R3, 0x5410, RZ ;  /* 0x0000541003037816 */ /* 0x000fca00000000ff */
[----:B------:R-:W-:Y:S01]  /*c3f0*/  STG.E desc[UR36][R16.64], R3 ;  /* 0x0000000310007986 */ /* 0x000fe2000c101924 */
[----:B------:R-:W-:Y:S05]  /*c400*/  EXIT ;  /* 0x000000000000794d */ /* 0x000fea0003800000 */
.L_x_1960:
[----:B------:R-:W-:Y:S01]  /*c410*/  STG.E.64 desc[UR36][R16.64], R4 ;  /* 0x0000000410007986 */ /* 0x000fe2000c101b24 */
[----:B------:R-:W-:Y:S05]  /*c420*/  EXIT ;  /* 0x000000000000794d */ /* 0x000fea0003800000 */
.L_x_1951:
        /* <DEDUP_REMOVED lines=10> */
[----:B------:R-:W-:Y:S01]  /*c4d0*/  STG.E.U8 desc[UR36][R16.64], R3 ;  /* 0x0000000310007986 */ /* 0x000fe2000c101124 */
[----:B------:R-:W-:Y:S05]  /*c4e0*/  EXIT ;  /* 0x000000000000794d */ /* 0x000fea0003800000 */
.L_x_1964:
[----:B------:R-:W-:-:S05]  /*c4f0*/  CS2R R6, SRZ ;  /* 0x0000000000067805 */ /* 0x000fca000001ff00 */
[----:B------:R-:W-:Y:S01]  /*c500*/  STG.E.128 desc[UR36][R16.64], R4 ;  /* 0x0000000410007986 */ /* 0x000fe2000c101d24 */
[----:B------:R-:W-:Y:S05]  /*c510*/  EXIT ;  /* 0x000000000000794d */ /* 0x000fea0003800000 */
.L_x_1963:
        /* <DEDUP_REMOVED lines=15> */
[----:B------:R-:W-:Y:S02]  /*c610*/  SHF.R.U32.HI R3, RZ, 0x18, R0 ;  /* 0x00000018ff037819 */ /* 0x000fe40000011600 */
[----:B------:R-:W-:-:S09]  /*c620*/  MOV R0, 0x7f ;  /* 0x0000007f00007802 */ /* 0x000fd20000000f00 */
        /* <DEDUP_REMOVED lines=8> */
.L_x_1968:
[----:B------:R-:W-:Y:S05]  /*c6b0*/  BSYNC B0 ;  /* 0x0000000000007941 */ /* 0x000fea0003800000 */
.L_x_1967:
[----:B------:R-:W-:-:S05]  /*c6c0*/  LOP3.LUT R3, R0, R3, RZ, 0xfc, !PT ;  /* 0x0000000300037212 */ /* 0x000fca00078efcff */
[----:B------:R-:W-:Y:S01]  /*c6d0*/  STG.E.U8 desc[UR36][R16.64], R3 ;  /* 0x0000000310007986 */ /* 0x000fe2000c101124 */
[----:B------:R-:W-:Y:S05]  /*c6e0*/  EXIT ;  /* 0x000000000000794d */ /* 0x000fea0003800000 */
.L_x_1966:
        /* <DEDUP_REMOVED lines=17> */
.L_x_1970:
[----:B------:R-:W-:Y:S01]  /*c800*/  IMAD.MOV.U32 R0, RZ, RZ, 0x7f ;  /* 0x0000007fff007424 */ /* 0x000fe200078e00ff */
[----:B------:R-:W-:-:S04]  /*c810*/  ISETP.GT.U32.AND P0, PT, R2, 0x7f800000, PT ;  /* 0x7f8000000200780c */ /* 0x000fc80003f04070 */
[----:B------:R-:W-:-:S09]  /*c820*/  SEL R0, R0, 0x7c, P0 ;  /* 0x0000007c00007807 */ /* 0x000fd20000000000 */
.L_x_1971:
[----:B------:R-:W-:Y:S05]  /*c830*/  BSYNC B0 ;  /* 0x0000000000007941 */ /* 0x000fea0003800000 */
.L_x_1969:
[----:B------:R-:W-:-:S04]  /*c840*/  LOP3.LUT R2, R3, 0x80000000, RZ, 0xc0, !PT ;  /* 0x8000000003027812 */ /* 0x000fc800078ec0ff */
[----:B------:R-:W-:-:S04]  /*c850*/  SHF.R.U32.HI R3, RZ, 0x18, R2 ;  /* 0x00000018ff037819 */ /* 0x000fc80000011602 */
[----:B------:R-:W-:-:S05]  /*c860*/  LOP3.LUT R3, R0, R3, RZ, 0xfc, !PT ;  /* 0x0000000300037212 */ /* 0x000fca00078efcff */
[----:B------:R-:W-:Y:S01]  /*c870*/  STG.E.U8 desc[UR36][R16.64], R3 ;  /* 0x0000000310007986 */ /* 0x000fe2000c101124 */
[----:B------:R-:W-:Y:S05]  /*c880*/  EXIT ;  /* 0x000000000000794d */ /* 0x000fea0003800000 */
.L_x_1965:
        /* <DEDUP_REMOVED lines=8> */
.L_x_1962:
        /* <DEDUP_REMOVED lines=11> */
.L_x_1974:
        /* <DEDUP_REMOVED lines=21> */
.L_x_1977:
[----:B------:R-:W-:-:S04]  /*cb10*/  LOP3.LUT R2, R3, 0x80000000, RZ, 0xc0, !PT ;  /* 0x8000000003027812 */ /* 0x000fc800078ec0ff */
[----:B------:R-:W-:-:S04]  /*cb20*/  SHF.R.U32.HI R3, RZ, 0x18, R2 ;  /* 0x00000018ff037819 */ /* 0x000fc80000011602 */
[----:B------:R-:W-:-:S04]  /*cb30*/  LOP3.LUT R0, R0, R3, RZ, 0xfc, !PT ;  /* 0x0000000300007212 */ /* 0x000fc800078efcff */
[----:B------:R-:W-:-:S07]  /*cb40*/  PRMT R8, R0, 0x7610, R8 ;  /* 0x0000761000087816 */ /* 0x000fce0000000008 */
.L_x_1976:
[----:B------:R-:W-:Y:S05]  /*cb50*/  BSYNC B0 ;  /* 0x0000000000007941 */ /* 0x000fea0003800000 */
.L_x_1975:
[----:B------:R-:W-:Y:S01]  /*cb60*/  STG.E.U8 desc[UR36][R16.64], R8 ;  /* 0x0000000810007986 */ /* 0x000fe2000c101124 */
[----:B------:R-:W-:Y:S05]  /*cb70*/  EXIT ;  /* 0x000000000000794d */ /* 0x000fea0003800000 */
.L_x_1973:
        /* <DEDUP_REMOVED lines=21> */
.L_x_1980:
[----:B------:R-:W-:-:S04]  /*ccd0*/  LOP3.LUT R2, R3, 0x80000000, RZ, 0xc0, !PT ;  /* 0x8000000003027812 */ /* 0x000fc800078ec0ff */
[----:B------:R-:W-:-:S04]  /*cce0*/  SHF.R.U32.HI R3, RZ, 0x18, R2 ;  /* 0x00000018ff037819 */ /* 0x000fc80000011602 */
[----:B------:R-:W-:-:S04]  /*ccf0*/  LOP3.LUT R0, R0, R3, RZ, 0xfc, !PT ;  /* 0x0000000300007212 */ /* 0x000fc800078efcff */
[----:B------:R-:W-:-:S07]  /*cd00*/  PRMT R8, R0, 0x7610, R8 ;  /* 0x0000761000087816 */ /* 0x000fce0000000008 */
.L_x_1979:
[----:B------:R-:W-:Y:S05]  /*cd10*/  BSYNC B0 ;  /* 0x0000000000007941 */ /* 0x000fea0003800000 */
.L_x_1978:
[----:B------:R-:W-:Y:S01]  /*cd20*/  STG.E.U8 desc[UR36][R16.64], R8 ;  /* 0x0000000810007986 */ /* 0x000fe2000c101124 */
[----:B------:R-:W-:Y:S05]  /*cd30*/  EXIT ;  /* 0x000000000000794d */ /* 0x000fea0003800000 */
.L_x_1972:
        /* <DEDUP_REMOVED lines=26> */
.L_x_1955:
        /* <DEDUP_REMOVED lines=16> */
.L_x_1983:
[----:B------:R-:W-:Y:S05]  /*cfe0*/  EXIT ;  /* 0x000000000000794d */ /* 0x000fea0003800000 */
.L_x_1982:
[----:B------:R-:W0:Y:S02]  /*cff0*/  F2I.U64.F64.TRUNC R4, R4 ;  /* 0x0000000400047311 */ /* 0x000e24000030d800 */
[----:B0-----:R-:W-:Y:S01]  /*d000*/  STG.E.64 desc[UR36][R16.64], R4 ;  /* 0x0000000410007986 */ /* 0x001fe2000c101b24 */
[----:B------:R-:W-:Y:S05]  /*d010*/  EXIT ;  /* 0x000000000000794d */ /* 0x000fea0003800000 */
.L_x_1981:
[----:B------:R-:W0:Y:S02]  /*d020*/  F2I.U32.F64.TRUNC R5, R4 ;  /* 0x0000000400057311 */ /* 0x000e24000030d000 */
[----:B0-----:R-:W-:Y:S01]  /*d030*/  STG.E desc[UR36][R16.64], R5 ;  /* 0x0000000510007986 */ /* 0x001fe2000c101924 */
[----:B------:R-:W-:Y:S05]  /*d040*/  EXIT ;  /* 0x000000000000794d */ /* 0x000fea0003800000 */
.L_x_1984:
        /* <DEDUP_REMOVED lines=11> */
.L_x_2319:


//--------------------- .text._ZN2at6native27unrolled_elementwise_kernelIZZZNS0_17angle_kernel_cudaERNS_18TensorIteratorBaseEENKUlvE0_clEvENKUlvE_clEvEUldE_St5arrayIPcLm2EELi4E23TrivialOffsetCalculatorILi1EjESB_NS0_6memory12LoadWithCastILi1EEENSC_13StoreWithCastILi1EEEEEviT_T0_T2_T3_T4_T5_ --------------------------
	.section	.text._ZN2at6native27unrolled_elementwise_kernelIZZZNS0_17angle_kernel_cudaERNS_18TensorIteratorBaseEENKUlvE0_clEvENKUlvE_clEvEUldE_St5arrayIPcLm2EELi4E23TrivialOffsetCalculatorILi1EjESB_NS0_6memory12LoadWithCastILi1EEENSC_13StoreWithCastILi1EEEEEviT_T0_T2_T3_T4_T5_,"ax",@progbits
	.align	128
        .global         _ZN2at6native27unrolled_elementwise_kernelIZZZNS0_17angle_kernel_cudaERNS_18TensorIteratorBaseEENKUlvE0_clEvENKUlvE_clEvEUldE_St5arrayIPcLm2EELi4E23TrivialOffsetCalculatorILi1EjESB_NS0_6memory12LoadWithCastILi1EEENSC_13StoreWithCastILi1EEEEEviT_T0_T2_T3_T4_T5_
        .type           _ZN2at6native27unrolled_elementwise_kernelIZZZNS0_17angle_kernel_cudaERNS_18TensorIteratorBaseEENKUlvE0_clEvENKUlvE_clEvEUldE_St5arrayIPcLm2EELi4E23TrivialOffsetCalculatorILi1EjESB_NS0_6memory12LoadWithCastILi1EEENSC_13StoreWithCastILi1EEEEEviT_T0_T2_T3_T4_T5_,@function
        .size           _ZN2at6native27unrolled_elementwise_kernelIZZZNS0_17angle_kernel_cudaERNS_18TensorIteratorBaseEENKUlvE0_clEvENKUlvE_clEvEUldE_St5arrayIPcLm2EELi4E23TrivialOffsetCalculatorILi1EjESB_NS0_6memory12LoadWithCastILi1EEENSC_13StoreWithCastILi1EEEEEviT_T0_T2_T3_T4_T5_,(.L_x_2320 - _ZN2at6native27unrolled_elementwise_kernelIZZZNS0_17angle_kernel_cudaERNS_18TensorIteratorBaseEENKUlvE0_clEvENKUlvE_clEvEUldE_St5arrayIPcLm2EELi4E23TrivialOffsetCalculatorILi1EjESB_NS0_6memory12LoadWithCastILi1EEENSC_13StoreWithCastILi1EEEEEviT_T0_T2_T3_T4_T5_)
        .other          _ZN2at6native27unrolled_elementwise_kernelIZZZNS0_17angle_kernel_cudaERNS_18TensorIteratorBaseEENKUlvE0_clEvENKUlvE_clEvEUldE_St5arrayIPcLm2EELi4E23TrivialOffsetCalculatorILi1EjESB_NS0_6memory12LoadWithCastILi1EEENSC_13StoreWithCastILi1EEEEEviT_T0_T2_T3_T4_T5_,@"STO_CUDA_ENTRY STV_DEFAULT"
_ZN2at6native27unrolled_elementwise_kernelIZZZNS0_17angle_kernel_cudaERNS_18TensorIteratorBaseEENKUlvE0_clEvENKUlvE_clEvEUldE_St5arrayIPcLm2EELi4E23TrivialOffsetCalculatorILi1EjESB_NS0_6memory12LoadWithCastILi1EEENSC_13StoreWithCastILi1EEEEEviT_T0_T2_T3_T4_T5_:
.text._ZN2at6native27unrolled_elementwise_kernelIZZZNS0_17angle_kernel_cudaERNS_18TensorIteratorBaseEENKUlvE0_clEvENKUlvE_clEvEUldE_St5arrayIPcLm2EELi4E23TrivialOffsetCalculatorILi1EjESB_NS0_6memory12LoadWithCastILi1EEENSC_13StoreWithCastILi1EEEEEviT_T0_T2_T3_T4_T5_:
        /* <DEDUP_REMOVED lines=8> */
[----:B------:R-:W3:Y:S01]  /*0080*/  LDC.U8 R2, c[0x0][0x22c] ;  /* 0x00008b00ff027b82 */ /* 0x000ee20000000000 */
[----:B-1----:R-:W-:-:S05]  /*0090*/  IMAD R19, R18, -0x200, R19 ;  /* 0xfffffe0012137824 */ /* 0x002fca00078e0213 */
[----:B--2---:R-:W-:-:S13]  /*00a0*/  ISETP.GE.AND P0, PT, R22, R19, PT ;  /* 0x000000131600720c */ /* 0x004fda0003f06270 */
[----:B0--3--:R-:W-:Y:S05]  /*00b0*/  @P0 BRA `(.L_x_1986) ;  /* 0x0000000c00d80947 */ /* 0x009fea0003800000 */
[----:B------:R-:W0:Y:S01]  /*00c0*/  LDC.64 R4, c[0x0][0x220] ;  /* 0x00008800ff047b82 */ /* 0x000e220000000a00 */
        /* <DEDUP_REMOVED lines=17> */
[----:B--2---:R0:W1:Y:S01]  /*01e0*/  I2F.F64.S16 R30, R4 ;  /* 0x00000004001e7312 */ /* 0x0040620000101c00 */
[----:B------:R-:W-:Y:S05]  /*01f0*/  BRA `(.L_x_1992) ;  /* 0x0000000c00807947 */ /* 0x000fea0003800000 */
.L_x_1990:
[----:B------:R-:W2:Y:S02]  /*0200*/  LDG.E.U8 R4, desc[UR36][R4.64] ;  /* 0x0000002404047981 */ /* 0x000ea4000c1e1100 */
[----:B--2---:R0:W1:Y:S01]  /*0210*/  I2F.F64.U16 R30, R4 ;  /* 0x00000004001e7312 */ /* 0x0040620000101800 */
[----:B------:R-:W-:Y:S05]  /*0220*/  BRA `(.L_x_1992) ;  /* 0x0000000c00747947 */ /* 0x000fea0003800000 */
.L_x_1989:
        /* <DEDUP_REMOVED lines=9> */
.L_x_1994:
[----:B------:R-:W2:Y:S02]  /*02c0*/  LDG.E R4, desc[UR36][R4.64] ;  /* 0x0000002404047981 */ /* 0x000ea4000c1e1900 */
[----:B--2---:R1:W2:Y:S01]  /*02d0*/  I2F.F64 R30, R4 ;  /* 0x00000004001e7312 */ /* 0x0042a20000201c00 */
[----:B------:R-:W-:Y:S05]  /*02e0*/  BRA `(.L_x_1992) ;  /* 0x0000000c00447947 */ /* 0x000fea0003800000 */
.L_x_1993:
[----:B------:R-:W2:Y:S02]  /*02f0*/  LDG.E.U16 R4, desc[UR36][R4.64] ;  /* 0x0000002404047981 */ /* 0x000ea4000c1e1500 */
[----:B--2---:R3:W4:Y:S01]  /*0300*/  I2F.F64.S16 R30, R4 ;  /* 0x00000004001e7312 */ /* 0x0047220000101c00 */
[----:B------:R-:W-:Y:S05]  /*0310*/  BRA `(.L_x_1992) ;  /* 0x0000000c00387947 */ /* 0x000fea0003800000 */
.L_x_1988:
        /* <DEDUP_REMOVED lines=10> */
.L_x_1996:
[----:B------:R-:W2:Y:S02]  /*03c0*/  LDG.E.U16 R0, desc[UR36][R4.64] ;  /* 0x0000002404007981 */ /* 0x000ea4000c1e1500 */
[----:B--2---:R-:W-:-:S05]  /*03d0*/  HADD2.F32 R0, -RZ, R0.H0_H0 ;  /* 0x20000000ff007230 */ /* 0x004fca0000004100 */
[----:B------:R-:W-:-:S04]  /*03e0*/  FMUL.FTZ R0, R0, 1 ;  /* 0x3f80000000007820 */ /* 0x000fc80000410000 */
[----:B------:R0:W1:Y:S01]  /*03f0*/  F2F.F64.F32 R30, R0 ;  /* 0x00000000001e7310 */ /* 0x0000620000201800 */
[----:B------:R-:W-:Y:S05]  /*0400*/  BRA `(.L_x_1992) ;  /* 0x0000000800fc7947 */ /* 0x000fea0003800000 */
.L_x_1995:
        /* <DEDUP_REMOVED lines=10> */
.L_x_1998:
[----:B------:R-:W2:Y:S02]  /*04b0*/  LDG.E.U16 R4, desc[UR36][R4.64] ;  /* 0x0000002404047981 */ /* 0x000ea4000c1e1500 */
[----:B--2---:R-:W-:-:S05]  /*04c0*/  HADD2.F32 R0, -RZ, R4.H0_H0 ;  /* 0x20000004ff007230 */ /* 0x004fca0000004100 */
[----:B------:R-:W-:-:S04]  /*04d0*/  FMUL.FTZ R0, R0, 1 ;  /* 0x3f80000000007820 */ /* 0x000fc80000410000 */
[----:B------:R0:W1:Y:S01]  /*04e0*/  F2F.F64.F32 R30, R0 ;  /* 0x00000000001e7310 */ /* 0x0000620000201800 */
[----:B------:R-:W-:Y:S05]  /*04f0*/  BRA `(.L_x_1992) ;  /* 0x0000000800c07947 */ /* 0x000fea0003800000 */
.L_x_1997:
[----:B------:R0:W5:Y:S01]  /*0500*/  LDG.E.64 R30, desc[UR36][R4.64] ;  /* 0x00000024041e7981 */ /* 0x000162000c1e1b00 */
[----:B------:R-:W-:Y:S05]  /*0510*/  BRA `(.L_x_1992) ;  /* 0x0000000800b87947 */ /* 0x000fea0003800000 */
.L_x_1987:
        /* <DEDUP_REMOVED lines=13> */
.L_x_2001:
[----:B------:R0:W5:Y:S01]  /*05f0*/  LDG.E.64 R30, desc[UR36][R4.64] ;  /* 0x00000024041e7981 */ /* 0x000162000c1e1b00 */
[----:B------:R-:W-:Y:S05]  /*0600*/  BRA `(.L_x_1992) ;  /* 0x00000008007c7947 */ /* 0x000fea0003800000 */
.L_x_2000:
        /* <DEDUP_REMOVED lines=28> */
.L_x_2003:
        /* <DEDUP_REMOVED lines=16> */
.L_x_2002:
[----:B------:R-:W2:Y:S02]  /*08d0*/  LDG.E.U16 R0, desc[UR36][R4.64] ;  /* 0x0000002404007981 */ /* 0x000ea4000c1e1500 */
[----:B--2---:R-:W-:-:S04]  /*08e0*/  IMAD.U32 R0, R0, 0x10000, RZ ;  /* 0x0001000000007824 */ /* 0x004fc800078e00ff */
[----:B------:R-:W-:-:S04]  /*08f0*/  FMUL.FTZ R0, R0, 1 ;  /* 0x3f80000000007820 */ /* 0x000fc80000410000 */
[----:B------:R0:W1:Y:S01]  /*0900*/  F2F.F64.F32 R30, R0 ;  /* 0x00000000001e7310 */ /* 0x0000620000201800 */
[----:B------:R-:W-:Y:S05]  /*0910*/  BRA `(.L_x_1992) ;  /* 0x0000000400b87947 */ /* 0x000fea0003800000 */
.L_x_1999:
        /* <DEDUP_REMOVED lines=9> */
[----:B--2---:R0:W1:Y:S01]  /*09b0*/  I2F.F64.U16 R30, R4 ;  /* 0x00000004001e7312 */ /* 0x0040620000101800 */
[----:B------:R-:W-:Y:S05]  /*09c0*/  BRA `(.L_x_1992) ;  /* 0x00000004008c7947 */ /* 0x000fea0003800000 */
.L_x_2006:
        /* <DEDUP_REMOVED lines=21> */
.L_x_2010:
[----:B------:R-:W-:Y:S05]  /*0b20*/  BSYNC B1 ;  /* 0x0000000000017941 */ /* 0x000fea0003800000 */
.L_x_2009:
[----:B------:R-:W-:Y:S01]  /*0b30*/  LEA R5, R0, 0x3b800000, 0x17 ;  /* 0x3b80000000057811 */ /* 0x000fe200078eb8ff */
[----:B------:R-:W-:-:S05]  /*0b40*/  IMAD.SHL.U32 R0, R3, 0x100000, RZ ;  /* 0x0010000003007824 */ /* 0x000fca00078e00ff */
[----:B------:R-:W-:-:S07]  /*0b50*/  LOP3.LUT R0, R5, R0, R6, 0xfe, !PT ;  /* 0x0000000005007212 */ /* 0x000fce00078efe06 */
.L_x_2008:
[----:B------:R-:W-:Y:S05]  /*0b60*/  BSYNC B0 ;  /* 0x0000000000007941 */ /* 0x000fea0003800000 */
.L_x_2007:
[----:B------:R-:W-:-:S04]  /*0b70*/  FMUL.FTZ R0, R0, 1 ;  /* 0x3f80000000007820 */ /* 0x000fc80000410000 */
[----:B------:R0:W1:Y:S01]  /*0b80*/  F2F.F64.F32 R30, R0 ;  /* 0x00000000001e7310 */ /* 0x0000620000201800 */
[----:B------:R-:W-:Y:S05]  /*0b90*/  BRA `(.L_x_1992) ;  /* 0x0000000400187947 */ /* 0x000fea0003800000 */
.L_x_2005:
        /* <DEDUP_REMOVED lines=21> */
.L_x_2014:
[----:B------:R-:W-:Y:S05]  /*0cf0*/  BSYNC B1 ;  /* 0x0000000000017941 */ /* 0x000fea0003800000 */
.L_x_2013:
[----:B------:R-:W-:Y:S01]  /*0d00*/  LEA R5, R0, 0x37800000, 0x17 ;  /* 0x3780000000057811 */ /* 0x000fe200078eb8ff */
[----:B------:R-:W-:-:S05]  /*0d10*/  IMAD.SHL.U32 R0, R3, 0x200000, RZ ;  /* 0x0020000003007824 */ /* 0x000fca00078e00ff */
[----:B------:R-:W-:-:S07]  /*0d20*/  LOP3.LUT R0, R5, R0, R6, 0xfe, !PT ;  /* 0x0000000005007212 */ /* 0x000fce00078efe06 */
.L_x_2012:
[----:B------:R-:W-:Y:S05]  /*0d30*/  BSYNC B0 ;  /* 0x0000000000007941 */ /* 0x000fea0003800000 */
.L_x_2011:
[----:B------:R-:W-:-:S04]  /*0d40*/  FMUL.FTZ R0, R0, 1 ;  /* 0x3f80000000007820 */ /* 0x000fc80000410000 */
[----:B------:R0:W1:Y:S01]  /*0d50*/  F2F.F64.F32 R30, R0 ;  /* 0x00000000001e7310 */ /* 0x0000620000201800 */
[----:B------:R-:W-:Y:S05]  /*0d60*/  BRA `(.L_x_1992) ;  /* 0x0000000000a47947 */ /* 0x000fea0003800000 */
.L_x_2004:
        /* <DEDUP_REMOVED lines=14> */
.L_x_2018:
[----:B------:R-:W-:Y:S05]  /*0e50*/  BSYNC B0 ;  /* 0x0000000000007941 */ /* 0x000fea0003800000 */
.L_x_2017:
[----:B------:R-:W-:-:S04]  /*0e60*/  FMUL.FTZ R0, R0, 1 ;  /* 0x3f80000000007820 */ /* 0x000fc80000410000 */
[----:B------:R0:W1:Y:S01]  /*0e70*/  F2F.F64.F32 R30, R0 ;  /* 0x00000000001e7310 */ /* 0x0000620000201800 */
[----:B------:R-:W-:Y:S05]  /*0e80*/  BRA `(.L_x_1992) ;  /* 0x00000000005c7947 */ /* 0x000fea0003800000 */
.L_x_1991:
        /* <DEDUP_REMOVED lines=16> */
.L_x_2019:
[----:B------:R-:W-:Y:S01]  /*0f90*/  CS2R R30, SRZ ;  /* 0x00000000001e7805 */ /* 0x000fe2000001ff00 */
[----:B------:R-:W-:Y:S06]  /*0fa0*/  BRA `(.L_x_1992) ;  /* 0x0000000000147947 */ /* 0x000fec0003800000 */
.L_x_2016:
[----:B------:R-:W2:Y:S02]  /*0fb0*/  LDG.E.64 R30, desc[UR36][R4.64] ;  /* 0x00000024041e7981 */ /* 0x000ea4000c1e1b00 */
[----:B--2---:R-:W0:Y:S01]  /*0fc0*/  I2F.F64.U64 R30, R30 ;  /* 0x0000001e001e7312 */ /* 0x004e220000301800 */
[----:B------:R-:W-:Y:S05]  /*0fd0*/  BRA `(.L_x_1992) ;  /* 0x0000000000087947 */ /* 0x000fea0003800000 */
.L_x_2015:
[----:B------:R-:W2:Y:S02]  /*0fe0*/  LDG.E R4, desc[UR36][R4.64] ;  /* 0x0000002404047981 */ /* 0x000ea4000c1e1900 */
[----:B--2---:R0:W1:Y:S02]  /*0ff0*/  I2F.F64.U32 R30, R4 ;  /* 0x00000004001e7312 */ /* 0x0040640000201800 */
.L_x_1992:
[----:B------:R-:W3:Y:S02]  /*1000*/  S2R R22, SR_TID.X ;  /* 0x0000000000167919 */ /* 0x000ee40000002100 */
[----:B---3--:R-:W-:-:S07]  /*1010*/  VIADD R22, R22, 0x80 ;  /* 0x0000008016167836 */ /* 0x008fce0000000000 */
.L_x_1986:
[----:B------:R-:W-:Y:S05]  /*1020*/  BSYNC B6 ;  /* 0x0000000000067941 */ /* 0x000fea0003800000 */
.L_x_1985:
[----:B------:R-:W-:Y:S01]  /*1030*/  ISETP.GE.AND P0, PT, R22, R19, PT ;  /* 0x000000131600720c */ /* 0x000fe20003f06270 */
[----:B------:R-:W-:-:S12]  /*1040*/  BSSY B6, `(.L_x_2020) ;  /* 0x00000f7000067945 */ /* 0x000fd80003800000 */
[----:B------:R-:W-:Y:S05]  /*1050*/  @P0 BRA `(.L_x_2021) ;  /* 0x0000000c00d40947 */ /* 0x000fea0003800000 */
[----:B01----:R-:W0:Y:S01]  /*1060*/  LDC.64 R4, c[0x0][0x220] ;  /* 0x00008800ff047b82 */ /* 0x003e220000000a00 */
        /* <DEDUP_REMOVED lines=17> */
[----:B------:R-:W3:Y:S02]  /*1180*/  LDG.E.S8 R4, desc[UR36][R4.64] ;  /* 0x0000002404047981 */ /* 0x000ee4000c1e1300 */
[----:B---3--:R0:W1:Y:S01]  /*1190*/  I2F.F64.S16 R28, R4 ;  /* 0x00000004001c7312 */ /* 0x0080620000101c00 */
[----:B------:R-:W-:Y:S05]  /*11a0*/  BRA `(.L_x_2027) ;  /* 0x0000000c007c7947 */ /* 0x000fea0003800000 */
.L_x_2025:
[----:B------:R-:W3:Y:S02]  /*11b0*/  LDG.E.U8 R4, desc[UR36][R4.64] ;  /* 0x0000002404047981 */ /* 0x000ee4000c1e1100 */
[----:B---3--:R0:W1:Y:S01]  /*11c0*/  I2F.F64.U16 R28, R4 ;  /* 0x00000004001c7312 */ /* 0x0080620000101800 */
[----:B------:R-:W-:Y:S05]  /*11d0*/  BRA `(.L_x_2027) ;  /* 0x0000000c00707947 */ /* 0x000fea0003800000 */
.L_x_2024:
[----:B------:R-:W-:-:S13]  /*11e0*/  ISETP.NE.AND P0, PT, R0, 0x2, PT ;  /* 0x000000020000780c */ /* 0x000fda0003f05270 */
[----:B------:R-:W-:Y:S05]  /*11f0*/  @!P0 BRA `(.L_x_2028) ;  /* 0x0000000000288947 */ /* 0x000fea0003800000 */
[----:B------:R-:W-:-:S13]  /*1200*/  ISETP.NE.AND P0, PT, R0, 0x3, PT ;  /* 0x000000030000780c */ /* 0x000fda0003f05270 */
[----:B------:R-:W-:Y:S05]  /*1210*/  @!P0 BRA `(.L_x_2029) ;  /* 0x0000000000148947 */ /* 0x000fea0003800000 */
[----:B------:R-:W-:-:S13]  /*1220*/  ISETP.NE.AND P0, PT, R0, 0x4, PT ;  /* 0x000000040000780c */ /* 0x000fda0003f05270 */
[----:B------:R-:W-:Y:S05]  /*1230*/  @P0 BRA `(.L_x_2026) ;  /* 0x0000000800fc0947 */ /* 0x000fea0003800000 */
[----:B------:R-:W3:Y:S02]  /*1240*/  LDG.E.64 R28, desc[UR36][R4.64] ;  /* 0x00000024041c7981 */ /* 0x000ee4000c1e1b00 */
[----:B---3--:R-:W0:Y:S01]  /*1250*/  I2F.F64.S64 R28, R28 ;  /* 0x0000001c001c7312 */ /* 0x008e220000301c00 */
[----:B------:R-:W-:Y:S05]  /*1260*/  BRA `(.L_x_2027) ;  /* 0x0000000c004c7947 */ /* 0x000fea0003800000 */
.L_x_2029:
[----:B------:R-:W3:Y:S02]  /*1270*/  LDG.E R4, desc[UR36][R4.64] ;  /* 0x0000002404047981 */ /* 0x000ee4000c1e1900 */
[----:B---3--:R0:W1:Y:S01]  /*1280*/  I2F.F64 R28, R4 ;  /* 0x00000004001c7312 */ /* 0x0080620000201c00 */
[----:B------:R-:W-:Y:S05]  /*1290*/  BRA `(.L_x_2027) ;  /* 0x0000000c00407947 */ /* 0x000fea0003800000 */
.L_x_2028:
[----:B------:R-:W3:Y:S02]  /*12a0*/  LDG.E.U16 R4, desc[UR36][R4.64] ;  /* 0x0000002404047981 */ /* 0x000ee4000c1e1500 */
[----:B---3--:R0:W1:Y:S01]  /*12b0*/  I2F.F64.S16 R28, R4 ;  /* 0x00000004001c7312 */ /* 0x0080620000101c00 */
[----:B------:R-:W-:Y:S05]  /*12c0*/  BRA `(.L_x_2027) ;  /* 0x0000000c00347947 */ /* 0x000fea0003800000 */
.L_x_2023:
[----:B------:R-:W-:-:S13]  /*12d0*/  ISETP.GT.AND P0, PT, R0, 0x6, PT ;  /* 0x000000060000780c */ /* 0x000fda0003f04270 */
[----:B------:R-:W-:Y:S05]  /*12e0*/  @P0 BRA `(.L_x_2030) ;  /* 0x0000000000340947 */ /* 0x000fea0003800000 */
[----:B------:R-:W-:-:S13]  /*12f0*/  ISETP.NE.AND P0, PT, R0, 0x5, PT ;  /* 0x000000050000780c */ /* 0x000fda0003f05270 */
[----:B------:R-:W-:Y:S05]  /*1300*/  @!P0 BRA `(.L_x_2031) ;  /* 0x0000000000188947 */ /* 0x000fea0003800000 */
[----:B------:R-:W-:-:S13]  /*1310*/  ISETP.NE.AND P0, PT, R0, 0x6, PT ;  /* 0x000000060000780c */ /* 0x000fda0003f05270 */
[----:B------:R-:W-:Y:S05]  /*1320*/  @P0 BRA `(.L_x_2026) ;  /* 0x0000000800c00947 */ /* 0x000fea0003800000 */
[----:B------:R-:W3:Y:S02]  /*1330*/  LDG.E R28, desc[UR36][R4.64] ;  /* 0x00000024041c7981 */ /* 0x000ee4000c1e1900 */
[----:B---3--:R-:W-:-:S06]  /*1340*/  FMUL.FTZ R28, R28, 1 ;  /* 0x3f8000001c1c7820 */ /* 0x008fcc0000410000 */
[----:B------:R-:W0:Y:S01]  /*1350*/  F2F.F64.F32 R28, R28 ;  /* 0x0000001c001c7310 */ /* 0x000e220000201800 */
[----:B------:R-:W-:Y:S05]  /*1360*/  BRA `(.L_x_2027) ;  /* 0x0000000c000c7947 */ /* 0x000fea0003800000 */
.L_x_2031:
[----:B------:R-:W3:Y:S02]  /*1370*/  LDG.E.U16 R0, desc[UR36][R4.64] ;  /* 0x0000002404007981 */ /* 0x000ee4000c1e1500 */
[----:B---3--:R-:W-:-:S05]  /*1380*/  HADD2.F32 R0, -RZ, R0.H0_H0 ;  /* 0x20000000ff007230 */ /* 0x008fca0000004100 */
[----:B------:R-:W-:-:S04]  /*1390*/  FMUL.FTZ R0, R0, 1 ;  /* 0x3f80000000007820 */ /* 0x000fc80000410000 */
[----:B------:R0:W1:Y:S01]  /*13a0*/  F2F.F64.F32 R28, R0 ;  /* 0x00000000001c7310 */ /* 0x0000620000201800 */
[----:B------:R-:W-:Y:S05]  /*13b0*/  BRA `(.L_x_2027) ;  /* 0x0000000800f87947 */ /* 0x000fea0003800000 */
.L_x_2030:
[----:B------:R-:W-:-:S13]  /*13c0*/  ISETP.NE.AND P0, PT, R0, 0x7, PT ;  /* 0x000000070000780c */ /* 0x000fda0003f05270 */
[----:B------:R-:W-:Y:S05]  /*13d0*/  @!P0 BRA `(.L_x_2032) ;  /* 0x0000000000348947 */ /* 0x000fea0003800000 */
        /* <DEDUP_REMOVED lines=8> */
.L_x_2033:
[----:B------:R-:W3:Y:S02]  /*1460*/  LDG.E.U16 R4, desc[UR36][R4.64] ;  /* 0x0000002404047981 */ /* 0x000ee4000c1e1500 */
[----:B---3--:R-:W-:-:S05]  /*1470*/  HADD2.F32 R0, -RZ, R4.H0_H0 ;  /* 0x20000004ff007230 */ /* 0x008fca0000004100 */
[----:B------:R-:W-:-:S04]  /*1480*/  FMUL.FTZ R0, R0, 1 ;  /* 0x3f80000000007820 */ /* 0x000fc80000410000 */
[----:B------:R0:W1:Y:S01]  /*1490*/  F2F.F64.F32 R28, R0 ;  /* 0x00000000001c7310 */ /* 0x0000620000201800 */
[----:B------:R-:W-:Y:S05]  /*14a0*/  BRA `(.L_x_2027) ;  /* 0x0000000800bc7947 */ /* 0x000fea0003800000 */
.L_x_2032:
[----:B------:R0:W5:Y:S01]  /*14b0*/  LDG.E.64 R28, desc[UR36][R4.64] ;  /* 0x00000024041c7981 */ /* 0x000162000c1e1b00 */
[----:B------:R-:W-:Y:S05]  /*14c0*/  BRA `(.L_x_2027) ;  /* 0x0000000800b47947 */ /* 0x000fea0003800000 */
.L_x_2022:
        /* <DEDUP_REMOVED lines=9> */
[----:B------:R-:W-:Y:S01]  /*1560*/  IMAD.MOV.U32 R28, RZ, RZ, RZ ;  /* 0x000000ffff1c7224 */ /* 0x000fe200078e00ff */
[----:B---3--:R-:W-:-:S04]  /*1570*/  ISETP.NE.AND P0, PT, R4, RZ, PT ;  /* 0x000000ff0400720c */ /* 0x008fc80003f05270 */
[----:B------:R-:W-:Y:S01]  /*1580*/  FSEL R29, RZ, 1.875, !P0 ;  /* 0x3ff00000ff1d7808 */ /* 0x000fe20004000000 */
[----:B------:R-:W-:Y:S08]  /*1590*/  BRA `(.L_x_2027) ;  /* 0x0000000800807947 */ /* 0x000ff00003800000 */
.L_x_2036:
[----:B------:R0:W5:Y:S01]  /*15a0*/  LDG.E.64 R28, desc[UR36][R4.64] ;  /* 0x00000024041c7981 */ /* 0x000162000c1e1b00 */
[----:B------:R-:W-:Y:S05]  /*15b0*/  BRA `(.L_x_2027) ;  /* 0x0000000800787947 */ /* 0x000fea0003800000 */
.L_x_2035:
[----:B------:R-:W-:-:S13]  /*15c0*/  ISETP.NE.AND P0, PT, R0, 0xf, PT ;  /* 0x0000000f0000780c */ /* 0x000fda0003f05270 */
[----:B------:R-:W-:Y:S05]  /*15d0*/  @!P0 BRA `(.L_x_2037) ;  /* 0x0000000000a48947 */ /* 0x000fea0003800000 */
[----:B------:R-:W-:-:S13]  /*15e0*/  ISETP.NE.AND P0, PT, R0, 0x17, PT ;  /* 0x000000170000780c */ /* 0x000fda0003f05270 */
[----:B------:R-:W-:Y:S05]  /*15f0*/  @!P0 BRA `(.L_x_2038) ;  /* 0x0000000000608947 */ /* 0x000fea0003800000 */
[----:B------:R-:W-:-:S13]  /*1600*/  ISETP.NE.AND P0, PT, R0, 0x18, PT ;  /* 0x000000180000780c */ /* 0x000fda0003f05270 */
[----:B------:R-:W-:Y:S05]  /*1610*/  @P0 BRA `(.L_x_2026) ;  /* 0x0000000800040947 */ /* 0x000fea0003800000 */
[----:B------:R-:W3:Y:S01]  /*1620*/  LDG.E.U8 R0, desc[UR36][R4.64] ;  /* 0x0000002404007981 */ /* 0x000ee2000c1e1100 */
[----:B------:R-:W-:Y:S02]  /*1630*/  IMAD.MOV.U32 R9, RZ, RZ, -0x800000 ;  /* 0xff800000ff097424 */ /* 0x000fe400078e00ff */
        /* <DEDUP_REMOVED lines=20> */
.L_x_2038:
[----:B------:R-:W3:Y:S02]  /*1780*/  LDG.E.U8 R4, desc[UR36][R4.64] ;  /* 0x0000002404047981 */ /* 0x000ee4000c1e1100 */
        /* <DEDUP_REMOVED lines=14> */
.L_x_2037:
[----:B------:R-:W3:Y:S02]  /*1870*/  LDG.E.U16 R0, desc[UR36][R4.64] ;  /* 0x0000002404007981 */ /* 0x000ee4000c1e1500 */
[----:B---3--:R-:W-:-:S04]  /*1880*/  IMAD.U32 R0, R0, 0x10000, RZ ;  /* 0x0001000000007824 */ /* 0x008fc800078e00ff */
[----:B------:R-:W-:-:S04]  /*1890*/  FMUL.FTZ R0, R0, 1 ;  /* 0x3f80000000007820 */ /* 0x000fc80000410000 */
[----:B------:R0:W1:Y:S01]  /*18a0*/  F2F.F64.F32 R28, R0 ;  /* 0x00000000001c7310 */ /* 0x0000620000201800 */
[----:B------:R-:W-:Y:S05]  /*18b0*/  BRA `(.L_x_2027) ;  /* 0x0000000400b87947 */ /* 0x000fea0003800000 */
.L_x_2034:
        /* <DEDUP_REMOVED lines=8> */
[----:B------:R-:W3:Y:S02]  /*1940*/  LDG.E.U16 R4, desc[UR36][R4.64] ;  /* 0x0000002404047981 */ /* 0x000ee4000c1e1500 */
[----:B---3--:R0:W1:Y:S01]  /*1950*/  I2F.F64.U16 R28, R4 ;  /* 0x00000004001c7312 */ /* 0x0080620000101800 */
[----:B------:R-:W-:Y:S05]  /*1960*/  BRA `(.L_x_2027) ;  /* 0x00000004008c7947 */ /* 0x000fea0003800000 */
.L_x_2041:
        /* <DEDUP_REMOVED lines=21> */
.L_x_2045:
[----:B------:R-:W-:Y:S05]  /*1ac0*/  BSYNC B1 ;  /* 0x0000000000017941 */ /* 0x000fea0003800000 */
.L_x_2044:
[----:B------:R-:W-:Y:S01]  /*1ad0*/  LEA R5, R0, 0x3b800000, 0x17 ;  /* 0x3b80000000057811 */ /* 0x000fe200078eb8ff */
[----:B------:R-:W-:-:S05]  /*1ae0*/  IMAD.SHL.U32 R0, R3, 0x100000, RZ ;  /* 0x0010000003007824 */ /* 0x000fca00078e00ff */
[----:B------:R-:W-:-:S07]  /*1af0*/  LOP3.LUT R0, R5, R0, R6, 0xfe, !PT ;  /* 0x0000000005007212 */ /* 0x000fce00078efe06 */
.L_x_2043:
[----:B------:R-:W-:Y:S05]  /*1b00*/  BSYNC B0 ;  /* 0x0000000000007941 */ /* 0x000fea0003800000 */
.L_x_2042:
[----:B------:R-:W-:-:S04]  /*1b10*/  FMUL.FTZ R0, R0, 1 ;  /* 0x3f80000000007820 */ /* 0x000fc80000410000 */
[----:B------:R0:W1:Y:S01]  /*1b20*/  F2F.F64.F32 R28, R0 ;  /* 0x00000000001c7310 */ /* 0x0000620000201800 */
[----:B------:R-:W-:Y:S05]  /*1b30*/  BRA `(.L_x_2027) ;  /* 0x0000000400187947 */ /* 0x000fea0003800000 */
.L_x_2040:
        /* <DEDUP_REMOVED lines=21> */
.L_x_2049:
[----:B------:R-:W-:Y:S05]  /*1c90*/  BSYNC B1 ;  /* 0x0000000000017941 */ /* 0x000fea0003800000 */
.L_x_2048:
[----:B------:R-:W-:Y:S01]  /*1ca0*/  LEA R5, R0, 0x37800000, 0x17 ;  /* 0x3780000000057811 */ /* 0x000fe200078eb8ff */
[----:B------:R-:W-:-:S05]  /*1cb0*/  IMAD.SHL.U32 R0, R3, 0x200000, RZ ;  /* 0x0020000003007824 */ /* 0x000fca00078e00ff */
[----:B------:R-:W-:-:S07]  /*1cc0*/  LOP3.LUT R0, R5, R0, R6, 0xfe, !PT ;  /* 0x0000000005007212 */ /* 0x000fce00078efe06 */
.L_x_2047:
[----:B------:R-:W-:Y:S05]  /*1cd0*/  BSYNC B0 ;  /* 0x0000000000007941 */ /* 0x000fea0003800000 */
.L_x_2046:
[----:B------:R-:W-:-:S04]  /*1ce0*/  FMUL.FTZ R0, R0, 1 ;  /* 0x3f80000000007820 */ /* 0x000fc80000410000 */
[----:B------:R0:W1:Y:S01]  /*1cf0*/  F2F.F64.F32 R28, R0 ;  /* 0x00000000001c7310 */ /* 0x0000620000201800 */
[----:B------:R-:W-:Y:S05]  /*1d00*/  BRA `(.L_x_2027) ;  /* 0x0000000000a47947 */ /* 0x000fea0003800000 */
.L_x_2039:
        /* <DEDUP_REMOVED lines=14> */
.L_x_2053:
[----:B------:R-:W-:Y:S05]  /*1df0*/  BSYNC B0 ;  /* 0x0000000000007941 */ /* 0x000fea0003800000 */
.L_x_2052:
[----:B------:R-:W-:-:S04]  /*1e00*/  FMUL.FTZ R0, R0, 1 ;  /* 0x3f80000000007820 */ /* 0x000fc80000410000 */
[----:B------:R0:W1:Y:S01]  /*1e10*/  F2F.F64.F32 R28, R0 ;  /* 0x00000000001c7310 */ /* 0x0000620000201800 */
[----:B------:R-:W-:Y:S05]  /*1e20*/  BRA `(.L_x_2027) ;  /* 0x00000000005c7947 */ /* 0x000fea0003800000 */
.L_x_2026:
        /* <DEDUP_REMOVED lines=16> */
.L_x_2054:
[----:B------:R-:W-:Y:S01]  /*1f30*/  CS2R R28, SRZ ;  /* 0x00000000001c7805 */ /* 0x000fe2000001ff00 */
[----:B------:R-:W-:Y:S06]  /*1f40*/  BRA `(.L_x_2027) ;  /* 0x0000000000147947 */ /* 0x000fec0003800000 */
.L_x_2051:
[----:B------:R-:W3:Y:S02]  /*1f50*/  LDG.E.64 R28, desc[UR36][R4.64] ;  /* 0x00000024041c7981 */ /* 0x000ee4000c1e1b00 */
[----:B---3--:R-:W0:Y:S01]  /*1f60*/  I2F.F64.U64 R28, R28 ;  /* 0x0000001c001c7312 */ /* 0x008e220000301800 */
[----:B------:R-:W-:Y:S05]  /*1f70*/  BRA `(.L_x_2027) ;  /* 0x0000000000087947 */ /* 0x000fea0003800000 */
.L_x_2050:
[----:B------:R-:W3:Y:S02]  /*1f80*/  LDG.E R4, desc[UR36][R4.64] ;  /* 0x0000002404047981 */ /* 0x000ee4000c1e1900 */
[----:B---3--:R0:W1:Y:S02]  /*1f90*/  I2F.F64.U32 R28, R4 ;  /* 0x00000004001c7312 */ /* 0x0080640000201800 */
.L_x_2027:
[----:B------:R-:W-:-:S07]  /*1fa0*/  VIADD R22, R22, 0x80 ;  /* 0x0000008016167836 */ /* 0x000fce0000000000 */
.L_x_2021:
[----:B------:R-:W-:Y:S05]  /*1fb0*/  BSYNC B6 ;  /* 0x0000000000067941 */ /* 0x000fea0003800000 */
.L_x_2020:
[----:B------:R-:W-:Y:S01]  /*1fc0*/  ISETP.GE.AND P0, PT, R22, R19, PT ;  /* 0x000000131600720c */ /* 0x000fe20003f06270 */
[----:B------:R-:W-:Y:S01]  /*1fd0*/  BSSY B6, `(.L_x_2055) ;  /* 0x00000f9000067945 */ /* 0x000fe20003800000 */
[----:B------:R-:W-:Y:S02]  /*1fe0*/  CS2R R24, SRZ ;  /* 0x0000000000187805 */ /* 0x000fe4000001ff00 */
[----:B------:R-:W-:-:S09]  /*1ff0*/  CS2R R16, SRZ ;  /* 0x0000000000107805 */ /* 0x000fd2000001ff00 */
[----:B------:R-:W-:Y:S05]  /*2000*/  @P0 BRA `(.L_x_2056) ;  /* 0x0000000c00d40947 */ /* 0x000fea0003800000 */
[----:B01----:R-:W0:Y:S01]  /*2010*/  LDC.64 R4, c[0x0][0x220] ;  /* 0x00008800ff047b82 */ /* 0x003e220000000a00 */
[----:B---3--:R-:W-:Y:S01]  /*2020*/  IMAD R0, R18, 0x200, R22 ;  /* 0x0000020012007824 */ /* 0x008fe200078e0216 */
        /* <DEDUP_REMOVED lines=19> */
.L_x_2060:
[----:B------:R-:W3:Y:S02]  /*2160*/  LDG.E.U8 R4, desc[UR36][R4.64] ;  /* 0x0000002404047981 */ /* 0x000ee4000c1e1100 */
[----:B---3--:R0:W1:Y:S01]  /*2170*/  I2F.F64.U16 R16, R4 ;  /* 0x0000000400107312 */ /* 0x0080620000101800 */
[----:B------:R-:W-:Y:S05]  /*2180*/  BRA `(.L_x_2062) ;  /* 0x0000000c00707947 */ /* 0x000fea0003800000 */
.L_x_2059:
        /* <DEDUP_REMOVED lines=9> */
.L_x_2064:
[----:B------:R-:W3:Y:S02]  /*2220*/  LDG.E R4, desc[UR36][R4.64] ;  /* 0x0000002404047981 */ /* 0x000ee4000c1e1900 */
[----:B---3--:R0:W1:Y:S01]  /*2230*/  I2F.F64 R16, R4 ;  /* 0x0000000400107312 */ /* 0x0080620000201c00 */
[----:B------:R-:W-:Y:S05]  /*2240*/  BRA `(.L_x_2062) ;  /* 0x0000000c00407947 */ /* 0x000fea0003800000 */
.L_x_2063:
[----:B------:R-:W3:Y:S02]  /*2250*/  LDG.E.U16 R4, desc[UR36][R4.64] ;  /* 0x0000002404047981 */ /* 0x000ee4000c1e1500 */
[----:B---3--:R0:W1:Y:S01]  /*2260*/  I2F.F64.S16 R16, R4 ;  /* 0x0000000400107312 */ /* 0x0080620000101c00 */
[----:B------:R-:W-:Y:S05]  /*2270*/  BRA `(.L_x_2062) ;  /* 0x0000000c00347947 */ /* 0x000fea0003800000 */
.L_x_2058:
        /* <DEDUP_REMOVED lines=10> */
.L_x_2066:
[----:B------:R-:W3:Y:S02]  /*2320*/  LDG.E.U16 R0, desc[UR36][R4.64] ;  /* 0x0000002404007981 */ /* 0x000ee4000c1e1500 */
[----:B---3--:R-:W-:-:S05]  /*2330*/  HADD2.F32 R0, -RZ, R0.H0_H0 ;  /* 0x20000000ff007230 */ /* 0x008fca0000004100 */
[----:B------:R-:W-:-:S04]  /*2340*/  FMUL.FTZ R0, R0, 1 ;  /* 0x3f80000000007820 */ /* 0x000fc80000410000 */
[----:B------:R0:W1:Y:S01]  /*2350*/  F2F.F64.F32 R16, R0 ;  /* 0x0000000000107310 */ /* 0x0000620000201800 */
[----:B------:R-:W-:Y:S05]  /*2360*/  BRA `(.L_x_2062) ;  /* 0x0000000800f87947 */ /* 0x000fea0003800000 */
.L_x_2065:
        /* <DEDUP_REMOVED lines=10> */
.L_x_2068:
[----:B------:R-:W3:Y:S02]  /*2410*/  LDG.E.U16 R4, desc[UR36][R4.64] ;  /* 0x0000002404047981 */ /* 0x000ee4000c1e1500 */
[----:B---3--:R-:W-:-:S05]  /*2420*/  HADD2.F32 R0, -RZ, R4.H0_H0 ;  /* 0x20000004ff007230 */ /* 0x008fca0000004100 */
[----:B------:R-:W-:-:S04]  /*2430*/  FMUL.FTZ R0, R0, 1 ;  /* 0x3f80000000007820 */ /* 0x000fc80000410000 */
[----:B------:R0:W1:Y:S01]  /*2440*/  F2F.F64.F32 R16, R0 ;  /* 0x0000000000107310 */ /* 0x0000620000201800 */
[----:B------:R-:W-:Y:S05]  /*2450*/  BRA `(.L_x_2062) ;  /* 0x0000000800bc7947 */ /* 0x000fea0003800000 */
.L_x_2067:
[----:B------:R0:W5:Y:S01]  /*2460*/  LDG.E.64 R16, desc[UR36][R4.64] ;  /* 0x0000002404107981 */ /* 0x000162000c1e1b00 */
[----:B------:R-:W-:Y:S05]  /*2470*/  BRA `(.L_x_2062) ;  /* 0x0000000800b47947 */ /* 0x000fea0003800000 */
.L_x_2057:
        /* <DEDUP_REMOVED lines=13> */
.L_x_2071:
[----:B------:R0:W5:Y:S01]  /*2550*/  LDG.E.64 R16, desc[UR36][R4.64] ;  /* 0x0000002404107981 */ /* 0x000162000c1e1b00 */
[----:B------:R-:W-:Y:S05]  /*2560*/  BRA `(.L_x_2062) ;  /* 0x0000000800787947 */ /* 0x000fea0003800000 */
.L_x_2070:
        /* <DEDUP_REMOVED lines=28> */
.L_x_2073:
        /* <DEDUP_REMOVED lines=15> */
.L_x_2072:
[----:B------:R-:W3:Y:S02]  /*2820*/  LDG.E.U16 R0, desc[UR36][R4.64] ;  /* 0x0000002404007981 */ /* 0x000ee4000c1e1500 */
[----:B---3--:R-:W-:-:S04]  /*2830*/  IMAD.U32 R0, R0, 0x10000, RZ ;  /* 0x0001000000007824 */ /* 0x008fc800078e00ff */
[----:B------:R-:W-:-:S04]  /*2840*/  FMUL.FTZ R0, R0, 1 ;  /* 0x3f80000000007820 */ /* 0x000fc80000410000 */
[----:B------:R0:W1:Y:S01]  /*2850*/  F2F.F64.F32 R16, R0 ;  /* 0x0000000000107310 */ /* 0x0000620000201800 */
[----:B------:R-:W-:Y:S05]  /*2860*/  BRA `(.L_x_2062) ;  /* 0x0000000400b87947 */ /* 0x000fea0003800000 */
.L_x_2069:
        /* <DEDUP_REMOVED lines=11> */
.L_x_2076:
        /* <DEDUP_REMOVED lines=21> */
.L_x_2080:
[----:B------:R-:W-:Y:S05]  /*2a70*/  BSYNC B1 ;  /* 0x0000000000017941 */ /* 0x000fea0003800000 */
.L_x_2079:
[----:B------:R-:W-:Y:S01]  /*2a80*/  LEA R5, R0, 0x3b800000, 0x17 ;  /* 0x3b80000000057811 */ /* 0x000fe200078eb8ff */
[----:B------:R-:W-:-:S05]  /*2a90*/  IMAD.SHL.U32 R0, R3, 0x100000, RZ ;  /* 0x0010000003007824 */ /* 0x000fca00078e00ff */
[----:B------:R-:W-:-:S07]  /*2aa0*/  LOP3.LUT R0, R5, R0, R6, 0xfe, !PT ;  /* 0x0000000005007212 */ /* 0x000fce00078efe06 */
.L_x_2078:
[----:B------:R-:W-:Y:S05]  /*2ab0*/  BSYNC B0 ;  /* 0x0000000000007941 */ /* 0x000fea0003800000 */
.L_x_2077:
[----:B------:R-:W-:-:S04]  /*2ac0*/  FMUL.FTZ R0, R0, 1 ;  /* 0x3f80000000007820 */ /* 0x000fc80000410000 */
[----:B------:R3:W0:Y:S01]  /*2ad0*/  F2F.F64.F32 R16, R0 ;  /* 0x0000000000107310 */ /* 0x0006220000201800 */
[----:B------:R-:W-:Y:S05]  /*2ae0*/  BRA `(.L_x_2062) ;  /* 0x0000000400187947 */ /* 0x000fea0003800000 */
.L_x_2075:
        /* <DEDUP_REMOVED lines=21> */
.L_x_2084:
[----:B------:R-:W-:Y:S05]  /*2c40*/  BSYNC B1 ;  /* 0x0000000000017941 */ /* 0x000fea0003800000 */
.L_x_2083:
[----:B------:R-:W-:Y:S01]  /*2c50*/  LEA R5, R0, 0x37800000, 0x17 ;  /* 0x3780000000057811 */ /* 0x000fe200078eb8ff */
[----:B------:R-:W-:-:S05]  /*2c60*/  IMAD.SHL.U32 R0, R3, 0x200000, RZ ;  /* 0x0020000003007824 */ /* 0x000fca00078e00ff */
[----:B------:R-:W-:-:S07]  /*2c70*/  LOP3.LUT R0, R5, R0, R6, 0xfe, !PT ;  /* 0x0000000005007212 */ /* 0x000fce00078efe06 */
.L_x_2082:
[----:B------:R-:W-:Y:S05]  /*2c80*/  BSYNC B0 ;  /* 0x0000000000007941 */ /* 0x000fea0003800000 */
.L_x_2081:
[----:B------:R-:W-:-:S04]  /*2c90*/  FMUL.FTZ R0, R0, 1 ;  /* 0x3f80000000007820 */ /* 0x000fc80000410000 */
[----:B------:R0:W1:Y:S01]  /*2ca0*/  F2F.F64.F32 R16, R0 ;  /* 0x0000000000107310 */ /* 0x0000620000201800 */
[----:B------:R-:W-:Y:S05]  /*2cb0*/  BRA `(.L_x_2062) ;  /* 0x0000000000a47947 */ /* 0x000fea0003800000 */
.L_x_2074:
        /* <DEDUP_REMOVED lines=14> */
.L_x_2088:
[----:B------:R-:W-:Y:S05]  /*2da0*/  BSYNC B0 ;  /* 0x0000000000007941 */ /* 0x000fea0003800000 */
.L_x_2087:
[----:B------:R-:W-:-:S04]  /*2db0*/  FMUL.FTZ R0, R0, 1 ;  /* 0x3f80000000007820 */ /* 0x000fc80000410000 */
[----:B------:R0:W1:Y:S01]  /*2dc0*/  F2F.F64.F32 R16, R0 ;  /* 0x0000000000107310 */ /* 0x0000620000201800 */
[----:B------:R-:W-:Y:S05]  /*2dd0*/  BRA `(.L_x_2062) ;  /* 0x00000000005c7947 */ /* 0x000fea0003800000 */
.L_x_2061:
        /* <DEDUP_REMOVED lines=16> */
.L_x_2089:
[----:B------:R-:W-:Y:S01]  /*2ee0*/  CS2R R16, SRZ ;  /* 0x0000000000107805 */ /* 0x000fe2000001ff00 */
[----:B------:R-:W-:Y:S06]  /*2ef0*/  BRA `(.L_x_2062) ;  /* 0x0000000000147947 */ /* 0x000fec0003800000 */
.L_x_2086:
[----:B------:R-:W3:Y:S02]  /*2f00*/  LDG.E.64 R16, desc[UR36][R4.64] ;  /* 0x0000002404107981 */ /* 0x000ee4000c1e1b00 */
[----:B---3--:R-:W0:Y:S01]  /*2f10*/  I2F.F64.U64 R16, R16 ;  /* 0x0000001000107312 */ /* 0x008e220000301800 */
[----:B------:R-:W-:Y:S05]  /*2f20*/  BRA `(.L_x_2062) ;  /* 0x0000000000087947 */ /* 0x000fea0003800000 */
.L_x_2085:
[----:B------:R-:W3:Y:S02]  /*2f30*/  LDG.E R4, desc[UR36][R4.64] ;  /* 0x0000002404047981 */ /* 0x000ee4000c1e1900 */
[----:B---3--:R0:W1:Y:S02]  /*2f40*/  I2F.F64.U32 R16, R4 ;  /* 0x0000000400107312 */ /* 0x0080640000201800 */
.L_x_2062:
[----:B------:R-:W-:-:S07]  /*2f50*/  VIADD R22, R22, 0x80 ;  /* 0x0000008016167836 */ /* 0x000fce0000000000 */
.L_x_2056:
[----:B------:R-:W-:Y:S05]  /*2f60*/  BSYNC B6 ;  /* 0x0000000000067941 */ /* 0x000fea0003800000 */
.L_x_2055:
[----:B------:R-:W-:Y:S01]  /*2f70*/  ISETP.GE.AND P0, PT, R22, R19, PT ;  /* 0x000000131600720c */ /* 0x000fe20003f06270 */
[----:B------:R-:W-:-:S12]  /*2f80*/  BSSY B6, `(.L_x_2090) ;  /* 0x00000f4000067945 */ /* 0x000fd80003800000 */
[----:B------:R-:W-:Y:S05]  /*2f90*/  @P0 BRA `(.L_x_2091) ;  /* 0x0000000c00c80947 */ /* 0x000fea0003800000 */
[----:B01----:R-:W0:Y:S01]  /*2fa0*/  LDC.64 R4, c[0x0][0x220] ;  /* 0x00008800ff047b82 */ /* 0x003e220000000a00 */
[----:B---3--:R-:W-:Y:S01]  /*2fb0*/  PRMT R0, R2, 0x9910, RZ ;  /* 0x0000991002007816 */ /* 0x008fe200000000ff */
        /* <DEDUP_REMOVED lines=18> */
.L_x_2095:
[----:B------:R-:W3:Y:S02]  /*30e0*/  LDG.E.U8 R4, desc[UR36][R4.64] ;  /* 0x0000002404047981 */ /* 0x000ee4000c1e1100 */
[----:B---3--:R0:W1:Y:S01]  /*30f0*/  I2F.F64.U16 R24, R4 ;  /* 0x0000000400187312 */ /* 0x0080620000101800 */
[----:B------:R-:W-:Y:S05]  /*3100*/  BRA `(.L_x_2091) ;  /* 0x0000000c006c7947 */ /* 0x000fea0003800000 */
.L_x_2094:
        /* <DEDUP_REMOVED lines=9> */
.L_x_2098:
[----:B------:R-:W3:Y:S02]  /*31a0*/  LDG.E R4, desc[UR36][R4.64] ;  /* 0x0000002404047981 */ /* 0x000ee4000c1e1900 */
[----:B---3--:R0:W1:Y:S01]  /*31b0*/  I2F.F64 R24, R4 ;  /* 0x0000000400187312 */ /* 0x0080620000201c00 */
[----:B------:R-:W-:Y:S05]  /*31c0*/  BRA `(.L_x_2091) ;  /* 0x0000000c003c7947 */ /* 0x000fea0003800000 */
.L_x_2097:
[----:B------:R-:W3:Y:S02]  /*31d0*/  LDG.E.U16 R4, desc[UR36][R4.64] ;  /* 0x0000002404047981 */ /* 0x000ee4000c1e1500 */
[----:B---3--:R0:W1:Y:S01]  /*31e0*/  I2F.F64.S16 R24, R4 ;  /* 0x0000000400187312 */ /* 0x0080620000101c00 */
[----:B------:R-:W-:Y:S05]  /*31f0*/  BRA `(.L_x_2091) ;  /* 0x0000000c00307947 */ /* 0x000fea0003800000 */
.L_x_2093:
        /* <DEDUP_REMOVED lines=10> */
.L_x_2100:
[----:B------:R-:W3:Y:S02]  /*32a0*/  LDG.E.U16 R0, desc[UR36][R4.64] ;  /* 0x0000002404007981 */ /* 0x000ee4000c1e1500 */
[----:B---3--:R-:W-:-:S05]  /*32b0*/  HADD2.F32 R0, -RZ, R0.H0_H0 ;  /* 0x20000000ff007230 */ /* 0x008fca0000004100 */
[----:B------:R-:W-:-:S04]  /*32c0*/  FMUL.FTZ R0, R0, 1 ;  /* 0x3f80000000007820 */ /* 0x000fc80000410000 */
[----:B------:R0:W1:Y:S01]  /*32d0*/  F2F.F64.F32 R24, R0 ;  /* 0x0000000000187310 */ /* 0x0000620000201800 */
[----:B------:R-:W-:Y:S05]  /*32e0*/  BRA `(.L_x_2091) ;  /* 0x0000000800f47947 */ /* 0x000fea0003800000 */
.L_x_2099:
        /* <DEDUP_REMOVED lines=10> */
.L_x_2102:
[----:B------:R-:W3:Y:S02]  /*3390*/  LDG.E.U16 R4, desc[UR36][R4.64] ;  /* 0x0000002404047981 */ /* 0x000ee4000c1e1500 */
[----:B---3--:R-:W-:-:S05]  /*33a0*/  HADD2.F32 R0, -RZ, R4.H0_H0 ;  /* 0x20000004ff007230 */ /* 0x008fca0000004100 */
[----:B------:R-:W-:-:S04]  /*33b0*/  FMUL.FTZ R0, R0, 1 ;  /* 0x3f80000000007820 */ /* 0x000fc80000410000 */
[----:B------:R0:W1:Y:S01]  /*33c0*/  F2F.F64.F32 R24, R0 ;  /* 0x0000000000187310 */ /* 0x0000620000201800 */
[----:B------:R-:W-:Y:S05]  /*33d0*/  BRA `(.L_x_2091) ;  /* 0x0000000800b87947 */ /* 0x000fea0003800000 */
.L_x_2101:
[----:B------:R0:W5:Y:S01]  /*33e0*/  LDG.E.64 R24, desc[UR36][R4.64] ;  /* 0x0000002404187981 */ /* 0x000162000c1e1b00 */
[----:B------:R-:W-:Y:S05]  /*33f0*/  BRA `(.L_x_2091) ;  /* 0x0000000800b07947 */ /* 0x000fea0003800000 */
.L_x_2092:
        /* <DEDUP_REMOVED lines=13> */
.L_x_2105:
[----:B------:R0:W5:Y:S01]  /*34d0*/  LDG.E.64 R24, desc[UR36][R4.64] ;  /* 0x0000002404187981 */ /* 0x000162000c1e1b00 */
[----:B------:R-:W-:Y:S05]  /*34e0*/  BRA `(.L_x_2091) ;  /* 0x0000000800747947 */ /* 0x000fea0003800000 */
.L_x_2104:
        /* <DEDUP_REMOVED lines=25> */
[----:B------:R-:W-:-:S04]  /*3680*/  FMUL.FTZ R3, R3, 1 ;  /* 0x3f80000003037820 */ /* 0x000fc80000410000 */
[----:B------:R0:W1:Y:S01]  /*3690*/  F2F.F64.F32 R24, R3 ;  /* 0x0000000300187310 */ /* 0x0000620000201800 */
[----:B------:R-:W-:Y:S05]  /*36a0*/  BRA `(.L_x_2091) ;  /* 0x0000000800047947 */ /* 0x000fea0003800000 */
.L_x_2107:
[----:B------:R-:W3:Y:S02]  /*36b0*/  LDG.E.U8 R3, desc[UR36][R4.64] ;  /* 0x0000002404037981 */ /* 0x000ee4000c1e1100 */
[----:B---3--:R-:W-:-:S05]  /*36c0*/  IMAD.SHL.U32 R0, R3, 0x2000000, RZ ;  /* 0x0200000003007824 */ /* 0x008fca00078e00ff */
        /* <DEDUP_REMOVED lines=10> */
[----:B------:R-:W-:-:S04]  /*3770*/  FMUL.FTZ R2, R2, 1 ;  /* 0x3f80000002027820 */ /* 0x000fc80000410000 */
[----:B------:R0:W1:Y:S01]  /*3780*/  F2F.F64.F32 R24, R2 ;  /* 0x0000000200187310 */ /* 0x0000620000201800 */
[----:B------:R-:W-:Y:S05]  /*3790*/  BRA `(.L_x_2091) ;  /* 0x0000000400c87947 */ /* 0x000fea0003800000 */
.L_x_2106:
[----:B------:R-:W3:Y:S02]  /*37a0*/  LDG.E.U16 R0, desc[UR36][R4.64] ;  /* 0x0000002404007981 */ /* 0x000ee4000c1e1500 */
[----:B---3--:R-:W-:-:S04]  /*37b0*/  IMAD.U32 R0, R0, 0x10000, RZ ;  /* 0x0001000000007824 */ /* 0x008fc800078e00ff */
[----:B------:R-:W-:-:S04]  /*37c0*/  FMUL.FTZ R0, R0, 1 ;  /* 0x3f80000000007820 */ /* 0x000fc80000410000 */
[----:B------:R0:W1:Y:S01]  /*37d0*/  F2F.F64.F32 R24, R0 ;  /* 0x0000000000187310 */ /* 0x0000620000201800 */
[----:B------:R-:W-:Y:S05]  /*37e0*/  BRA `(.L_x_2091) ;  /* 0x0000000400b47947 */ /* 0x000fea0003800000 */
.L_x_2103:
        /* <DEDUP_REMOVED lines=11> */
.L_x_2110:
        /* <DEDUP_REMOVED lines=21> */
.L_x_2114:
[----:B------:R-:W-:Y:S05]  /*39f0*/  BSYNC B1 ;  /* 0x0000000000017941 */ /* 0x000fea0003800000 */
.L_x_2113:
[----:B------:R-:W-:Y:S01]  /*3a00*/  LEA R3, R0, 0x3b800000, 0x17 ;  /* 0x3b80000000037811 */ /* 0x000fe200078eb8ff */
[----:B------:R-:W-:-:S05]  /*3a10*/  IMAD.SHL.U32 R0, R2, 0x100000, RZ ;  /* 0x0010000002007824 */ /* 0x000fca00078e00ff */
[----:B------:R-:W-:-:S07]  /*3a20*/  LOP3.LUT R0, R3, R0, R4, 0xfe, !PT ;  /* 0x0000000003007212 */ /* 0x000fce00078efe04 */
.L_x_2112:
[----:B------:R-:W-:Y:S05]  /*3a30*/  BSYNC B0 ;  /* 0x0000000000007941 */ /* 0x000fea0003800000 */
.L_x_2111:
[----:B------:R-:W-:-:S04]  /*3a40*/  FMUL.FTZ R0, R0, 1 ;  /* 0x3f80000000007820 */ /* 0x000fc80000410000 */
[----:B------:R0:W1:Y:S01]  /*3a50*/  F2F.F64.F32 R24, R0 ;  /* 0x0000000000187310 */ /* 0x0000620000201800 */
[----:B------:R-:W-:Y:S05]  /*3a60*/  BRA `(.L_x_2091) ;  /* 0x0000000400147947 */ /* 0x000fea0003800000 */
.L_x_2109:
        /* <DEDUP_REMOVED lines=21> */
.L_x_2118:
[----:B------:R-:W-:Y:S05]  /*3bc0*/  BSYNC B1 ;  /* 0x0000000000017941 */ /* 0x000fea0003800000 */
.L_x_2117:
[----:B------:R-:W-:Y:S01]  /*3bd0*/  LEA R3, R0, 0x37800000, 0x17 ;  /* 0x3780000000037811 */ /* 0x000fe200078eb8ff */
[----:B------:R-:W-:-:S05]  /*3be0*/  IMAD.SHL.U32 R0, R2, 0x200000, RZ ;  /* 0x0020000002007824 */ /* 0x000fca00078e00ff */
[----:B------:R-:W-:-:S07]  /*3bf0*/  LOP3.LUT R0, R3, R0, R4, 0xfe, !PT ;  /* 0x0000000003007212 */ /* 0x000fce00078efe04 */
.L_x_2116:
[----:B------:R-:W-:Y:S05]  /*3c00*/  BSYNC B0 ;  /* 0x0000000000007941 */ /* 0x000fea0003800000 */
.L_x_2115:
[----:B------:R-:W-:-:S04]  /*3c10*/  FMUL.FTZ R0, R0, 1 ;  /* 0x3f80000000007820 */ /* 0x000fc80000410000 */
[----:B------:R0:W1:Y:S01]  /*3c20*/  F2F.F64.F32 R24, R0 ;  /* 0x0000000000187310 */ /* 0x0000620000201800 */
[----:B------:R-:W-:Y:S05]  /*3c30*/  BRA `(.L_x_2091) ;  /* 0x0000000000a07947 */ /* 0x000fea0003800000 */
.L_x_2108:
        /* <DEDUP_REMOVED lines=14> */
.L_x_2122:
[----:B------:R-:W-:Y:S05]  /*3d20*/  BSYNC B0 ;  /* 0x0000000000007941 */ /* 0x000fea0003800000 */
.L_x_2121:
[----:B------:R-:W-:-:S04]  /*3d30*/  FMUL.FTZ R0, R0, 1 ;  /* 0x3f80000000007820 */ /* 0x000fc80000410000 */
[----:B------:R0:W1:Y:S01]  /*3d40*/  F2F.F64.F32 R24, R0 ;  /* 0x0000000000187310 */ /* 0x0000620000201800 */
[----:B------:R-:W-:Y:S05]  /*3d50*/  BRA `(.L_x_2091) ;  /* 0x0000000000587947 */ /* 0x000fea0003800000 */
.L_x_2096:
        /* <DEDUP_REMOVED lines=16> */
.L_x_2123:
[----:B------:R-:W-:Y:S05]  /*3e60*/  BRA `(.L_x_2091) ;  /* 0x0000000000147947 */ /* 0x000fea0003800000 */
.L_x_2120:
[----:B------:R-:W3:Y:S02]  /*3e70*/  LDG.E.64 R24, desc[UR36][R4.64] ;  /* 0x0000002404187981 */ /* 0x000ee4000c1e1b00 */
[----:B---3--:R-:W0:Y:S01]  /*3e80*/  I2F.F64.U64 R24, R24 ;  /* 0x0000001800187312 */ /* 0x008e220000301800 */
[----:B------:R-:W-:Y:S05]  /*3e90*/  BRA `(.L_x_2091) ;  /* 0x0000000000087947 */ /* 0x000fea0003800000 */
.L_x_2119:
[----:B------:R-:W3:Y:S02]  /*3ea0*/  LDG.E R4, desc[UR36][R4.64] ;  /* 0x0000002404047981 */ /* 0x000ee4000c1e1900 */
[----:B---3--:R0:W1:Y:S02]  /*3eb0*/  I2F.F64.U32 R24, R4 ;  /* 0x0000000400187312 */ /* 0x0080640000201800 */
.L_x_2091:
[----:B------:R-:W-:Y:S05]  /*3ec0*/  BSYNC B6 ;  /* 0x0000000000067941 */ /* 0x000fea0003800000 */
.L_x_2090:
[----:B------:R-:W2:Y:S01]  /*3ed0*/  S2R R22, SR_TID.X ;  /* 0x0000000000167919 */ /* 0x000ea20000002100 */
[----:B0-----:R-:W0:Y:S01]  /*3ee0*/  LDC.U8 R2, c[0x0][0x234] ;  /* 0x00008d00ff027b82 */ /* 0x001e220000000000 */
[----:B------:R-:W-:Y:S01]  /*3ef0*/  BSSY B6, `(.L_x_2124) ;  /* 0x0000153000067945 */ /* 0x000fe20003800000 */
[C---:B--2---:R-:W-:Y:S01]  /*3f00*/  ISETP.GE.AND P0, PT, R22.reuse, R19, PT ;  /* 0x000000131600720c */ /* 0x044fe20003f06270 */
[C---:B---3--:R-:W-:Y:S02]  /*3f10*/  VIADD R0, R22.reuse, 0x100 ;  /* 0x0000010016007836 */ /* 0x048fe40000000000 */
[----:B------:R-:W-:-:S03]  /*3f20*/  VIADD R26, R22, 0x80 ;  /* 0x00000080161a7836 */ /* 0x000fc60000000000 */
[-C--:B------:R-:W-:Y:S01]  /*3f30*/  ISETP.GE.AND P3, PT, R0, R19.reuse, PT ;  /* 0x000000130000720c */ /* 0x080fe20003f66270 */
[----:B------:R-:W-:Y:S01]  /*3f40*/  VIADD R0, R22, 0x180 ;  /* 0x0000018016007836 */ /* 0x000fe20000000000 */
[----:B------:R-:W-:-:S04]  /*3f50*/  ISETP.GE.AND P1, PT, R26, R19, PT ;  /* 0x000000131a00720c */ /* 0x000fc80003f26270 */
[----:B------:R-:W-:Y:S01]  /*3f60*/  ISETP.GE.AND P2, PT, R0, R19, PT ;  /* 0x000000130000720c */ /* 0x000fe20003f46270 */
[C---:B-1--45:R-:W-:Y:S02]  /*3f70*/  @!P0 DSETP.GEU.AND P5, PT, R30.reuse, RZ, PT ;  /* 0x000000ff1e00822a */ /* 0x072fe40003fae000 */
[----:B------:R-:W-:-:S04]  /*3f80*/  @!P0 DSETP.GTU.AND P4, PT, |R30|, +INF , PT ;  /* 0x7ff000001e00842a */ /* 0x000fc80003f8c200 */
[C---:B------:R-:W-:Y:S01]  /*3f90*/  @!P3 DSETP.GEU.AND P6, PT, R16.reuse, RZ, PT ;  /* 0x000000ff1000b22a */ /* 0x040fe20003fce000 */
[----:B------:R-:W-:Y:S02]  /*3fa0*/  @!P0 FSEL R3, RZ, 3.37028055040000000000e+12, P5 ;  /* 0x54442d18ff038808 */ /* 0x000fe40002800000 */
[----:B------:R-:W-:Y:S01]  /*3fb0*/  @!P0 FSEL R7, RZ, 2.1426990032196044922, P5 ;  /* 0x400921fbff078808 */ /* 0x000fe20002800000 */
[----:B------:R-:W-:Y:S01]  /*3fc0*/  @!P3 DSETP.GTU.AND P5, PT, |R16|, +INF , PT ;  /* 0x7ff000001000b42a */ /* 0x000fe20003fac200 */
[----:B------:R-:W-:Y:S02]  /*3fd0*/  @!P0 FSEL R0, R3, R30, !P4 ;  /* 0x0000001e03008208 */ /* 0x000fe40006000000 */
[----:B------:R-:W-:Y:S01]  /*3fe0*/  @!P0 FSEL R31, R7, R31, !P4 ;  /* 0x0000001f071f8208 */ /* 0x000fe20006000000 */
[C---:B------:R-:W-:Y:S01]  /*3ff0*/  @!P2 DSETP.GEU.AND P4, PT, R24.reuse, RZ, PT ;  /* 0x000000ff1800a22a */ /* 0x040fe20003f8e000 */
[----:B------:R-:W-:Y:S01]  /*4000*/  @!P3 FSEL R3, RZ, 3.37028055040000000000e+12, P6 ;  /* 0x54442d18ff03b808 */ /* 0x000fe20003000000 */
[----:B------:R-:W-:Y:S01]  /*4010*/  @!P0 IMAD.MOV.U32 R4, RZ, RZ, R0 ;  /* 0x000000ffff048224 */ /* 0x000fe200078e0000 */
[----:B------:R-:W-:Y:S01]  /*4020*/  @!P3 FSEL R7, RZ, 2.1426990032196044922, P6 ;  /* 0x400921fbff07b808 */ /* 0x000fe20003000000 */
[----:B------:R-:W-:Y:S01]  /*4030*/  @!P2 DSETP.GTU.AND P6, PT, |R24|, +INF , PT ;  /* 0x7ff000001800a42a */ /* 0x000fe20003fcc200 */
[----:B------:R-:W-:Y:S01]  /*4040*/  @!P3 FSEL R3, R3, R16, !P5 ;  /* 0x000000100303b208 */ /* 0x000fe20006800000 */
[----:B------:R-:W-:Y:S01]  /*4050*/  @!P0 IMAD.MOV.U32 R5, RZ, RZ, R31 ;  /* 0x000000ffff058224 */ /* 0x000fe200078e001f */
[----:B------:R-:W-:Y:S01]  /*4060*/  @!P3 FSEL R6, R7, R17, !P5 ;  /* 0x000000110706b208 */ /* 0x000fe20006800000 */
[----:B------:R-:W-:Y:S01]  /*4070*/  @!P1 DSETP.GEU.AND P5, PT, R28, RZ, PT ;  /* 0x000000ff1c00922a */ /* 0x000fe20003fae000 */
[----:B------:R-:W-:-:S02]  /*4080*/  @!P2 FSEL R7, RZ, 3.37028055040000000000e+12, P4 ;  /* 0x54442d18ff07a808 */ /* 0x000fc40002000000 */
[----:B------:R-:W-:Y:S01]  /*4090*/  @!P2 FSEL R9, RZ, 2.1426990032196044922, P4 ;  /* 0x400921fbff09a808 */ /* 0x000fe20002000000 */
[----:B------:R-:W-:Y:S01]  /*40a0*/  @!P1 DSETP.GTU.AND P4, PT, |R28|, +INF , PT ;  /* 0x7ff000001c00942a */ /* 0x000fe20003f8c200 */
[----:B------:R-:W-:Y:S01]  /*40b0*/  @!P2 FSEL R10, R7, R24, !P6 ;  /* 0x00000018070aa208 */ /* 0x000fe20007000000 */
[----:B------:R-:W-:Y:S01]  /*40c0*/  @!P3 IMAD.MOV.U32 R24, RZ, RZ, R3 ;  /* 0x000000ffff18b224 */ /* 0x000fe200078e0003 */
[----:B------:R-:W-:Y:S01]  /*40d0*/  @!P2 FSEL R11, R9, R25, !P6 ;  /* 0x00000019090ba208 */ /* 0x000fe20007000000 */
[----:B------:R-:W-:Y:S01]  /*40e0*/  @!P3 IMAD.MOV.U32 R25, RZ, RZ, R6 ;  /* 0x000000ffff19b224 */ /* 0x000fe200078e0006 */
[----:B------:R-:W-:Y:S01]  /*40f0*/  @!P1 FSEL R7, RZ, 3.37028055040000000000e+12, P5 ;  /* 0x54442d18ff079808 */ /* 0x000fe20002800000 */
[----:B------:R-:W-:Y:S01]  /*4100*/  @!P2 IMAD.MOV.U32 R16, RZ, RZ, R10 ;  /* 0x000000ffff10a224 */ /* 0x000fe200078e000a */
[----:B------:R-:W-:Y:S01]  /*4110*/  @!P1 FSEL R9, RZ, 2.1426990032196044922, P5 ;  /* 0x400921fbff099808 */ /* 0x000fe20002800000 */
[----:B------:R-:W-:Y:S01]  /*4120*/  @!P2 IMAD.MOV.U32 R17, RZ, RZ, R11 ;  /* 0x000000ffff11a224 */ /* 0x000fe200078e000b */
[----:B------:R-:W-:-:S02]  /*4130*/  @!P1 FSEL R7, R7, R28, !P4 ;  /* 0x0000001c07079208 */ /* 0x000fc40006000000 */
[----:B------:R-:W-:-:S03]  /*4140*/  @!P1 FSEL R8, R9, R29, !P4 ;  /* 0x0000001d09089208 */ /* 0x000fc60006000000 */
[----:B------:R-:W-:Y:S02]  /*4150*/  @!P1 IMAD.MOV.U32 R28, RZ, RZ, R7 ;  /* 0x000000ffff1c9224 */ /* 0x000fe400078e0007 */
[----:B------:R-:W-:Y:S01]  /*4160*/  @!P1 IMAD.MOV.U32 R29, RZ, RZ, R8 ;  /* 0x000000ffff1d9224 */ /* 0x000fe200078e0008 */
[----:B0-----:R-:W-:Y:S06]  /*4170*/  @P0 BRA `(.L_x_2125) ;  /* 0x0000001000a80947 */ /* 0x001fec0003800000 */
        /* <DEDUP_REMOVED lines=21> */
.L_x_2129:
[----:B------:R-:W0:Y:S01]  /*42d0*/  F2I.S64.F64.TRUNC R4, R4 ;  /* 0x0000000400047311 */ /* 0x000e22000030d900 */
[----:B------:R-:W-:Y:S02]  /*42e0*/  IMAD.MOV.U32 R22, RZ, RZ, R26 ;  /* 0x000000ffff167224 */ /* 0x000fe400078e001a */
[----:B0-----:R-:W-:-:S05]  /*42f0*/  IMAD.MOV.U32 R3, RZ, RZ, R4 ;  /* 0x000000ffff037224 */ /* 0x001fca00078e0004 */
[----:B------:R0:W-:Y:S01]  /*4300*/  STG.E.U8 desc[UR36][R8.64], R3 ;  /* 0x0000000308007986 */ /* 0x0001e2000c101124 */
[----:B------:R-:W-:Y:S05]  /*4310*/  BRA `(.L_x_2125) ;  /* 0x0000001000407947 */ /* 0x000fea0003800000 */
.L_x_2128:
        /* <DEDUP_REMOVED lines=10> */
.L_x_2132:
[----:B------:R-:W0:Y:S01]  /*43c0*/  F2I.F64.TRUNC R5, R4 ;  /* 0x0000000400057311 */ /* 0x000e22000030d100 */
[----:B------:R-:W-:Y:S01]  /*43d0*/  IMAD.MOV.U32 R22, RZ, RZ, R26 ;  /* 0x000000ffff167224 */ /* 0x000fe200078e001a */
[----:B0-----:R0:W-:Y:S01]  /*43e0*/  STG.E desc[UR36][R8.64], R5 ;  /* 0x0000000508007986 */ /* 0x0011e2000c101924 */
[----:B------:R-:W-:Y:S05]  /*43f0*/  BRA `(.L_x_2125) ;  /* 0x0000001000087947 */ /* 0x000fea0003800000 */
.L_x_2131:
[----:B------:R-:W0:Y:S01]  /*4400*/  F2I.F64.TRUNC R5, R4 ;  /* 0x0000000400057311 */ /* 0x000e22000030d100 */
[----:B------:R-:W-:Y:S01]  /*4410*/  IMAD.MOV.U32 R22, RZ, RZ, R26 ;  /* 0x000000ffff167224 */ /* 0x000fe200078e001a */
[----:B0-----:R0:W-:Y:S01]  /*4420*/  STG.E.U16 desc[UR36][R8.64], R5 ;  /* 0x0000000508007986 */ /* 0x0011e2000c101524 */
[----:B------:R-:W-:Y:S05]  /*4430*/  BRA `(.L_x_2125) ;  /* 0x0000000c00f87947 */ /* 0x000fea0003800000 */
.L_x_2127:
        /* <DEDUP_REMOVED lines=14> */
.L_x_2134:
        /* <DEDUP_REMOVED lines=9> */
.L_x_2133:
        /* <DEDUP_REMOVED lines=10> */
[----:B------:R-:W-:Y:S02]  /*4650*/  IMAD.MOV.U32 R7, RZ, RZ, RZ ;  /* 0x000000ffff077224 */ /* 0x000fe400078e00ff */
[----:B------:R-:W-:-:S11]  /*4660*/  IMAD.MOV.U32 R22, RZ, RZ, R26 ;  /* 0x000000ffff167224 */ /* 0x000fd600078e001a */
[----:B0-----:R-:W-:-:S05]  /*4670*/  @!P0 FMUL R6, R6, 1.175494350822287508e-38 ;  /* 0x0080000006068820 */ /* 0x001fca0000400000 */
[----:B------:R0:W-:Y:S01]  /*4680*/  STG.E.64 desc[UR36][R8.64], R6 ;  /* 0x0000000608007986 */ /* 0x0001e2000c101b24 */
[----:B------:R-:W-:Y:S05]  /*4690*/  BRA `(.L_x_2125) ;  /* 0x0000000c00607947 */ /* 0x000fea0003800000 */
.L_x_2136:
[----:B------:R-:W-:Y:S01]  /*46a0*/  UMOV UR4, 0xf0000000 ;  /* 0xf000000000047882 */ /* 0x000fe20000000000 */
[----:B------:R-:W-:Y:S01]  /*46b0*/  UMOV UR5, 0x380fffff ;  /* 0x380fffff00057882 */ /* 0x000fe20000000000 */
[----:B------:R-:W0:Y:S01]  /*46c0*/  F2F.F32.F64 R0, R4 ;  /* 0x0000000400007310 */ /* 0x000e220000301000 */
[----:B------:R-:W-:Y:S01]  /*46d0*/  DSETP.GEU.AND P0, PT, |R4|, UR4, PT ;  /* 0x0000000404007e2a */ /* 0x000fe2000bf0e200 */
[----:B------:R-:W-:-:S13]  /*46e0*/  IMAD.MOV.U32 R22, RZ, RZ, R26 ;  /* 0x000000ffff167224 */ /* 0x000fda00078e001a */
[----:B0-----:R-:W-:-:S05]  /*46f0*/  @!P0 FMUL R0, R0, 1.175494350822287508e-38 ;  /* 0x0080000000008820 */ /* 0x001fca0000400000 */
[----:B------:R-:W-:-:S04]  /*4700*/  F2FP.F16.F32.PACK_AB R3, RZ, R0 ;  /* 0x00000000ff03723e */ /* 0x000fc800000000ff */
[----:B------:R-:W-:-:S05]  /*4710*/  PRMT R3, R3, 0x5410, RZ ;  /* 0x0000541003037816 */ /* 0x000fca00000000ff */
[----:B------:R0:W-:Y:S01]  /*4720*/  STG.E desc[UR36][R8.64], R3 ;  /* 0x0000000308007986 */ /* 0x0001e2000c101924 */
[----:B------:R-:W-:Y:S05]  /*4730*/  BRA `(.L_x_2125) ;  /* 0x0000000c00387947 */ /* 0x000fea0003800000 */
.L_x_2135:
[----:B------:R0:W-:Y:S01]  /*4740*/  STG.E.64 desc[UR36][R8.64], R4 ;  /* 0x0000000408007986 */ /* 0x0001e2000c101b24 */
[----:B------:R-:W-:Y:S01]  /*4750*/  IMAD.MOV.U32 R22, RZ, RZ, R26 ;  /* 0x000000ffff167224 */ /* 0x000fe200078e001a */
[----:B------:R-:W-:Y:S06]  /*4760*/  BRA `(.L_x_2125) ;  /* 0x0000000c002c7947 */ /* 0x000fec0003800000 */
.L_x_2126:
        /* <DEDUP_REMOVED lines=10> */
[----:B------:R-:W-:-:S05]  /*4810*/  SEL R3, RZ, 0x1, !P0 ;  /* 0x00000001ff037807 */ /* 0x000fca0004000000 */
[----:B------:R0:W-:Y:S01]  /*4820*/  STG.E.U8 desc[UR36][R8.64], R3 ;  /* 0x0000000308007986 */ /* 0x0001e2000c101124 */
[----:B------:R-:W-:Y:S05]  /*4830*/  BRA `(.L_x_2125) ;  /* 0x0000000800f87947 */ /* 0x000fea0003800000 */
.L_x_2139:
[----:B------:R-:W-:Y:S01]  /*4840*/  CS2R R6, SRZ ;  /* 0x0000000000067805 */ /* 0x000fe2000001ff00 */
[----:B------:R-:W-:-:S04]  /*4850*/  IMAD.MOV.U32 R22, RZ, RZ, R26 ;  /* 0x000000ffff167224 */ /* 0x000fc800078e001a */
[----:B------:R0:W-:Y:S01]  /*4860*/  STG.E.128 desc[UR36][R8.64], R4 ;  /* 0x0000000408007986 */ /* 0x0001e2000c101d24 */
[----:B------:R-:W-:Y:S05]  /*4870*/  BRA `(.L_x_2125) ;  /* 0x0000000800e87947 */ /* 0x000fea0003800000 */
.L_x_2138:
        /* <DEDUP_REMOVED lines=25> */
.L_x_2143:
[----:B------:R-:W-:Y:S05]  /*4a10*/  BSYNC B0 ;  /* 0x0000000000007941 */ /* 0x000fea0003800000 */
.L_x_2142:
[----:B------:R-:W-:Y:S01]  /*4a20*/  LOP3.LUT R7, R0, R7, RZ, 0xfc, !PT ;  /* 0x0000000700077212 */ /* 0x000fe200078efcff */
[----:B------:R-:W-:-:S04]  /*4a30*/  IMAD.MOV.U32 R22, RZ, RZ, R26 ;  /* 0x000000ffff167224 */ /* 0x000fc800078e001a */
[----:B------:R0:W-:Y:S01]  /*4a40*/  STG.E.U8 desc[UR36][R8.64], R7 ;  /* 0x0000000708007986 */ /* 0x0001e2000c101124 */
[----:B------:R-:W-:Y:S05]  /*4a50*/  BRA `(.L_x_2125) ;  /* 0x0000000800707947 */ /* 0x000fea0003800000 */
.L_x_2141:
        /* <DEDUP_REMOVED lines=17> */
.L_x_2145:
[----:B------:R-:W-:Y:S01]  /*4b70*/  IMAD.MOV.U32 R0, RZ, RZ, 0x7f ;  /* 0x0000007fff007424 */ /* 0x000fe200078e00ff */
[----:B------:R-:W-:-:S04]  /*4b80*/  ISETP.GT.U32.AND P0, PT, R3, 0x7f800000, PT ;  /* 0x7f8000000300780c */ /* 0x000fc80003f04070 */
[----:B------:R-:W-:-:S09]  /*4b90*/  SEL R0, R0, 0x7c, P0 ;  /* 0x0000007c00007807 */ /* 0x000fd20000000000 */
.L_x_2146:
[----:B------:R-:W-:Y:S05]  /*4ba0*/  BSYNC B0 ;  /* 0x0000000000007941 */ /* 0x000fea0003800000 */
.L_x_2144:
[----:B------:R-:W-:Y:S01]  /*4bb0*/  LOP3.LUT R3, R7, 0x80000000, RZ, 0xc0, !PT ;  /* 0x8000000007037812 */ /* 0x000fe200078ec0ff */
[----:B------:R-:W-:-:S03]  /*4bc0*/  IMAD.MOV.U32 R22, RZ, RZ, R26 ;  /* 0x000000ffff167224 */ /* 0x000fc600078e001a */
[----:B------:R-:W-:-:S04]  /*4bd0*/  SHF.R.U32.HI R3, RZ, 0x18, R3 ;  /* 0x00000018ff037819 */ /* 0x000fc80000011603 */
[----:B------:R-:W-:-:S05]  /*4be0*/  LOP3.LUT R3, R0, R3, RZ, 0xfc, !PT ;  /* 0x0000000300037212 */ /* 0x000fca00078efcff */
[----:B------:R0:W-:Y:S01]  /*4bf0*/  STG.E.U8 desc[UR36][R8.64], R3 ;  /* 0x0000000308007986 */ /* 0x0001e2000c101124 */
[----:B------:R-:W-:Y:S05]  /*4c00*/  BRA `(.L_x_2125) ;  /* 0x0000000800047947 */ /* 0x000fea0003800000 */
.L_x_2140:
        /* <DEDUP_REMOVED lines=9> */
.L_x_2137:
        /* <DEDUP_REMOVED lines=12> */
.L_x_2149:
        /* <DEDUP_REMOVED lines=21> */
.L_x_2152:
[----:B------:R-:W-:-:S04]  /*4eb0*/  LOP3.LUT R0, R7, 0x80000000, RZ, 0xc0, !PT ;  /* 0x8000000007007812 */ /* 0x000fc800078ec0ff */
[----:B------:R-:W-:-:S04]  /*4ec0*/  SHF.R.U32.HI R0, RZ, 0x18, R0 ;  /* 0x00000018ff007819 */ /* 0x000fc80000011600 */
[----:B------:R-:W-:-:S07]  /*4ed0*/  LOP3.LUT R0, R3, R0, RZ, 0xfc, !PT ;  /* 0x0000000003007212 */ /* 0x000fce00078efcff */
.L_x_2151:
[----:B------:R-:W-:Y:S05]  /*4ee0*/  BSYNC B0 ;  /* 0x0000000000007941 */ /* 0x000fea0003800000 */
.L_x_2150:
[----:B------:R3:W-:Y:S01]  /*4ef0*/  STG.E.U8 desc[UR36][R8.64], R0 ;  /* 0x0000000008007986 */ /* 0x0007e2000c101124 */
[----:B------:R-:W-:Y:S01]  /*4f00*/  IMAD.MOV.U32 R22, RZ, RZ, R26 ;  /* 0x000000ffff167224 */ /* 0x000fe200078e001a */
[----:B------:R-:W-:Y:S06]  /*4f10*/  BRA `(.L_x_2125) ;  /* 0x0000000400407947 */ /* 0x000fec0003800000 */
.L_x_2148:
        /* <DEDUP_REMOVED lines=21> */
.L_x_2155:
[----:B------:R-:W-:-:S04]  /*5070*/  LOP3.LUT R0, R7, 0x80000000, RZ, 0xc0, !PT ;  /* 0x8000000007007812 */ /* 0x000fc800078ec0ff */
[----:B------:R-:W-:-:S04]  /*5080*/  SHF.R.U32.HI R0, RZ, 0x18, R0 ;  /* 0x00000018ff007819 */ /* 0x000fc80000011600 */
[----:B------:R-:W-:-:S07]  /*5090*/  LOP3.LUT R0, R3, R0, RZ, 0xfc, !PT ;  /* 0x0000000003007212 */ /* 0x000fce00078efcff */
.L_x_2154:
[----:B------:R-:W-:Y:S05]  /*50a0*/  BSYNC B0 ;  /* 0x0000000000007941 */ /* 0x000fea0003800000 */
.L_x_2153:
[----:B------:R0:W-:Y:S01]  /*50b0*/  STG.E.U8 desc[UR36][R8.64], R0 ;  /* 0x0000000008007986 */ /* 0x0001e2000c101124 */
[----:B------:R-:W-:Y:S01]  /*50c0*/  IMAD.MOV.U32 R22, RZ, RZ, R26 ;  /* 0x000000ffff167224 */ /* 0x000fe200078e001a */
[----:B------:R-:W-:Y:S06]  /*50d0*/  BRA `(.L_x_2125) ;  /* 0x0000000000d07947 */ /* 0x000fec0003800000 */
.L_x_2147:
        /* <DEDUP_REMOVED lines=27> */
.L_x_2130:
        /* <DEDUP_REMOVED lines=16> */
.L_x_2158:
[----:B------:R-:W-:Y:S01]  /*5390*/  IMAD.MOV.U32 R22, RZ, RZ, R26 ;  /* 0x000000ffff167224 */ /* 0x000fe200078e001a */
[----:B------:R-:W-:Y:S06]  /*53a0*/  BRA `(.L_x_2125) ;  /* 0x00000000001c7947 */ /* 0x000fec0003800000 */
.L_x_2157:
[----:B------:R-:W0:Y:S01]  /*53b0*/  F2I.U64.F64.TRUNC R4, R4 ;  /* 0x0000000400047311 */ /* 0x000e22000030d800 */
[----:B------:R-:W-:Y:S01]  /*53c0*/  IMAD.MOV.U32 R22, RZ, RZ, R26 ;  /* 0x000000ffff167224 */ /* 0x000fe200078e001a */
[----:B0-----:R2:W-:Y:S01]  /*53d0*/  STG.E.64 desc[UR36][R8.64], R4 ;  /* 0x0000000408007986 */ /* 0x0015e2000c101b24 */
[----:B------:R-:W-:Y:S05]  /*53e0*/  BRA `(.L_x_2125) ;  /* 0x00000000000c7947 */ /* 0x000fea0003800000 */
.L_x_2156:
[----:B------:R-:W0:Y:S01]  /*53f0*/  F2I.U32.F64.TRUNC R5, R4 ;  /* 0x0000000400057311 */ /* 0x000e22000030d000 */
[----:B------:R-:W-:Y:S01]  /*5400*/  IMAD.MOV.U32 R22, RZ, RZ, R26 ;  /* 0x000000ffff167224 */ /* 0x000fe200078e001a */
[----:B0-----:R0:W-:Y:S06]  /*5410*/  STG.E desc[UR36][R8.64], R5 ;  /* 0x0000000508007986 */ /* 0x0011ec000c101924 */
.L_x_2125:
[----:B------:R-:W-:Y:S05]  /*5420*/  BSYNC B6 ;  /* 0x0000000000067941 */ /* 0x000fea0003800000 */
.L_x_2124:
[----:B------:R-:W-:Y:S01]  /*5430*/  ISETP.GE.AND P0, PT, R22, R19, PT ;  /* 0x000000131600720c */ /* 0x000fe20003f06270 */
[----:B------:R-:W-:-:S12]  /*5440*/  BSSY B6, `(.L_x_2159) ;  /* 0x0000230000067945 */ /* 0x000fd80003800000 */
[----:B------:R-:W-:Y:S05]  /*5450*/  @P0 BRA `(.L_x_2160) ;  /* 0x0000002000b80947 */ /* 0x000fea0003800000 */
[----:B0-2-4-:R-:W0:Y:S01]  /*5460*/  LDC.64 R4, c[0x0][0x218] ;  /* 0x00008600ff047b82 */ /* 0x015e220000000a00 */
[----:B---3--:R-:W-:Y:S01]  /*5470*/  IMAD R0, R18, 0x200, R22 ;  /* 0x0000020012007824 */ /* 0x008fe200078e0216 */
[----:B------:R-:W-:Y:S01]  /*5480*/  PRMT R6, R2, 0x9910, RZ ;  /* 0x0000991002067816 */ /* 0x000fe200000000ff */
[----:B------:R-:W-:Y:S02]  /*5490*/  ULDC UR4, c[0x0][0x238] ;  /* 0x00008e0000047ab9 */ /* 0x000fe40000000800 */
[----:B-1----:R-:W-:Y:S02]  /*54a0*/  IMAD R3, R0, UR4, RZ ;  /* 0x0000000400037c24 */ /* 0x002fe4000f8e02ff */
        /* <DEDUP_REMOVED lines=16> */
.L_x_2164:
[----:B------:R-:W0:Y:S02]  /*55b0*/  F2I.S64.F64.TRUNC R28, R28 ;  /* 0x0000001c001c7311 */ /* 0x000e24000030d900 */
[----:B0-----:R-:W-:-:S05]  /*55c0*/  IMAD.MOV.U32 R3, RZ, RZ, R28 ;  /* 0x000000ffff037224 */ /* 0x001fca00078e001c */
[----:B------:R0:W-:Y:S01]  /*55d0*/  STG.E.U8 desc[UR36][R4.64], R3 ;  /* 0x0000000304007986 */ /* 0x0001e2000c101124 */
[----:B------:R-:W-:Y:S05]  /*55e0*/  BRA `(.L_x_2166) ;  /* 0x0000000c00f07947 */ /* 0x000fea0003800000 */
.L_x_2163:
        /* <DEDUP_REMOVED lines=9> */
.L_x_2168:
[----:B------:R-:W0:Y:S02]  /*5680*/  F2I.F64.TRUNC R29, R28 ;  /* 0x0000001c001d7311 */ /* 0x000e24000030d100 */
[----:B0-----:R0:W-:Y:S01]  /*5690*/  STG.E desc[UR36][R4.64], R29 ;  /* 0x0000001d04007986 */ /* 0x0011e2000c101924 */
[----:B------:R-:W-:Y:S05]  /*56a0*/  BRA `(.L_x_2166) ;  /* 0x0000000c00c07947 */ /* 0x000fea0003800000 */
.L_x_2167:
[----:B------:R-:W0:Y:S02]  /*56b0*/  F2I.F64.TRUNC R29, R28 ;  /* 0x0000001c001d7311 */ /* 0x000e24000030d100 */
[----:B0-----:R0:W-:Y:S01]  /*56c0*/  STG.E.U16 desc[UR36][R4.64], R29 ;  /* 0x0000001d04007986 */ /* 0x0011e2000c101524 */
[----:B------:R-:W-:Y:S05]  /*56d0*/  BRA `(.L_x_2166) ;  /* 0x0000000c00b47947 */ /* 0x000fea0003800000 */
.L_x_2162:
        /* <DEDUP_REMOVED lines=13> */
.L_x_2170:
        /* <DEDUP_REMOVED lines=8> */
.L_x_2169:
        /* <DEDUP_REMOVED lines=14> */
.L_x_2172:
        /* <DEDUP_REMOVED lines=9> */
.L_x_2171:
[----:B------:R0:W-:Y:S01]  /*59a0*/  STG.E.64 desc[UR36][R4.64], R28 ;  /* 0x0000001c04007986 */ /* 0x0001e2000c101b24 */
[----:B------:R-:W-:Y:S05]  /*59b0*/  BRA `(.L_x_2166) ;  /* 0x0000000800fc7947 */ /* 0x000fea0003800000 */
.L_x_2161:
        /* <DEDUP_REMOVED lines=12> */
.L_x_2175:
[----:B------:R-:W-:-:S05]  /*5a80*/  CS2R R30, SRZ ;  /* 0x00000000001e7805 */ /* 0x000fca000001ff00 */
[----:B------:R0:W-:Y:S01]  /*5a90*/  STG.E.128 desc[UR36][R4.64], R28 ;  /* 0x0000001c04007986 */ /* 0x0001e2000c101d24 */
[----:B------:R-:W-:Y:S05]  /*5aa0*/  BRA `(.L_x_2166) ;  /* 0x0000000800c07947 */ /* 0x000fea0003800000 */
.L_x_2174:
        /* <DEDUP_REMOVED lines=25> */
.L_x_2179:
[----:B------:R-:W-:Y:S05]  /*5c40*/  BSYNC B0 ;  /* 0x0000000000007941 */ /* 0x000fea0003800000 */
.L_x_2178:
[----:B------:R-:W-:-:S05]  /*5c50*/  LOP3.LUT R7, R0, R7, RZ, 0xfc, !PT ;  /* 0x0000000700077212 */ /* 0x000fca00078efcff */
[----:B------:R0:W-:Y:S01]  /*5c60*/  STG.E.U8 desc[UR36][R4.64], R7 ;  /* 0x0000000704007986 */ /* 0x0001e2000c101124 */
[----:B------:R-:W-:Y:S05]  /*5c70*/  BRA `(.L_x_2166) ;  /* 0x00000008004c7947 */ /* 0x000fea0003800000 */
.L_x_2177:
        /* <DEDUP_REMOVED lines=17> */
.L_x_2181:
[----:B------:R-:W-:Y:S01]  /*5d90*/  IMAD.MOV.U32 R0, RZ, RZ, 0x7f ;  /* 0x0000007fff007424 */ /* 0x000fe200078e00ff */
[----:B------:R-:W-:-:S04]  /*5da0*/  ISETP.GT.U32.AND P0, PT, R3, 0x7f800000, PT ;  /* 0x7f8000000300780c */ /* 0x000fc80003f04070 */
[----:B------:R-:W-:-:S09]  /*5db0*/  SEL R0, R0, 0x7c, P0 ;  /* 0x0000007c00007807 */ /* 0x000fd20000000000 */
.L_x_2182:
[----:B------:R-:W-:Y:S05]  /*5dc0*/  BSYNC B0 ;  /* 0x0000000000007941 */ /* 0x000fea0003800000 */
.L_x_2180:
[----:B------:R-:W-:-:S04]  /*5dd0*/  LOP3.LUT R3, R7, 0x80000000, RZ, 0xc0, !PT ;  /* 0x8000000007037812 */ /* 0x000fc800078ec0ff */
[----:B------:R-:W-:-:S04]  /*5de0*/  SHF.R.U32.HI R3, RZ, 0x18, R3 ;  /* 0x00000018ff037819 */ /* 0x000fc80000011603 */
[----:B------:R-:W-:-:S05]  /*5df0*/  LOP3.LUT R3, R0, R3, RZ, 0xfc, !PT ;  /* 0x0000000300037212 */ /* 0x000fca00078efcff */
[----:B------:R0:W-:Y:S01]  /*5e00*/  STG.E.U8 desc[UR36][R4.64], R3 ;  /* 0x0000000304007986 */ /* 0x0001e2000c101124 */
[----:B------:R-:W-:Y:S05]  /*5e10*/  BRA `(.L_x_2166) ;  /* 0x0000000400e47947 */ /* 0x000fea0003800000 */
.L_x_2176:
        /* <DEDUP_REMOVED lines=8> */
.L_x_2173:
        /* <DEDUP_REMOVED lines=11> */
.L_x_2185:
        /* <DEDUP_REMOVED lines=21> */
.L_x_2188:
[----:B------:R-:W-:-:S04]  /*60a0*/  LOP3.LUT R0, R7, 0x80000000, RZ, 0xc0, !PT ;  /* 0x8000000007007812 */ /* 0x000fc800078ec0ff */
[----:B------:R-:W-:-:S04]  /*60b0*/  SHF.R.U32.HI R0, RZ, 0x18, R0 ;  /* 0x00000018ff007819 */ /* 0x000fc80000011600 */
[----:B------:R-:W-:-:S07]  /*60c0*/  LOP3.LUT R0, R3, R0, RZ, 0xfc, !PT ;  /* 0x0000000003007212 */ /* 0x000fce00078efcff */
.L_x_2187:
[----:B------:R-:W-:Y:S05]  /*60d0*/  BSYNC B0 ;  /* 0x0000000000007941 */ /* 0x000fea0003800000 */
.L_x_2186:
[----:B------:R3:W-:Y:S01]  /*60e0*/  STG.E.U8 desc[UR36][R4.64], R0 ;  /* 0x0000000004007986 */ /* 0x0007e2000c101124 */
[----:B------:R-:W-:Y:S05]  /*60f0*/  BRA `(.L_x_2166) ;  /* 0x00000004002c7947 */ /* 0x000fea0003800000 */
.L_x_2184:
        /* <DEDUP_REMOVED lines=21> */
.L_x_2191:
[----:B------:R-:W-:-:S04]  /*6250*/  LOP3.LUT R0, R7, 0x80000000, RZ, 0xc0, !PT ;  /* 0x8000000007007812 */ /* 0x000fc800078ec0ff */
[----:B------:R-:W-:-:S04]  /*6260*/  SHF.R.U32.HI R0, RZ, 0x18, R0 ;  /* 0x00000018ff007819 */ /* 0x000fc80000011600 */
[----:B------:R-:W-:-:S07]  /*6270*/  LOP3.LUT R0, R3, R0, RZ, 0xfc, !PT ;  /* 0x0000000003007212 */ /* 0x000fce00078efcff */
.L_x_2190:
[----:B------:R-:W-:Y:S05]  /*6280*/  BSYNC B0 ;  /* 0x0000000000007941 */ /* 0x000fea0003800000 */
.L_x_2189:
[----:B------:R0:W-:Y:S01]  /*6290*/  STG.E.U8 desc[UR36][R4.64], R0 ;  /* 0x0000000004007986 */ /* 0x0001e2000c101124 */
[----:B------:R-:W-:Y:S05]  /*62a0*/  BRA `(.L_x_2166) ;  /* 0x0000000000c07947 */ /* 0x000fea0003800000 */
.L_x_2183:
        /* <DEDUP_REMOVED lines=26> */
.L_x_2165:
        /* <DEDUP_REMOVED lines=16> */
.L_x_2194:
[----:B------:R-:W-:Y:S05]  /*6550*/  BRA `(.L_x_2166) ;  /* 0x0000000000147947 */ /* 0x000fea0003800000 */
.L_x_2193:
[----:B------:R-:W0:Y:S02]  /*6560*/  F2I.U64.F64.TRUNC R28, R28 ;  /* 0x0000001c001c7311 */ /* 0x000e24000030d800 */
[----:B0-----:R2:W-:Y:S01]  /*6570*/  STG.E.64 desc[UR36][R4.64], R28 ;  /* 0x0000001c04007986 */ /* 0x0015e2000c101b24 */
[----:B------:R-:W-:Y:S05]  /*6580*/  BRA `(.L_x_2166) ;  /* 0x0000000000087947 */ /* 0x000fea0003800000 */
.L_x_2192:
[----:B------:R-:W0:Y:S02]  /*6590*/  F2I.U32.F64.TRUNC R29, R28 ;  /* 0x0000001c001d7311 */ /* 0x000e24000030d000 */
[----:B0-----:R0:W-:Y:S02]  /*65a0*/  STG.E desc[UR36][R4.64], R29 ;  /* 0x0000001d04007986 */ /* 0x0011e4000c101924 */
.L_x_2166:
        /* <DEDUP_REMOVED lines=24> */
.L_x_2198:
[----:B------:R-:W0:Y:S02]  /*6730*/  F2I.S64.F64.TRUNC R24, R24 ;  /* 0x0000001800187311 */ /* 0x000e24000030d900 */
[----:B0-----:R-:W-:-:S05]  /*6740*/  IMAD.MOV.U32 R3, RZ, RZ, R24 ;  /* 0x000000ffff037224 */ /* 0x001fca00078e0018 */
[----:B------:R3:W-:Y:S01]  /*6750*/  STG.E.U8 desc[UR36][R4.64], R3 ;  /* 0x0000000304007986 */ /* 0x0007e2000c101124 */
[----:B------:R-:W-:Y:S05]  /*6760*/  BRA `(.L_x_2200) ;  /* 0x0000000c00f07947 */ /* 0x000fea0003800000 */
.L_x_2197:
        /* <DEDUP_REMOVED lines=9> */
.L_x_2202:
[----:B------:R-:W0:Y:S02]  /*6800*/  F2I.F64.TRUNC R25, R24 ;  /* 0x0000001800197311 */ /* 0x000e24000030d100 */
[----:B0-----:R2:W-:Y:S01]  /*6810*/  STG.E desc[UR36][R4.64], R25 ;  /* 0x0000001904007986 */ /* 0x0015e2000c101924 */
[----:B------:R-:W-:Y:S05]  /*6820*/  BRA `(.L_x_2200) ;  /* 0x0000000c00c07947 */ /* 0x000fea0003800000 */
.L_x_2201:
[----:B------:R-:W0:Y:S02]  /*6830*/  F2I.F64.TRUNC R25, R24 ;  /* 0x0000001800197311 */ /* 0x000e24000030d100 */
[----:B0-----:R0:W-:Y:S01]  /*6840*/  STG.E.U16 desc[UR36][R4.64], R25 ;  /* 0x0000001904007986 */ /* 0x0011e2000c101524 */
[----:B------:R-:W-:Y:S05]  /*6850*/  BRA `(.L_x_2200) ;  /* 0x0000000c00b47947 */ /* 0x000fea0003800000 */
.L_x_2196:
        /* <DEDUP_REMOVED lines=13> */
.L_x_2204:
        /* <DEDUP_REMOVED lines=8> */
.L_x_2203:
        /* <DEDUP_REMOVED lines=14> */
.L_x_2206:
        /* <DEDUP_REMOVED lines=9> */
.L_x_2205:
[----:B------:R0:W-:Y:S01]  /*6b20*/  STG.E.64 desc[UR36][R4.64], R24 ;  /* 0x0000001804007986 */ /* 0x0001e2000c101b24 */
[----:B------:R-:W-:Y:S05]  /*6b30*/  BRA `(.L_x_2200) ;  /* 0x0000000800fc7947 */ /* 0x000fea0003800000 */
.L_x_2195:
        /* <DEDUP_REMOVED lines=12> */
.L_x_2209:
[----:B------:R-:W-:-:S05]  /*6c00*/  CS2R R26, SRZ ;  /* 0x00000000001a7805 */ /* 0x000fca000001ff00 */
[----:B------:R0:W-:Y:S01]  /*6c10*/  STG.E.128 desc[UR36][R4.64], R24 ;  /* 0x0000001804007986 */ /* 0x0001e2000c101d24 */
[----:B------:R-:W-:Y:S05]  /*6c20*/  BRA `(.L_x_2200) ;  /* 0x0000000800c07947 */ /* 0x000fea0003800000 */
.L_x_2208:
        /* <DEDUP_REMOVED lines=25> */
.L_x_2213:
[----:B------:R-:W-:Y:S05]  /*6dc0*/  BSYNC B0 ;  /* 0x0000000000007941 */ /* 0x000fea0003800000 */
.L_x_2212:
[----:B------:R-:W-:-:S05]  /*6dd0*/  LOP3.LUT R7, R0, R7, RZ, 0xfc, !PT ;  /* 0x0000000700077212 */ /* 0x000fca00078efcff */
[----:B------:R0:W-:Y:S01]  /*6de0*/  STG.E.U8 desc[UR36][R4.64], R7 ;  /* 0x0000000704007986 */ /* 0x0001e2000c101124 */
[----:B------:R-:W-:Y:S05]  /*6df0*/  BRA `(.L_x_2200) ;  /* 0x00000008004c7947 */ /* 0x000fea0003800000 */
.L_x_2211:
        /* <DEDUP_REMOVED lines=17> */
.L_x_2215:
[----:B------:R-:W-:Y:S01]  /*6f10*/  IMAD.MOV.U32 R0, RZ, RZ, 0x7f ;  /* 0x0000007fff007424 */ /* 0x000fe200078e00ff */
[----:B------:R-:W-:-:S04]  /*6f20*/  ISETP.GT.U32.AND P0, PT, R3, 0x7f800000, PT ;  /* 0x7f8000000300780c */ /* 0x000fc80003f04070 */
[----:B------:R-:W-:-:S09]  /*6f30*/  SEL R0, R0, 0x7c, P0 ;  /* 0x0000007c00007807 */ /* 0x000fd20000000000 */
.L_x_2216:
[----:B------:R-:W-:Y:S05]  /*6f40*/  BSYNC B0 ;  /* 0x0000000000007941 */ /* 0x000fea0003800000 */
.L_x_2214:
[----:B------:R-:W-:-:S04]  /*6f50*/  LOP3.LUT R3, R7, 0x80000000, RZ, 0xc0, !PT ;  /* 0x8000000007037812 */ /* 0x000fc800078ec0ff */
[----:B------:R-:W-:-:S04]  /*6f60*/  SHF.R.U32.HI R3, RZ, 0x18, R3 ;  /* 0x00000018ff037819 */ /* 0x000fc80000011603 */
[----:B------:R-:W-:-:S05]  /*6f70*/  LOP3.LUT R3, R0, R3, RZ, 0xfc, !PT ;  /* 0x0000000300037212 */ /* 0x000fca00078efcff */
[----:B------:R0:W-:Y:S01]  /*6f80*/  STG.E.U8 desc[UR36][R4.64], R3 ;  /* 0x0000000304007986 */ /* 0x0001e2000c101124 */
[----:B------:R-:W-:Y:S05]  /*6f90*/  BRA `(.L_x_2200) ;  /* 0x0000000400e47947 */ /* 0x000fea0003800000 */
.L_x_2210:
        /* <DEDUP_REMOVED lines=8> */
.L_x_2207:
        /* <DEDUP_REMOVED lines=11> */
.L_x_2219:
        /* <DEDUP_REMOVED lines=21> */
.L_x_2222:
[----:B------:R-:W-:-:S04]  /*7220*/  LOP3.LUT R0, R7, 0x80000000, RZ, 0xc0, !PT ;  /* 0x8000000007007812 */ /* 0x000fc800078ec0ff */
[----:B------:R-:W-:-:S04]  /*7230*/  SHF.R.U32.HI R0, RZ, 0x18, R0 ;  /* 0x00000018ff007819 */ /* 0x000fc80000011600 */
[----:B------:R-:W-:-:S07]  /*7240*/  LOP3.LUT R0, R3, R0, RZ, 0xfc, !PT ;  /* 0x0000000003007212 */ /* 0x000fce00078efcff */
.L_x_2221:
[----:B------:R-:W-:Y:S05]  /*7250*/  BSYNC B0 ;  /* 0x0000000000007941 */ /* 0x000fea0003800000 */
.L_x_2220:
[----:B------:R0:W-:Y:S01]  /*7260*/  STG.E.U8 desc[UR36][R4.64], R0 ;  /* 0x0000000004007986 */ /* 0x0001e2000c101124 */
[----:B------:R-:W-:Y:S05]  /*7270*/  BRA `(.L_x_2200) ;  /* 0x00000004002c7947 */ /* 0x000fea0003800000 */
.L_x_2218:
        /* <DEDUP_REMOVED lines=21> */
.L_x_2225:
[----:B------:R-:W-:-:S04]  /*73d0*/  LOP3.LUT R0, R7, 0x80000000, RZ, 0xc0, !PT ;  /* 0x8000000007007812 */ /* 0x000fc800078ec0ff */
[----:B------:R-:W-:-:S04]  /*73e0*/  SHF.R.U32.HI R0, RZ, 0x18, R0 ;  /* 0x00000018ff007819 */ /* 0x000fc80000011600 */
[----:B------:R-:W-:-:S07]  /*73f0*/  LOP3.LUT R0, R3, R0, RZ, 0xfc, !PT ;  /* 0x0000000003007212 */ /* 0x000fce00078efcff */
.L_x_2224:
[----:B------:R-:W-:Y:S05]  /*7400*/  BSYNC B0 ;  /* 0x0000000000007941 */ /* 0x000fea0003800000 */
.L_x_2223:
[----:B------:R0:W-:Y:S01]  /*7410*/  STG.E.U8 desc[UR36][R4.64], R0 ;  /* 0x0000000004007986 */ /* 0x0001e2000c101124 */
[----:B------:R-:W-:Y:S05]  /*7420*/  BRA `(.L_x_2200) ;  /* 0x0000000000c07947 */ /* 0x000fea0003800000 */
.L_x_2217:
        /* <DEDUP_REMOVED lines=26> */
.L_x_2199:
        /* <DEDUP_REMOVED lines=16> */
.L_x_2228:
[----:B------:R-:W-:Y:S05]  /*76d0*/  BRA `(.L_x_2200) ;  /* 0x0000000000147947 */ /* 0x000fea0003800000 */
.L_x_2227:
[----:B------:R-:W0:Y:S02]  /*76e0*/  F2I.U64.F64.TRUNC R24, R24 ;  /* 0x0000001800187311 */ /* 0x000e24000030d800 */
[----:B0-----:R0:W-:Y:S01]  /*76f0*/  STG.E.64 desc[UR36][R4.64], R24 ;  /* 0x0000001804007986 */ /* 0x0011e2000c101b24 */
[----:B------:R-:W-:Y:S05]  /*7700*/  BRA `(.L_x_2200) ;  /* 0x0000000000087947 */ /* 0x000fea0003800000 */
.L_x_2226:
[----:B------:R-:W0:Y:S02]  /*7710*/  F2I.U32.F64.TRUNC R25, R24 ;  /* 0x0000001800197311 */ /* 0x000e24000030d000 */
[----:B0-----:R0:W-:Y:S02]  /*7720*/  STG.E desc[UR36][R4.64], R25 ;  /* 0x0000001904007986 */ /* 0x0011e4000c101924 */
.L_x_2200:
[----:B------:R-:W-:-:S07]  /*7730*/  VIADD R22, R22, 0x80 ;  /* 0x0000008016167836 */ /* 0x000fce0000000000 */
.L_x_2160:
[----:B------:R-:W-:Y:S05]  /*7740*/  BSYNC B6 ;  /* 0x0000000000067941 */ /* 0x000fea0003800000 */
.L_x_2159:
        /* <DEDUP_REMOVED lines=22> */
.L_x_2232:
[----:B------:R-:W0:Y:S02]  /*78b0*/  F2I.S64.F64.TRUNC R16, R16 ;  /* 0x0000001000107311 */ /* 0x000e24000030d900 */
[----:B0-----:R-:W-:-:S05]  /*78c0*/  IMAD.MOV.U32 R3, RZ, RZ, R16 ;  /* 0x000000ffff037224 */ /* 0x001fca00078e0010 */
[----:B------:R-:W-:Y:S01]  /*78d0*/  STG.E.U8 desc[UR36][R4.64], R3 ;  /* 0x0000000304007986 */ /* 0x000fe2000c101124 */
[----:B------:R-:W-:Y:S05]  /*78e0*/  EXIT ;  /* 0x000000000000794d */ /* 0x000fea0003800000 */
.L_x_2231:
        /* <DEDUP_REMOVED lines=9> */
.L_x_2235:
[----:B------:R-:W0:Y:S02]  /*7980*/  F2I.F64.TRUNC R17, R16 ;  /* 0x0000001000117311 */ /* 0x000e24000030d100 */
[----:B0-----:R-:W-:Y:S01]  /*7990*/  STG.E desc[UR36][R4.64], R17 ;  /* 0x0000001104007986 */ /* 0x001fe2000c101924 */
[----:B------:R-:W-:Y:S05]  /*79a0*/  EXIT ;  /* 0x000000000000794d */ /* 0x000fea0003800000 */
.L_x_2234:
[----:B------:R-:W0:Y:S02]  /*79b0*/  F2I.F64.TRUNC R17, R16 ;  /* 0x0000001000117311 */ /* 0x000e24000030d100 */
[----:B0-----:R-:W-:Y:S01]  /*79c0*/  STG.E.U16 desc[UR36][R4.64], R17 ;  /* 0x0000001104007986 */ /* 0x001fe2000c101524 */
[----:B------:R-:W-:Y:S05]  /*79d0*/  EXIT ;  /* 0x000000000000794d */ /* 0x000fea0003800000 */
.L_x_2230:
        /* <DEDUP_REMOVED lines=13> */
.L_x_2237:
        /* <DEDUP_REMOVED lines=8> */
.L_x_2236:
        /* <DEDUP_REMOVED lines=14> */
.L_x_2239:
        /* <DEDUP_REMOVED lines=9> */
.L_x_2238:
[----:B------:R-:W-:Y:S01]  /*7ca0*/  STG.E.64 desc[UR36][R4.64], R16 ;  /* 0x0000001004007986 */ /* 0x000fe2000c101b24 */
[----:B------:R-:W-:Y:S05]  /*7cb0*/  EXIT ;  /* 0x000000000000794d */ /* 0x000fea0003800000 */
.L_x_2229:
        /* <DEDUP_REMOVED lines=12> */
.L_x_2242:
[----:B------:R-:W-:-:S05]  /*7d80*/  CS2R R18, SRZ ;  /* 0x0000000000127805 */ /* 0x000fca000001ff00 */
[----:B------:R-:W-:Y:S01]  /*7d90*/  STG.E.128 desc[UR36][R4.64], R16 ;  /* 0x0000001004007986 */ /* 0x000fe2000c101d24 */
[----:B------:R-:W-:Y:S05]  /*7da0*/  EXIT ;  /* 0x000000000000794d */ /* 0x000fea0003800000 */
.L_x_2241:
        /* <DEDUP_REMOVED lines=25> */
.L_x_2246:
[----:B------:R-:W-:Y:S05]  /*7f40*/  BSYNC B0 ;  /* 0x0000000000007941 */ /* 0x000fea0003800000 */
.L_x_2245:
[----:B------:R-:W-:-:S05]  /*7f50*/  LOP3.LUT R3, R0, R3, RZ, 0xfc, !PT ;  /* 0x0000000300037212 */ /* 0x000fca00078efcff */
[----:B------:R-:W-:Y:S01]  /*7f60*/  STG.E.U8 desc[UR36][R4.64], R3 ;  /* 0x0000000304007986 */ /* 0x000fe2000c101124 */
[----:B------:R-:W-:Y:S05]  /*7f70*/  EXIT ;  /* 0x000000000000794d */ /* 0x000fea0003800000 */
.L_x_2244:
        /* <DEDUP_REMOVED lines=17> */
.L_x_2248:
[----:B------:R-:W-:Y:S01]  /*8090*/  IMAD.MOV.U32 R0, RZ, RZ, 0x7f ;  /* 0x0000007fff007424 */ /* 0x000fe200078e00ff */
[----:B------:R-:W-:-:S04]  /*80a0*/  ISETP.GT.U32.AND P0, PT, R2, 0x7f800000, PT ;  /* 0x7f8000000200780c */ /* 0x000fc80003f04070 */
[----:B------:R-:W-:-:S09]  /*80b0*/  SEL R0, R0, 0x7c, P0 ;  /* 0x0000007c00007807 */ /* 0x000fd20000000000 */
.L_x_2249:
[----:B------:R-:W-:Y:S05]  /*80c0*/  BSYNC B0 ;  /* 0x0000000000007941 */ /* 0x000fea0003800000 */
.L_x_2247:
[----:B------:R-:W-:-:S04]  /*80d0*/  LOP3.LUT R2, R3, 0x80000000, RZ, 0xc0, !PT ;  /* 0x8000000003027812 */ /* 0x000fc800078ec0ff */
[----:B------:R-:W-:-:S04]  /*80e0*/  SHF.R.U32.HI R3, RZ, 0x18, R2 ;  /* 0x00000018ff037819 */ /* 0x000fc80000011602 */
[----:B------:R-:W-:-:S05]  /*80f0*/  LOP3.LUT R3, R0, R3, RZ, 0xfc, !PT ;  /* 0x0000000300037212 */ /* 0x000fca00078efcff */
[----:B------:R-:W-:Y:S01]  /*8100*/  STG.E.U8 desc[UR36][R4.64], R3 ;  /* 0x0000000304007986 */ /* 0x000fe2000c101124 */
[----:B------:R-:W-:Y:S05]  /*8110*/  EXIT ;  /* 0x000000000000794d */ /* 0x000fea0003800000 */
.L_x_2243:
        /* <DEDUP_REMOVED lines=8> */
.L_x_2240:
        /* <DEDUP_REMOVED lines=11> */
.L_x_2252:
        /* <DEDUP_REMOVED lines=21> */
.L_x_2255:
[----:B------:R-:W-:-:S04]  /*83a0*/  LOP3.LUT R2, R7, 0x80000000, RZ, 0xc0, !PT ;  /* 0x8000000007027812 */ /* 0x000fc800078ec0ff */
[----:B------:R-:W-:-:S04]  /*83b0*/  SHF.R.U32.HI R3, RZ, 0x18, R2 ;  /* 0x00000018ff037819 */ /* 0x000fc80000011602 */
[----:B------:R-:W-:-:S04]  /*83c0*/  LOP3.LUT R0, R0, R3, RZ, 0xfc, !PT ;  /* 0x0000000300007212 */ /* 0x000fc800078efcff */
[----:B------:R-:W-:-:S07]  /*83d0*/  PRMT R2, R0, 0x7610, R2 ;  /* 0x0000761000027816 */ /* 0x000fce0000000002 */
.L_x_2254:
[----:B------:R-:W-:Y:S05]  /*83e0*/  BSYNC B0 ;  /* 0x0000000000007941 */ /* 0x000fea0003800000 */
.L_x_2253:
[----:B------:R-:W-:Y:S01]  /*83f0*/  STG.E.U8 desc[UR36][R4.64], R2 ;  /* 0x0000000204007986 */ /* 0x000fe2000c101124 */
[----:B------:R-:W-:Y:S05]  /*8400*/  EXIT ;  /* 0x000000000000794d */ /* 0x000fea0003800000 */
.L_x_2251:
        /* <DEDUP_REMOVED lines=21> */
.L_x_2258:
[----:B------:R-:W-:-:S04]  /*8560*/  LOP3.LUT R2, R7, 0x80000000, RZ, 0xc0, !PT ;  /* 0x8000000007027812 */ /* 0x000fc800078ec0ff */
[----:B------:R-:W-:-:S04]  /*8570*/  SHF.R.U32.HI R3, RZ, 0x18, R2 ;  /* 0x00000018ff037819 */ /* 0x000fc80000011602 */
[----:B------:R-:W-:-:S04]  /*8580*/  LOP3.LUT R0, R0, R3, RZ, 0xfc, !PT ;  /* 0x0000000300007212 */ /* 0x000fc800078efcff */
[----:B------:R-:W-:-:S07]  /*8590*/  PRMT R2, R0, 0x7610, R2 ;  /* 0x0000761000027816 */ /* 0x000fce0000000002 */
.L_x_2257:
[----:B------:R-:W-:Y:S05]  /*85a0*/  BSYNC B0 ;  /* 0x0000000000007941 */ /* 0x000fea0003800000 */
.L_x_2256:
[----:B------:R-:W-:Y:S01]  /*85b0*/  STG.E.U8 desc[UR36][R4.64], R2 ;  /* 0x0000000204007986 */ /* 0x000fe2000c101124 */
[----:B------:R-:W-:Y:S05]  /*85c0*/  EXIT ;  /* 0x000000000000794d */ /* 0x000fea0003800000 */
.L_x_2250:
        /* <DEDUP_REMOVED lines=26> */
.L_x_2233:
        /* <DEDUP_REMOVED lines=16> */
.L_x_2261:
[----:B------:R-:W-:Y:S05]  /*8870*/  EXIT ;  /* 0x000000000000794d */ /* 0x000fea0003800000 */
.L_x_2260:
[----:B------:R-:W0:Y:S02]  /*8880*/  F2I.U64.F64.TRUNC R16, R16 ;  /* 0x0000001000107311 */ /* 0x000e24000030d800 */
[----:B0-----:R-:W-:Y:S01]  /*8890*/  STG.E.64 desc[UR36][R4.64], R16 ;  /* 0x0000001004007986 */ /* 0x001fe2000c101b24 */
[----:B------:R-:W-:Y:S05]  /*88a0*/  EXIT ;  /* 0x000000000000794d */ /* 0x000fea0003800000 */
.L_x_2259:
[----:B------:R-:W0:Y:S02]  /*88b0*/  F2I.U32.F64.TRUNC R17, R16 ;  /* 0x0000001000117311 */ /* 0x000e24000030d000 */
[----:B0-----:R-:W-:Y:S01]  /*88c0*/  STG.E desc[UR36][R4.64], R17 ;  /* 0x0000001104007986 */ /* 0x001fe2000c101924 */
[----:B------:R-:W-:Y:S05]  /*88d0*/  EXIT ;  /* 0x000000000000794d */ /* 0x000fea0003800000 */
.L_x_2262:
        /* <DEDUP_REMOVED lines=10> */
.L_x_2320:


//--------------------- .text._ZN2at6native18elementwise_kernelILi128ELi2EZNS0_22gpu_kernel_impl_nocastIZZZNS0_17angle_kernel_cudaERNS_18TensorIteratorBaseEENKUlvE0_clEvENKUlvE_clEvEUldE_EEvS4_RKT_EUliE_EEviT1_ --------------------------
	.section	.text._ZN2at6native18elementwise_kernelILi128ELi2EZNS0_22gpu_kernel_impl_nocastIZZZNS0_17angle_kernel_cudaERNS_18TensorIteratorBaseEENKUlvE0_clEvENKUlvE_clEvEUldE_EEvS4_RKT_EUliE_EEviT1_,"ax",@progbits
	.align	128
        .global         _ZN2at6native18elementwise_kernelILi128ELi2EZNS0_22gpu_kernel_impl_nocastIZZZNS0_17angle_kernel_cudaERNS_18TensorIteratorBaseEENKUlvE0_clEvENKUlvE_clEvEUldE_EEvS4_RKT_EUliE_EEviT1_
        .type           _ZN2at6native18elementwise_kernelILi128ELi2EZNS0_22gpu_kernel_impl_nocastIZZZNS0_17angle_kernel_cudaERNS_18TensorIteratorBaseEENKUlvE0_clEvENKUlvE_clEvEUldE_EEvS4_RKT_EUliE_EEviT1_,@function
        .size           _ZN2at6native18elementwise_kernelILi128ELi2EZNS0_22gpu_kernel_impl_nocastIZZZNS0_17angle_kernel_cudaERNS_18TensorIteratorBaseEENKUlvE0_clEvENKUlvE_clEvEUldE_EEvS4_RKT_EUliE_EEviT1_,(.L_x_2321 - _ZN2at6native18elementwise_kernelILi128ELi2EZNS0_22gpu_kernel_impl_nocastIZZZNS0_17angle_kernel_cudaERNS_18TensorIteratorBaseEENKUlvE0_clEvENKUlvE_clEvEUldE_EEvS4_RKT_EUliE_EEviT1_)
        .other          _ZN2at6native18elementwise_kernelILi128ELi2EZNS0_22gpu_kernel_impl_nocastIZZZNS0_17angle_kernel_cudaERNS_18TensorIteratorBaseEENKUlvE0_clEvENKUlvE_clEvEUldE_EEvS4_RKT_EUliE_EEviT1_,@"STO_CUDA_ENTRY STV_DEFAULT"
_ZN2at6native18elementwise_kernelILi128ELi2EZNS0_22gpu_kernel_impl_nocastIZZZNS0_17angle_kernel_cudaERNS_18TensorIteratorBaseEENKUlvE0_clEvENKUlvE_clEvEUldE_EEvS4_RKT_EUliE_EEviT1_:
.text._ZN2at6native18elementwise_kernelILi128ELi2EZNS0_22gpu_kernel_impl_nocastIZZZNS0_17angle_kernel_cudaERNS_18TensorIteratorBaseEENKUlvE0_clEvENKUlvE_clEvEUldE_EEvS4_RKT_EUliE_EEviT1_:
        /* <DEDUP_REMOVED lines=312> */
.L_x_2265:
[----:B------:R-:W-:Y:S02]  /*1380*/  ULDC.64 UR8, c[0x0][0x418] ;  /* 0x0001060000087ab9 */ /* 0x000fe40000000a00 */
[----:B------:R-:W-:-:S04]  /*1390*/  IADD3 R4, P0, R2, UR8, RZ ;  /* 0x0000000802047c10 */ /* 0x000fc8000ff1e0ff */
[----:B------:R-:W-:Y:S01]  /*13a0*/  IADD3.X R5, RZ, UR9, RZ, P0, !PT ;  /* 0x00000009ff057c10 */ /* 0x000fe200087fe4ff */
[----:B------:R-:W-:-:S05]  /*13b0*/  ULDC.64 UR8, c[0x0][0x410] ;  /* 0x0001040000087ab9 */ /* 0x000fca0000000a00 */
[----:B------:R-:W2:Y:S01]  /*13c0*/  LDG.E.64 R4, desc[UR4][R4.64] ;  /* 0x0000000404047981 */ /* 0x000ea2000c1e1b00 */
[----:B------:R-:W-:-:S04]  /*13d0*/  IADD3 R6, P2, R3, UR8, RZ ;  /* 0x0000000803067c10 */ /* 0x000fc8000ff5e0ff */
[----:B------:R-:W-:Y:S01]  /*13e0*/  IADD3.X R7, RZ, UR9, RZ, P2, !PT ;  /* 0x00000009ff077c10 */ /* 0x000fe200097fe4ff */
[C---:B--2---:R-:W-:Y:S02]  /*13f0*/  DSETP.GEU.AND P1, PT, R4.reuse, RZ, PT ;  /* 0x000000ff0400722a */ /* 0x044fe40003f2e000 */
[----:B------:R-:W-:-:S04]  /*1400*/  DSETP.GTU.AND P0, PT, |R4|, +INF , PT ;  /* 0x7ff000000400742a */ /* 0x000fc80003f0c200 */
[----:B------:R-:W-:Y:S02]  /*1410*/  FSEL R3, RZ, 3.37028055040000000000e+12, P1 ;  /* 0x54442d18ff037808 */ /* 0x000fe40000800000 */
[----:B------:R-:W-:Y:S02]  /*1420*/  FSEL R9, RZ, 2.1426990032196044922, P1 ;  /* 0x400921fbff097808 */ /* 0x000fe40000800000 */
[----:B------:R-:W-:Y:S02]  /*1430*/  FSEL R2, R3, R4, !P0 ;  /* 0x0000000403027208 */ /* 0x000fe40004000000 */
[----:B------:R-:W-:Y:S01]  /*1440*/  FSEL R3, R9, R5, !P0 ;  /* 0x0000000509037208 */ /* 0x000fe20004000000 */
[----:B------:R-:W-:-:S04]  /*1450*/  VIADD R9, R0, 0x80 ;  /* 0x0000008000097836 */ /* 0x000fc80000000000 */
[----:B------:R0:W-:Y:S03]  /*1460*/  STG.E.64 desc[UR4][R6.64], R2 ;  /* 0x0000000206007986 */ /* 0x0001e6000c101b04 */
.L_x_2264:
[----:B------:R-:W-:Y:S05]  /*1470*/  BSYNC B0 ;  /* 0x0000000000007941 */ /* 0x000fea0003800000 */
.L_x_2263:
        /* <DEDUP_REMOVED lines=305> */
.L_x_2266:
        /* <DEDUP_REMOVED lines=12> */
[----:B------:R-:W-:-:S05]  /*2850*/  FSEL R3, R9, R5, !P0 ;  /* 0x0000000509037208 */ /* 0x000fca0004000000 */
[----:B------:R-:W-:Y:S01]  /*2860*/  STG.E.64 desc[UR4][R6.64], R2 ;  /* 0x0000000206007986 */ /* 0x000fe2000c101b04 */
[----:B------:R-:W-:Y:S05]  /*2870*/  EXIT ;  /* 0x000000000000794d */ /* 0x000fea0003800000 */
.L_x_2267:
        /* <DEDUP_REMOVED lines=16> */
.L_x_2321:


//--------------------- .text._ZN2at6native27unrolled_elementwise_kernelIZZZNS0_17angle_kernel_cudaERNS_18TensorIteratorBaseEENKUlvE0_clEvENKUlvE_clEvEUldE_St5arrayIPcLm2EELi4E23TrivialOffsetCalculatorILi1EjESB_NS0_6memory15LoadWithoutCastENSC_16StoreWithoutCastEEEviT_T0_T2_T3_T4_T5_ --------------------------
	.section	.text._ZN2at6native27unrolled_elementwise_kernelIZZZNS0_17angle_kernel_cudaERNS_18TensorIteratorBaseEENKUlvE0_clEvENKUlvE_clEvEUldE_St5arrayIPcLm2EELi4E23TrivialOffsetCalculatorILi1EjESB_NS0_6memory15LoadWithoutCastENSC_16StoreWithoutCastEEEviT_T0_T2_T3_T4_T5_,"ax",@progbits
	.align	128
        .global         _ZN2at6native27unrolled_elementwise_kernelIZZZNS0_17angle_kernel_cudaERNS_18TensorIteratorBaseEENKUlvE0_clEvENKUlvE_clEvEUldE_St5arrayIPcLm2EELi4E23TrivialOffsetCalculatorILi1EjESB_NS0_6memory15LoadWithoutCastENSC_16StoreWithoutCastEEEviT_T0_T2_T3_T4_T5_
        .type           _ZN2at6native27unrolled_elementwise_kernelIZZZNS0_17angle_kernel_cudaERNS_18TensorIteratorBaseEENKUlvE0_clEvENKUlvE_clEvEUldE_St5arrayIPcLm2EELi4E23TrivialOffsetCalculatorILi1EjESB_NS0_6memory15LoadWithoutCastENSC_16StoreWithoutCastEEEviT_T0_T2_T3_T4_T5_,@function
        .size           _ZN2at6native27unrolled_elementwise_kernelIZZZNS0_17angle_kernel_cudaERNS_18TensorIteratorBaseEENKUlvE0_clEvENKUlvE_clEvEUldE_St5arrayIPcLm2EELi4E23TrivialOffsetCalculatorILi1EjESB_NS0_6memory15LoadWithoutCastENSC_16StoreWithoutCastEEEviT_T0_T2_T3_T4_T5_,(.L_x_2322 - _ZN2at6native27unrolled_elementwise_kernelIZZZNS0_17angle_kernel_cudaERNS_18TensorIteratorBaseEENKUlvE0_clEvENKUlvE_clEvEUldE_St5arrayIPcLm2EELi4E23TrivialOffsetCalculatorILi1EjESB_NS0_6memory15LoadWithoutCastENSC_16StoreWithoutCastEEEviT_T0_T2_T3_T4_T5_)
        .other          _ZN2at6native27unrolled_elementwise_kernelIZZZNS0_17angle_kernel_cudaERNS_18TensorIteratorBaseEENKUlvE0_clEvENKUlvE_clEvEUldE_St5arrayIPcLm2EELi4E23TrivialOffsetCalculatorILi1EjESB_NS0_6memory15LoadWithoutCastENSC_16StoreWithoutCastEEEviT_T0_T2_T3_T4_T5_,@"STO_CUDA_ENTRY STV_DEFAULT"
_ZN2at6native27unrolled_elementwise_kernelIZZZNS0_17angle_kernel_cudaERNS_18TensorIteratorBaseEENKUlvE0_clEvENKUlvE_clEvEUldE_St5arrayIPcLm2EELi4E23TrivialOffsetCalculatorILi1EjESB_NS0_6memory15LoadWithoutCastENSC_16StoreWithoutCastEEEviT_T0_T2_T3_T4_T5_:
.text._ZN2at6native27unrolled_elementwise_kernelIZZZNS0_17angle_kernel_cudaERNS_18TensorIteratorBaseEENKUlvE0_clEvENKUlvE_clEvEUldE_St5arrayIPcLm2EELi4E23TrivialOffsetCalculatorILi1EjESB_NS0_6memory15LoadWithoutCastENSC_16StoreWithoutCastEEEviT_T0_T2_T3_T4_T5_:
        /* <DEDUP_REMOVED lines=16> */
[----:B0-----:R-:W-:Y:S01]  /*0100*/  @!P0 IMAD.WIDE.U32 R12, R5, 0x8, R12 ;  /* 0x00000008050c8825 */ /* 0x001fe200078e000c */
[----:B------:R-:W-:-:S06]  /*0110*/  CS2R R4, SRZ ;  /* 0x0000000000047805 */ /* 0x000fcc000001ff00 */
[----:B------:R0:W2:Y:S05]  /*0120*/  @!P0 LDG.E.64 R4, desc[UR4][R12.64] ;  /* 0x000000040c048981 */ /* 0x0000aa000c1e1b00 */
[----:B------:R-:W3:Y:S01]  /*0130*/  @!P2 LDC.64 R8, c[0x0][0x220] ;  /* 0x00008800ff08ab82 */ /* 0x000ee20000000a00 */
[----:B------:R-:W-:Y:S02]  /*0140*/  @!P2 IMAD R25, R0, 0x200, R11 ;  /* 0x000002000019a824 */ /* 0x000fe400078e020b */
[----:B-1----:R-:W-:Y:S01]  /*0150*/  @!P1 IMAD.WIDE.U32 R20, R21, 0x8, R6 ;  /* 0x0000000815149825 */ /* 0x002fe200078e0006 */
[----:B------:R-:W-:-:S04]  /*0160*/  CS2R R6, SRZ ;  /* 0x0000000000067805 */ /* 0x000fc8000001ff00 */
[----:B0-----:R-:W0:Y:S02]  /*0170*/  @!P0 LDC.64 R12, c[0x0][0x218] ;  /* 0x00008600ff0c8b82 */ /* 0x001e240000000a00 */
[----:B------:R1:W4:Y:S01]  /*0180*/  @!P1 LDG.E.64 R6, desc[UR4][R20.64] ;  /* 0x0000000414069981 */ /* 0x000322000c1e1b00 */
[----:B---3--:R-:W-:Y:S01]  /*0190*/  @!P2 IMAD.WIDE.U32 R24, R25, 0x8, R8 ;  /* 0x000000081918a825 */ /* 0x008fe200078e0008 */
[----:B------:R-:W-:-:S06]  /*01a0*/  CS2R R8, SRZ ;  /* 0x0000000000087805 */ /* 0x000fcc000001ff00 */
[----:B------:R3:W4:Y:S01]  /*01b0*/  @!P2 LDG.E.64 R8, desc[UR4][R24.64] ;  /* 0x000000041808a981 */ /* 0x000722000c1e1b00 */
[----:B------:R-:W-:-:S05]  /*01c0*/  @!P2 VIADD R11, R11, 0x80 ;  /* 0x000000800b0ba836 */ /* 0x000fca0000000000 */
[----:B------:R-:W-:-:S13]  /*01d0*/  ISETP.GE.AND P1, PT, R11, R14, PT ;  /* 0x0000000e0b00720c */ /* 0x000fda0003f26270 */
[----:B------:R-:W0:Y:S01]  /*01e0*/  @!P1 LDC.64 R22, c[0x0][0x220] ;  /* 0x00008800ff169b82 */ /* 0x000e220000000a00 */
[----:B-1----:R-:W-:Y:S02]  /*01f0*/  IMAD.MOV.U32 R21, RZ, RZ, R15 ;  /* 0x000000ffff157224 */ /* 0x002fe400078e000f */
[----:B------:R-:W-:Y:S02]  /*0200*/  @!P1 IMAD R11, R0, 0x200, R11 ;  /* 0x00000200000b9824 */ /* 0x000fe400078e020b */
[C---:B---3--:R-:W-:Y:S02]  /*0210*/  VIADD R25, R21.reuse, 0x100 ;  /* 0x0000010015197836 */ /* 0x048fe40000000000 */
[----:B------:R-:W-:-:S03]  /*0220*/  VIADD R27, R21, 0x80 ;  /* 0x00000080151b7836 */ /* 0x000fc60000000000 */
[----:B------:R-:W-:Y:S01]  /*0230*/  ISETP.GE.AND P2, PT, R25, R14, PT ;  /* 0x0000000e1900720c */ /* 0x000fe20003f46270 */
[----:B0-----:R-:W-:Y:S01]  /*0240*/  @!P1 IMAD.WIDE.U32 R22, R11, 0x8, R22 ;  /* 0x000000080b169825 */ /* 0x001fe200078e0016 */
[----:B------:R-:W-:-:S06]  /*0250*/  CS2R R10, SRZ ;  /* 0x00000000000a7805 */ /* 0x000fcc000001ff00 */
[----:B------:R0:W5:Y:S01]  /*0260*/  @!P1 LDG.E.64 R10, desc[UR4][R22.64] ;  /* 0x00000004160a9981 */ /* 0x000162000c1e1b00 */
[----:B------:R-:W-:Y:S01]  /*0270*/  ISETP.GE.AND P1, PT, R27, R14, PT ;  /* 0x0000000e1b00720c */ /* 0x000fe20003f26270 */
[----:B------:R-:W-:Y:S01]  /*0280*/  BSSY B0, `(.L_x_2268) ;  /* 0x0000024000007945 */ /* 0x000fe20003800000 */
[C---:B--2---:R-:W-:Y:S02]  /*0290*/  @!P0 DSETP.GEU.AND P4, PT, R4.reuse, RZ, PT ;  /* 0x000000ff0400822a */ /* 0x044fe40003f8e000 */
[----:B------:R-:W-:-:S04]  /*02a0*/  @!P0 DSETP.GTU.AND P5, PT, |R4|, +INF , PT ;  /* 0x7ff000000400842a */ /* 0x000fc80003fac200 */
[----:B------:R-:W-:Y:S02]  /*02b0*/  @!P0 FSEL R25, RZ, 3.37028055040000000000e+12, P4 ;  /* 0x54442d18ff198808 */ /* 0x000fe40002000000 */
[----:B0-----:R-:W-:Y:S02]  /*02c0*/  @!P0 FSEL R23, RZ, 2.1426990032196044922, P4 ;  /* 0x400921fbff178808 */ /* 0x001fe40002000000 */
[----:B------:R-:W-:Y:S01]  /*02d0*/  @!P0 FSEL R2, R25, R4, !P5 ;  /* 0x0000000419028208 */ /* 0x000fe20006800000 */
[----:B------:R-:W-:Y:S01]  /*02e0*/  @!P0 IMAD R25, R0, 0x200, R15 ;  /* 0x0000020000198824 */ /* 0x000fe200078e020f */
[----:B------:R-:W-:-:S03]  /*02f0*/  @!P0 FSEL R3, R23, R5, !P5 ;  /* 0x0000000517038208 */ /* 0x000fc60006800000 */
[----:B------:R-:W-:-:S04]  /*0300*/  @!P0 IMAD.WIDE.U32 R12, R25, 0x8, R12 ;  /* 0x00000008190c8825 */ /* 0x000fc800078e000c */
[----:B------:R-:W-:Y:S01]  /*0310*/  VIADD R5, R21, 0x180 ;  /* 0x0000018015057836 */ /* 0x000fe20000000000 */
[----:B------:R0:W-:Y:S01]  /*0320*/  @!P0 STG.E.64 desc[UR4][R12.64], R2 ;  /* 0x000000020c008986 */ /* 0x0001e2000c101b04 */
[----:B------:R-:W-:Y:S01]  /*0330*/  @!P0 IMAD.MOV.U32 R21, RZ, RZ, R27 ;  /* 0x000000ffff158224 */ /* 0x000fe200078e001b */
[C---:B----4-:R-:W-:Y:S02]  /*0340*/  @!P1 DSETP.GEU.AND P3, PT, R6.reuse, RZ, PT ;  /* 0x000000ff0600922a */ /* 0x050fe40003f6e000 */
[----:B------:R-:W-:Y:S02]  /*0350*/  @!P1 DSETP.GTU.AND P4, PT, |R6|, +INF , PT ;  /* 0x7ff000000600942a */ /* 0x000fe40003f8c200 */
[----:B------:R-:W-:Y:S02]  /*0360*/  ISETP.GE.AND P6, PT, R21, R14, PT ;  /* 0x0000000e1500720c */ /* 0x000fe40003fc6270 */
[----:B------:R-:W-:-:S04]  /*0370*/  @!P1 FSEL R23, RZ, 3.37028055040000000000e+12, P3 ;  /* 0x54442d18ff179808 */ /* 0x000fc80001800000 */
[----:B------:R-:W-:Y:S01]  /*0380*/  @!P1 FSEL R16, R23, R6, !P4 ;  /* 0x0000000617109208 */ /* 0x000fe20006000000 */
[C---:B------:R-:W-:Y:S01]  /*0390*/  @!P2 DSETP.GEU.AND P5, PT, R8.reuse, RZ, PT ;  /* 0x000000ff0800a22a */ /* 0x040fe20003fae000 */
[----:B------:R-:W-:Y:S01]  /*03a0*/  @!P1 FSEL R6, RZ, 2.1426990032196044922, P3 ;  /* 0x400921fbff069808 */ /* 0x000fe20001800000 */
[----:B------:R-:W-:-:S04]  /*03b0*/  @!P2 DSETP.GTU.AND P3, PT, |R8|, +INF , PT ;  /* 0x7ff000000800a42a */ /* 0x000fc80003f6c200 */
[----:B------:R-:W-:Y:S02]  /*03c0*/  @!P2 FSEL R15, RZ, 3.37028055040000000000e+12, P5 ;  /* 0x54442d18ff0fa808 */ /* 0x000fe40002800000 */
[----:B------:R-:W-:Y:S02]  /*03d0*/  @!P2 FSEL R23, RZ, 2.1426990032196044922, P5 ;  /* 0x400921fbff17a808 */ /* 0x000fe40002800000 */
[----:B------:R-:W-:Y:S02]  /*03e0*/  @!P1 FSEL R17, R6, R7, !P4 ;  /* 0x0000000706119208 */ /* 0x000fe40006000000 */
[----:B------:R-:W-:Y:S02]  /*03f0*/  @!P2 FSEL R18, R15, R8, !P3 ;  /* 0x000000080f12a208 */ /* 0x000fe40005800000 */
[----:B------:R-:W-:Y:S01]  /*0400*/  @!P2 FSEL R19, R23, R9, !P3 ;  /* 0x000000091713a208 */ /* 0x000fe20005800000 */
[----:B0-----:R-:W-:Y:S06]  /*0410*/  @P6 BRA `(.L_x_2269) ;  /* 0x0000000000286947 */ /* 0x001fec0003800000 */
[----:B------:R-:W0:Y:S01]  /*0420*/  LDC.64 R6, c[0x0][0x218] ;  /* 0x00008600ff067b82 */ /* 0x000e220000000a00 */
[----:B------:R-:W-:Y:S02]  /*0430*/  IMAD R3, R0, 0x200, R21 ;  /* 0x0000020000037824 */ /* 0x000fe400078e0215 */
[----:B------:R-:W-:-:S05]  /*0440*/  VIADD R21, R21, 0x80 ;  /* 0x0000008015157836 */ /* 0x000fca0000000000 */
[----:B------:R-:W-:-:S13]  /*0450*/  ISETP.GE.AND P0, PT, R21, R14, PT ;  /* 0x0000000e1500720c */ /* 0x000fda0003f06270 */
[----:B------:R-:W-:Y:S02]  /*0460*/  @!P0 IMAD R9, R0, 0x200, R21 ;  /* 0x0000020000098824 */ /* 0x000fe400078e0215 */
[----:B------:R-:W-:Y:S02]  /*0470*/  @!P0 VIADD R21, R21, 0x80 ;  /* 0x0000008015158836 */ /* 0x000fe40000000000 */
[----:B0-----:R-:W-:-:S04]  /*0480*/  IMAD.WIDE.U32 R2, R3, 0x8, R6 ;  /* 0x0000000803027825 */ /* 0x001fc800078e0006 */
[----:B------:R-:W-:Y:S01]  /*0490*/  @!P0 IMAD.WIDE.U32 R6, R9, 0x8, R6 ;  /* 0x0000000809068825 */ /* 0x000fe200078e0006 */
[----:B------:R0:W-:Y:S04]  /*04a0*/  STG.E.64 desc[UR4][R2.64], R16 ;  /* 0x0000001002007986 */ /* 0x0001e8000c101b04 */
[----:B------:R0:W-:Y:S02]  /*04b0*/  @!P0 STG.E.64 desc[UR4][R6.64], R18 ;  /* 0x0000001206008986 */ /* 0x0001e4000c101b04 */
.L_x_2269:
[----:B------:R-:W-:Y:S05]  /*04c0*/  BSYNC B0 ;  /* 0x0000000000007941 */ /* 0x000fea0003800000 */
.L_x_2268:
[-C--:B------:R-:W-:Y:S02]  /*04d0*/  ISETP.GE.AND P1, PT, R21, R14.reuse, PT ;  /* 0x0000000e1500720c */ /* 0x080fe40003f26270 */
[----:B------:R-:W-:-:S11]  /*04e0*/  ISETP.GE.AND P0, PT, R5, R14, PT ;  /* 0x0000000e0500720c */ /* 0x000fd60003f06270 */
[----:B------:R-:W-:Y:S05]  /*04f0*/  @P1 EXIT ;  /* 0x000000000000194d */ /* 0x000fea0003800000 */
[----:B0-----:R-:W0:Y:S01]  /*0500*/  LDC.64 R2, c[0x0][0x218] ;  /* 0x00008600ff027b82 */ /* 0x001e220000000a00 */
[C---:B-----5:R-:W-:Y:S01]  /*0510*/  @!P0 DSETP.GEU.AND P2, PT, R10.reuse, RZ, PT ;  /* 0x000000ff0a00822a */ /* 0x060fe20003f4e000 */
[----:B------:R-:W-:Y:S01]  /*0520*/  IMAD R21, R0, 0x200, R21 ;  /* 0x0000020000157824 */ /* 0x000fe200078e0215 */
[----:B------:R-:W-:-:S04]  /*0530*/  @!P0 DSETP.GTU.AND P1, PT, |R10|, +INF , PT ;  /* 0x7ff000000a00842a */ /* 0x000fc80003f2c200 */
[----:B------:R-:W-:Y:S02]  /*0540*/  @!P0 FSEL R7, RZ, 3.37028055040000000000e+12, P2 ;  /* 0x54442d18ff078808 */ /* 0x000fe40001000000 */
[----:B------:R-:W-:Y:S02]  /*0550*/  @!P0 FSEL R9, RZ, 2.1426990032196044922, P2 ;  /* 0x400921fbff098808 */ /* 0x000fe40001000000 */
[----:B------:R-:W-:Y:S02]  /*0560*/  @!P0 FSEL R4, R7, R10, !P1 ;  /* 0x0000000a07048208 */ /* 0x000fe40004800000 */
[----:B------:R-:W-:Y:S01]  /*0570*/  @!P0 FSEL R5, R9, R11, !P1 ;  /* 0x0000000b09058208 */ /* 0x000fe20004800000 */
[----:B0-----:R-:W-:-:S05]  /*0580*/  IMAD.WIDE.U32 R2, R21, 0x8, R2 ;  /* 0x0000000815027825 */ /* 0x001fca00078e0002 */
[----:B------:R-:W-:Y:S01]  /*0590*/  STG.E.64 desc[UR4][R2.64], R4 ;  /* 0x0000000402007986 */ /* 0x000fe2000c101b04 */
[----:B------:R-:W-:Y:S05]  /*05a0*/  EXIT ;  /* 0x000000000000794d */ /* 0x000fea0003800000 */
.L_x_2270:
        /* <DEDUP_REMOVED lines=13> */
.L_x_2322:


//--------------------- .text._ZN2at6native29vectorized_elementwise_kernelILi2EZZZNS0_17angle_kernel_cudaERNS_18TensorIteratorBaseEENKUlvE0_clEvENKUlvE_clEvEUldE_St5arrayIPcLm2EEEEviT0_T1_ --------------------------
	.section	.text._ZN2at6native29vectorized_elementwise_kernelILi2EZZZNS0_17angle_kernel_cudaERNS_18TensorIteratorBaseEENKUlvE0_clEvENKUlvE_clEvEUldE_St5arrayIPcLm2EEEEviT0_T1_,"ax",@progbits
	.align	128
        .global         _ZN2at6native29vectorized_elementwise_kernelILi2EZZZNS0_17angle_kernel_cudaERNS_18TensorIteratorBaseEENKUlvE0_clEvENKUlvE_clEvEUldE_St5arrayIPcLm2EEEEviT0_T1_
        .type           _ZN2at6native29vectorized_elementwise_kernelILi2EZZZNS0_17angle_kernel_cudaERNS_18TensorIteratorBaseEENKUlvE0_clEvENKUlvE_clEvEUldE_St5arrayIPcLm2EEEEviT0_T1_,@function
        .size           _ZN2at6native29vectorized_elementwise_kernelILi2EZZZNS0_17angle_kernel_cudaERNS_18TensorIteratorBaseEENKUlvE0_clEvENKUlvE_clEvEUldE_St5arrayIPcLm2EEEEviT0_T1_,(.L_x_2323 - _ZN2at6native29vectorized_elementwise_kernelILi2EZZZNS0_17angle_kernel_cudaERNS_18TensorIteratorBaseEENKUlvE0_clEvENKUlvE_clEvEUldE_St5arrayIPcLm2EEEEviT0_T1_)
        .other          _ZN2at6native29vectorized_elementwise_kernelILi2EZZZNS0_17angle_kernel_cudaERNS_18TensorIteratorBaseEENKUlvE0_clEvENKUlvE_clEvEUldE_St5arrayIPcLm2EEEEviT0_T1_,@"STO_CUDA_ENTRY STV_DEFAULT"
_ZN2at6native29vectorized_elementwise_kernelILi2EZZZNS0_17angle_kernel_cudaERNS_18TensorIteratorBaseEENKUlvE0_clEvENKUlvE_clEvEUldE_St5arrayIPcLm2EEEEviT0_T1_:
.text._ZN2at6native29vectorized_elementwise_kernelILi2EZZZNS0_17angle_kernel_cudaERNS_18TensorIteratorBaseEENKUlvE0_clEvENKUlvE_clEvEUldE_St5arrayIPcLm2EEEEviT0_T1_:
        /* <DEDUP_REMOVED lines=14> */
[----:B------:R-:W4:Y:S04]  /*00e0*/  LDG.E.128 R12, desc[UR4][R22.64+0x800] ;  /* 0x00080004160c7981 */ /* 0x000f28000c1e1d00 */
[----:B------:R-:W5:Y:S04]  /*00f0*/  LDG.E.128 R8, desc[UR4][R22.64+0x1000] ;  /* 0x0010000416087981 */ /* 0x000f68000c1e1d00 */
[----:B------:R0:W5:Y:S01]  /*0100*/  LDG.E.128 R4, desc[UR4][R22.64+0x1800] ;  /* 0x0018000416047981 */ /* 0x000162000c1e1d00 */
[----:B--2---:R-:W-:Y:S01]  /*0110*/  IMAD.WIDE.U32 R20, R3, 0x8, R20 ;  /* 0x0000000803147825 */ /* 0x004fe200078e0014 */
[----:B---3--:R-:W-:-:S02]  /*0120*/  DSETP.GEU.AND P6, PT, R18, RZ, PT ;  /* 0x000000ff1200722a */ /* 0x008fc40003fce000 */
[----:B------:R-:W-:Y:S02]  /*0130*/  DSETP.GEU.AND P1, PT, R16, RZ, PT ;  /* 0x000000ff1000722a */ /* 0x000fe40003f2e000 */
[----:B------:R-:W-:Y:S02]  /*0140*/  DSETP.GTU.AND P5, PT, |R18|, +INF , PT ;  /* 0x7ff000001200742a */ /* 0x000fe40003fac200 */
[----:B------:R-:W-:Y:S01]  /*0150*/  DSETP.GTU.AND P0, PT, |R16|, +INF , PT ;  /* 0x7ff000001000742a */ /* 0x000fe20003f0c200 */
[----:B0-----:R-:W-:Y:S01]  /*0160*/  FSEL R23, RZ, 3.37028055040000000000e+12, P6 ;  /* 0x54442d18ff177808 */ /* 0x001fe20003000000 */
[----:B----4-:R-:W-:Y:S01]  /*0170*/  DSETP.GEU.AND P4, PT, R12, RZ, PT ;  /* 0x000000ff0c00722a */ /* 0x010fe20003f8e000 */
[----:B------:R-:W-:Y:S01]  /*0180*/  FSEL R27, RZ, 3.37028055040000000000e+12, P1 ;  /* 0x54442d18ff1b7808 */ /* 0x000fe20000800000 */
[----:B------:R-:W-:Y:S01]  /*0190*/  DSETP.GEU.AND P3, PT, R14, RZ, PT ;  /* 0x000000ff0e00722a */ /* 0x000fe20003f6e000 */
[----:B------:R-:W-:Y:S01]  /*01a0*/  FSEL R29, RZ, 2.1426990032196044922, P1 ;  /* 0x400921fbff1d7808 */ /* 0x000fe20000800000 */
[----:B------:R-:W-:Y:S01]  /*01b0*/  DSETP.GTU.AND P2, PT, |R12|, +INF , PT ;  /* 0x7ff000000c00742a */ /* 0x000fe20003f4c200 */
[----:B------:R-:W-:Y:S01]  /*01c0*/  FSEL R25, RZ, 2.1426990032196044922, P6 ;  /* 0x400921fbff197808 */ /* 0x000fe20003000000 */
[----:B------:R-:W-:Y:S01]  /*01d0*/  DSETP.GTU.AND P1, PT, |R14|, +INF , PT ;  /* 0x7ff000000e00742a */ /* 0x000fe20003f2c200 */
[----:B------:R-:W-:Y:S01]  /*01e0*/  FSEL R0, R23, R18, !P5 ;  /* 0x0000001217007208 */ /* 0x000fe20006800000 */
[----:B-----5:R-:W-:Y:S01]  /*01f0*/  DSETP.GEU.AND P6, PT, R10, RZ, PT ;  /* 0x000000ff0a00722a */ /* 0x020fe20003fce000 */
[----:B------:R-:W-:-:S02]  /*0200*/  FSEL R16, R27, R16, !P0 ;  /* 0x000000101b107208 */ /* 0x000fc40004000000 */
[----:B------:R-:W-:Y:S02]  /*0210*/  FSEL R23, RZ, 3.37028055040000000000e+12, P4 ;  /* 0x54442d18ff177808 */ /* 0x000fe40002000000 */
[----:B------:R-:W-:Y:S01]  /*0220*/  FSEL R27, RZ, 2.1426990032196044922, P4 ;  /* 0x400921fbff1b7808 */ /* 0x000fe20002000000 */
[----:B------:R-:W-:Y:S01]  /*0230*/  DSETP.GEU.AND P4, PT, R6, RZ, PT ;  /* 0x000000ff0600722a */ /* 0x000fe20003f8e000 */
[----:B------:R-:W-:Y:S01]  /*0240*/  FSEL R17, R29, R17, !P0 ;  /* 0x000000111d117208 */ /* 0x000fe20004000000 */
[C---:B------:R-:W-:Y:S01]  /*0250*/  DSETP.GEU.AND P0, PT, R8.reuse, RZ, PT ;  /* 0x000000ff0800722a */ /* 0x040fe20003f0e000 */
[----:B------:R-:W-:Y:S01]  /*0260*/  FSEL R19, R25, R19, !P5 ;  /* 0x0000001319137208 */ /* 0x000fe20006800000 */
[----:B------:R-:W-:Y:S01]  /*0270*/  DSETP.GTU.AND P5, PT, |R8|, +INF , PT ;  /* 0x7ff000000800742a */ /* 0x000fe20003fac200 */
[----:B------:R-:W-:Y:S02]  /*0280*/  FSEL R3, RZ, 3.37028055040000000000e+12, P3 ;  /* 0x54442d18ff037808 */ /* 0x000fe40001800000 */
[----:B------:R-:W-:Y:S01]  /*0290*/  FSEL R25, RZ, 2.1426990032196044922, P3 ;  /* 0x400921fbff197808 */ /* 0x000fe20001800000 */
[----:B------:R-:W-:Y:S01]  /*02a0*/  DSETP.GTU.AND P3, PT, |R10|, +INF , PT ;  /* 0x7ff000000a00742a */ /* 0x000fe20003f6c200 */
[----:B------:R-:W-:-:S02]  /*02b0*/  FSEL R12, R23, R12, !P2 ;  /* 0x0000000c170c7208 */ /* 0x000fc40005000000 */
[----:B------:R-:W-:Y:S01]  /*02c0*/  FSEL R23, R27, R13, !P2 ;  /* 0x0000000d1b177208 */ /* 0x000fe20005000000 */
[C---:B------:R-:W-:Y:S01]  /*02d0*/  DSETP.GTU.AND P2, PT, |R4|.reuse, +INF , PT ;  /* 0x7ff000000400742a */ /* 0x040fe20003f4c200 */
[----:B------:R-:W-:Y:S01]  /*02e0*/  FSEL R13, R3, R14, !P1 ;  /* 0x0000000e030d7208 */ /* 0x000fe20004800000 */
[----:B------:R-:W-:Y:S01]  /*02f0*/  IMAD.WIDE R2, R2, 0x10, R20 ;  /* 0x0000001002027825 */ /* 0x000fe200078e0214 */
[----:B------:R-:W-:Y:S01]  /*0300*/  FSEL R14, R25, R15, !P1 ;  /* 0x0000000f190e7208 */ /* 0x000fe20004800000 */
[----:B------:R-:W-:Y:S01]  /*0310*/  DSETP.GEU.AND P1, PT, R4, RZ, PT ;  /* 0x000000ff0400722a */ /* 0x000fe20003f2e000 */
[----:B------:R-:W-:Y:S02]  /*0320*/  FSEL R21, RZ, 2.1426990032196044922, P0 ;  /* 0x400921fbff157808 */ /* 0x000fe40000000000 */
[----:B------:R-:W-:Y:S01]  /*0330*/  FSEL R15, RZ, 3.37028055040000000000e+12, P0 ;  /* 0x54442d18ff0f7808 */ /* 0x000fe20000000000 */
[----:B------:R-:W-:Y:S01]  /*0340*/  DSETP.GTU.AND P0, PT, |R6|, +INF , PT ;  /* 0x7ff000000600742a */ /* 0x000fe20003f0c200 */
[----:B------:R-:W-:-:S02]  /*0350*/  FSEL R25, RZ, 3.37028055040000000000e+12, P6 ;  /* 0x54442d18ff197808 */ /* 0x000fc40003000000 */
[----:B------:R-:W-:Y:S02]  /*0360*/  FSEL R27, RZ, 2.1426990032196044922, P6 ;  /* 0x400921fbff1b7808 */ /* 0x000fe40003000000 */
[----:B------:R-:W-:Y:S02]  /*0370*/  FSEL R9, R21, R9, !P5 ;  /* 0x0000000915097208 */ /* 0x000fe40006800000 */
[----:B------:R-:W-:Y:S02]  /*0380*/  FSEL R8, R15, R8, !P5 ;  /* 0x000000080f087208 */ /* 0x000fe40006800000 */
[----:B------:R-:W-:Y:S02]  /*0390*/  FSEL R10, R25, R10, !P3 ;  /* 0x0000000a190a7208 */ /* 0x000fe40005800000 */
[----:B------:R-:W-:Y:S02]  /*03a0*/  FSEL R11, R27, R11, !P3 ;  /* 0x0000000b1b0b7208 */ /* 0x000fe40005800000 */
[----:B------:R-:W-:-:S02]  /*03b0*/  FSEL R21, RZ, 2.1426990032196044922, P1 ;  /* 0x400921fbff157808 */ /* 0x000fc40000800000 */
[----:B------:R-:W-:Y:S01]  /*03c0*/  FSEL R15, RZ, 3.37028055040000000000e+12, P1 ;  /* 0x54442d18ff0f7808 */ /* 0x000fe20000800000 */
[----:B------:R-:W-:Y:S01]  /*03d0*/  STG.E.128 desc[UR4][R2.64+0x1000], R8 ;  /* 0x0010000802007986 */ /* 0x000fe2000c101d04 */
[----:B------:R-:W-:Y:S02]  /*03e0*/  FSEL R25, RZ, 3.37028055040000000000e+12, P4 ;  /* 0x54442d18ff197808 */ /* 0x000fe40002000000 */
[----:B------:R-:W-:Y:S02]  /*03f0*/  FSEL R27, RZ, 2.1426990032196044922, P4 ;  /* 0x400921fbff1b7808 */ /* 0x000fe40002000000 */
[----:B------:R-:W-:Y:S01]  /*0400*/  FSEL R18, R21, R5, !P2 ;  /* 0x0000000515127208 */ /* 0x000fe20005000000 */
[----:B------:R-:W-:Y:S01]  /*0410*/  IMAD.MOV.U32 R5, RZ, RZ, R17 ;  /* 0x000000ffff057224 */ /* 0x000fe200078e0011 */
[----:B------:R-:W-:Y:S01]  /*0420*/  FSEL R15, R15, R4, !P2 ;  /* 0x000000040f0f7208 */ /* 0x000fe20005000000 */
[----:B------:R-:W-:Y:S01]  /*0430*/  IMAD.MOV.U32 R4, RZ, RZ, R16 ;  /* 0x000000ffff047224 */ /* 0x000fe200078e0010 */
[----:B------:R-:W-:Y:S01]  /*0440*/  FSEL R20, R25, R6, !P0 ;  /* 0x0000000619147208 */ /* 0x000fe20004000000 */
[----:B------:R-:W-:Y:S01]  /*0450*/  IMAD.MOV.U32 R6, RZ, RZ, R0 ;  /* 0x000000ffff067224 */ /* 0x000fe200078e0000 */
[----:B------:R-:W-:Y:S01]  /*0460*/  FSEL R21, R27, R7, !P0 ;  /* 0x000000071b157208 */ /* 0x000fe20004000000 */
[----:B------:R-:W-:-:S05]  /*0470*/  IMAD.MOV.U32 R7, RZ, RZ, R19 ;  /* 0x000000ffff077224 */ /* 0x000fca00078e0013 */
[----:B------:R0:W-:Y:S02]  /*0480*/  STG.E.128 desc[UR4][R2.64], R4 ;  /* 0x0000000402007986 */ /* 0x0001e4000c101d04 */
[----:B0-----:R-:W-:Y:S02]  /*0490*/  IMAD.MOV.U32 R4, RZ, RZ, R12 ;  /* 0x000000ffff047224 */ /* 0x001fe400078e000c */
[----:B------:R-:W-:Y:S02]  /*04a0*/  IMAD.MOV.U32 R5, RZ, RZ, R23 ;  /* 0x000000ffff057224 */ /* 0x000fe400078e0017 */
[----:B------:R-:W-:Y:S02]  /*04b0*/  IMAD.MOV.U32 R6, RZ, RZ, R13 ;  /* 0x000000ffff067224 */ /* 0x000fe400078e000d */
[----:B------:R-:W-:-:S05]  /*04c0*/  IMAD.MOV.U32 R7, RZ, RZ, R14 ;  /* 0x000000ffff077224 */ /* 0x000fca00078e000e */
[----:B------:R0:W-:Y:S02]  /*04d0*/  STG.E.128 desc[UR4][R2.64+0x800], R4 ;  /* 0x0008000402007986 */ /* 0x0001e4000c101d04 */
[----:B0-----:R-:W-:Y:S02]  /*04e0*/  IMAD.MOV.U32 R4, RZ, RZ, R15 ;  /* 0x000000ffff047224 */ /* 0x001fe400078e000f */
[----:B------:R-:W-:Y:S02]  /*04f0*/  IMAD.MOV.U32 R5, RZ, RZ, R18 ;  /* 0x000000ffff057224 */ /* 0x000fe400078e0012 */
[----:B------:R-:W-:Y:S02]  /*0500*/  IMAD.MOV.U32 R6, RZ, RZ, R20 ;  /* 0x000000ffff067224 */ /* 0x000fe400078e0014 */
[----:B------:R-:W-:-:S05]  /*0510*/  IMAD.MOV.U32 R7, RZ, RZ, R21 ;  /* 0x000000ffff077224 */ /* 0x000fca00078e0015 */
[----:B------:R-:W-:Y:S01]  /*0520*/  STG.E.128 desc[UR4][R2.64+0x1800], R4 ;  /* 0x0018000402007986 */ /* 0x000fe2000c101d04 */
[----:B------:R-:W-:Y:S05]  /*0530*/  EXIT ;  /* 0x000000000000794d */ /* 0x000fea0003800000 */
.L_x_2271:
[----:B------:R-:W0:Y:S01]  /*0540*/  S2R R34, SR_TID.X ;  /* 0x0000000000227919 */ /* 0x000e220000002100 */
[----:B------:R-:W-:Y:S02]  /*0550*/  CS2R R16, SRZ ;  /* 0x0000000000107805 */ /* 0x000fe4000001ff00 */
[----:B0-----:R-:W-:-:S13]  /*0560*/  ISETP.GE.AND P6, PT, R34, R5, PT ;  /* 0x000000052200720c */ /* 0x001fda0003fc6270 */
[----:B------:R-:W0:Y:S01]  /*0570*/  @!P6 LDC.64 R12, c[0x0][0x220] ;  /* 0x00008800ff0ceb82 */ /* 0x000e220000000a00 */
[----:B------:R-:W-:-:S04]  /*0580*/  @!P6 IMAD.IADD R15, R3, 0x1, R34 ;  /* 0x00000001030fe824 */ /* 0x000fc800078e0222 */
[----:B0-----:R-:W-:-:S05]  /*0590*/  @!P6 IMAD.WIDE.U32 R12, R15, 0x8, R12 ;  /* 0x000000080f0ce825 */ /* 0x001fca00078e000c */
[----:B------:R0:W2:Y:S01]  /*05a0*/  @!P6 LDG.E.64 R16, desc[UR4][R12.64] ;  /* 0x000000040c10e981 */ /* 0x0000a2000c1e1b00 */
[----:B------:R-:W-:Y:S01]  /*05b0*/  IMAD.MOV.U32 R0, RZ, RZ, R34 ;  /* 0x000000ffff007224 */ /* 0x000fe200078e0022 */
[----:B------:R-:W-:Y:S01]  /*05c0*/  CS2R R18, SRZ ;  /* 0x0000000000127805 */ /* 0x000fe2000001ff00 */
[----:B------:R-:W-:-:S05]  /*05d0*/  @!P6 VIADD R0, R34, 0x80 ;  /* 0x000000802200e836 */ /* 0x000fca0000000000 */
[----:B------:R-:W-:-:S13]  /*05e0*/  ISETP.GE.AND P1, PT, R0, R5, PT ;  /* 0x000000050000720c */ /* 0x000fda0003f26270 */
[----:B------:R-:W1:Y:S01]  /*05f0*/  @!P1 LDC.64 R28, c[0x0][0x220] ;  /* 0x00008800ff1c9b82 */ /* 0x000e620000000a00 */
[----:B------:R-:W-:Y:S02]  /*0600*/  @!P1 IMAD.IADD R15, R3, 0x1, R0 ;  /* 0x00000001030f9824 */ /* 0x000fe400078e0200 */
[----:B------:R-:W-:-:S05]  /*0610*/  @!P1 VIADD R0, R0, 0x80 ;  /* 0x0000008000009836 */ /* 0x000fca0000000000 */
[----:B------:R-:W-:-:S13]  /*0620*/  ISETP.GE.AND P2, PT, R0, R5, PT ;  /* 0x000000050000720c */ /* 0x000fda0003f46270 */
[----:B------:R-:W-:Y:S02]  /*0630*/  @!P2 IMAD.IADD R21, R3, 0x1, R0 ;  /* 0x000000010315a824 */ /* 0x000fe400078e0200 */
[----:B------:R-:W-:Y:S02]  /*0640*/  @!P2 VIADD R0, R0, 0x80 ;  /* 0x000000800000a836 */ /* 0x000fe40000000000 */
[----:B-1----:R-:W-:Y:S02]  /*0650*/  @!P1 IMAD.WIDE.U32 R28, R15, 0x8, R28 ;  /* 0x000000080f1c9825 */ /* 0x002fe400078e001c */
[----:B------:R-:W1:Y:S01]  /*0660*/  @!P2 LDC.64 R14, c[0x0][0x220] ;  /* 0x00008800ff0eab82 */ /* 0x000e620000000a00 */
[----:B------:R-:W-:Y:S02]  /*0670*/  ISETP.GE.AND P0, PT, R0, R5, PT ;  /* 0x000000050000720c */ /* 0x000fe40003f06270 */
[----:B------:R-:W3:Y:S01]  /*0680*/  @!P1 LDG.E.64 R18, desc[UR4][R28.64] ;  /* 0x000000041c129981 */ /* 0x000ee2000c1e1b00 */
[----:B0-----:R-:W-:-:S10]  /*0690*/  CS2R R12, SRZ ;  /* 0x00000000000c7805 */ /* 0x001fd4000001ff00 */
[----:B------:R-:W-:Y:S01]  /*06a0*/  @!P0 IMAD.IADD R20, R3, 0x1, R0 ;  /* 0x0000000103148824 */ /* 0x000fe200078e0200 */
[----:B------:R-:W0:Y:S01]  /*06b0*/  @!P0 LDC.64 R26, c[0x0][0x220] ;  /* 0x00008800ff1a8b82 */ /* 0x000e220000000a00 */
[----:B------:R-:W-:-:S05]  /*06c0*/  @!P0 VIADD R0, R0, 0x80 ;  /* 0x0000008000008836 */ /* 0x000fca0000000000 */
[----:B------:R-:W-:Y:S01]  /*06d0*/  ISETP.GE.AND P1, PT, R0, R5, PT ;  /* 0x000000050000720c */ /* 0x000fe20003f26270 */
[----:B-1----:R-:W-:-:S05]  /*06e0*/  @!P2 IMAD.WIDE.U32 R14, R21, 0x8, R14 ;  /* 0x00000008150ea825 */ /* 0x002fca00078e000e */
[----:B------:R1:W4:Y:S07]  /*06f0*/  @!P2 LDG.E.64 R12, desc[UR4][R14.64] ;  /* 0x000000040e0ca981 */ /* 0x00032e000c1e1b00 */
[----:B------:R-:W-:Y:S02]  /*0700*/  @!P1 IMAD.IADD R23, R3, 0x1, R0 ;  /* 0x0000000103179824 */ /* 0x000fe400078e0200 */
[----:B------:R-:W-:Y:S02]  /*0710*/  @!P1 VIADD R0, R0, 0x80 ;  /* 0x0000008000009836 */ /* 0x000fe40000000000 */
[----:B0-----:R-:W-:Y:S01]  /*0720*/  @!P0 IMAD.WIDE.U32 R26, R20, 0x8, R26 ;  /* 0x00000008141a8825 */ /* 0x001fe200078e001a */
[----:B-1----:R-:W0:Y:S02]  /*0730*/  @!P1 LDC.64 R14, c[0x0][0x220] ;  /* 0x00008800ff0e9b82 */ /* 0x002e240000000a00 */
[----:B------:R-:W-:-:S13]  /*0740*/  ISETP.GE.AND P4, PT, R0, R5, PT ;  /* 0x000000050000720c */ /* 0x000fda0003f86270 */
[----:B------:R-:W1:Y:S01]  /*0750*/  @!P4 LDC.64 R28, c[0x0][0x220] ;  /* 0x00008800ff1ccb82 */ /* 0x000e620000000a00 */
[----:B0-----:R-:W-:Y:S01]  /*0760*/  @!P1 IMAD.WIDE.U32 R14, R23, 0x8, R14 ;  /* 0x00000008170e9825 */ /* 0x001fe200078e000e */
[----:B------:R-:W-:-:S06]  /*0770*/  CS2R R22, SRZ ;  /* 0x0000000000167805 */ /* 0x000fcc000001ff00 */
[----:B------:R0:W5:Y:S02]  /*0780*/  @!P1 LDG.E.64 R22, desc[UR4][R14.64] ;  /* 0x000000040e169981 */ /* 0x000164000c1e1b00 */
[----:B0-----:R-:W-:Y:S01]  /*0790*/  CS2R R14, SRZ ;  /* 0x00000000000e7805 */ /* 0x001fe2000001ff00 */
[C---:B--2---:R-:W-:Y:S02]  /*07a0*/  @!P6 DSETP.GEU.AND P3, PT, R16.reuse, RZ, PT ;  /* 0x000000ff1000e22a */ /* 0x044fe40003f6e000 */
[----:B------:R-:W-:-:S04]  /*07b0*/  @!P6 DSETP.GTU.AND P2, PT, |R16|, +INF , PT ;  /* 0x7ff000001000e42a */ /* 0x000fc80003f4c200 */
[----:B------:R-:W-:-:S04]  /*07c0*/  @!P6 FSEL R21, RZ, 3.37028055040000000000e+12, P3 ;  /* 0x54442d18ff15e808 */ /* 0x000fc80001800000 */
[----:B------:R-:W-:Y:S01]  /*07d0*/  @!P6 FSEL R24, R21, R16, !P2 ;  /* 0x000000101518e208 */ /* 0x000fe20005000000 */
[----:B------:R-:W-:Y:S01]  /*07e0*/  @!P4 IMAD.IADD R21, R3, 0x1, R0 ;  /* 0x000000010315c824 */ /* 0x000fe200078e0200 */
[----:B------:R-:W-:Y:S01]  /*07f0*/  @!P6 FSEL R16, RZ, 2.1426990032196044922, P3 ;  /* 0x400921fbff10e808 */ /* 0x000fe20001800000 */
[----:B------:R-:W-:-:S03]  /*0800*/  @!P4 VIADD R0, R0, 0x80 ;  /* 0x000000800000c836 */ /* 0x000fc60000000000 */
[----:B------:R-:W-:Y:S02]  /*0810*/  @!P6 FSEL R25, R16, R17, !P2 ;  /* 0x000000111019e208 */ /* 0x000fe40005000000 */
[----:B------:R-:W-:Y:S02]  /*0820*/  ISETP.GE.AND P2, PT, R0, R5, PT ;  /* 0x000000050000720c */ /* 0x000fe40003f46270 */
[----:B------:R-:W-:-:S06]  /*0830*/  CS2R R16, SRZ ;  /* 0x0000000000107805 */ /* 0x000fcc000001ff00 */
[----:B------:R0:W2:Y:S05]  /*0840*/  @!P0 LDG.E.64 R16, desc[UR4][R26.64] ;  /* 0x000000041a108981 */ /* 0x0000aa000c1e1b00 */
[----:B------:R-:W-:Y:S02]  /*0850*/  @!P2 IMAD.IADD R36, R3, 0x1, R0 ;  /* 0x000000010324a824 */ /* 0x000fe400078e0200 */
[----:B------:R-:W-:Y:S02]  /*0860*/  @!P2 VIADD R0, R0, 0x80 ;  /* 0x000000800000a836 */ /* 0x000fe40000000000 */
[----:B-1----:R-:W-:Y:S01]  /*0870*/  @!P4 IMAD.WIDE.U32 R28, R21, 0x8, R28 ;  /* 0x00000008151cc825 */ /* 0x002fe200078e001c */
[----:B0-----:R-:W0:Y:S02]  /*0880*/  @!P2 LDC.64 R26, c[0x0][0x220] ;  /* 0x00008800ff1aab82 */ /* 0x001e240000000a00 */
[----:B------:R-:W-:-:S02]  /*0890*/  ISETP.GE.AND P0, PT, R0, R5, PT ;  /* 0x000000050000720c */ /* 0x000fc40003f06270 */
[----:B------:R-:W-:-:S06]  /*08a0*/  CS2R R20, SRZ ;  /* 0x0000000000147805 */ /* 0x000fcc000001ff00 */
[----:B------:R1:W5:Y:S05]  /*08b0*/  @!P4 LDG.E.64 R20, desc[UR4][R28.64] ;  /* 0x000000041c14c981 */ /* 0x00036a000c1e1b00 */
[----:B-1----:R-:W1:Y:S01]  /*08c0*/  @!P0 LDC.64 R28, c[0x0][0x220] ;  /* 0x00008800ff1c8b82 */ /* 0x002e620000000a00 */
[----:B------:R-:W-:Y:S02]  /*08d0*/  @!P0 IMAD.IADD R0, R3, 0x1, R0 ;  /* 0x0000000103008824 */ /* 0x000fe400078e0200 */
[----:B0-----:R-:W-:-:S05]  /*08e0*/  @!P2 IMAD.WIDE.U32 R26, R36, 0x8, R26 ;  /* 0x00000008241aa825 */ /* 0x001fca00078e001a */
[----:B------:R0:W5:Y:S02]  /*08f0*/  @!P2 LDG.E.64 R14, desc[UR4][R26.64] ;  /* 0x000000041a0ea981 */ /* 0x000164000c1e1b00 */
[----:B0-----:R-:W-:Y:S01]  /*0900*/  CS2R R26, SRZ ;  /* 0x00000000001a7805 */ /* 0x001fe2000001ff00 */
[----:B-1----:R-:W-:-:S05]  /*0910*/  @!P0 IMAD.WIDE.U32 R28, R0, 0x8, R28 ;  /* 0x00000008001c8825 */ /* 0x002fca00078e001c */
[----:B------:R0:W5:Y:S01]  /*0920*/  @!P0 LDG.E.64 R26, desc[UR4][R28.64] ;  /* 0x000000041c1a8981 */ /* 0x000162000c1e1b00 */
[----:B------:R-:W-:-:S05]  /*0930*/  VIADD R0, R34, 0x80 ;  /* 0x0000008022007836 */ /* 0x000fca0000000000 */
[----:B------:R-:W-:-:S13]  /*0940*/  ISETP.GE.AND P0, PT, R0, R5, PT ;  /* 0x000000050000720c */ /* 0x000fda0003f06270 */
[C---:B---3--:R-:W-:Y:S02]  /*0950*/  @!P0 DSETP.GEU.AND P2, PT, R18.reuse, RZ, PT ;  /* 0x000000ff1200822a */ /* 0x048fe40003f4e000 */
[----:B------:R-:W-:-:S04]  /*0960*/  @!P0 DSETP.GTU.AND P1, PT, |R18|, +INF , PT ;  /* 0x7ff000001200842a */ /* 0x000fc80003f2c200 */
[----:B------:R-:W-:-:S04]  /*0970*/  @!P0 FSEL R36, RZ, 3.37028055040000000000e+12, P2 ;  /* 0x54442d18ff248808 */ /* 0x000fc80001000000 */
[----:B------:R-:W-:Y:S02]  /*0980*/  @!P0 FSEL R2, R36, R18, !P1 ;  /* 0x0000001224028208 */ /* 0x000fe40004800000 */
[----:B------:R-:W-:-:S04]  /*0990*/  @!P0 FSEL R18, RZ, 2.1426990032196044922, P2 ;  /* 0x400921fbff128808 */ /* 0x000fc80001000000 */
[----:B------:R-:W-:Y:S01]  /*09a0*/  @!P0 FSEL R7, R18, R19, !P1 ;  /* 0x0000001312078208 */ /* 0x000fe20004800000 */
[----:B------:R-:W-:-:S05]  /*09b0*/  VIADD R18, R34, 0x100 ;  /* 0x0000010022127836 */ /* 0x000fca0000000000 */
[----:B------:R-:W-:-:S13]  /*09c0*/  ISETP.GE.AND P0, PT, R18, R5, PT ;  /* 0x000000051200720c */ /* 0x000fda0003f06270 */
[C---:B----4-:R-:W-:Y:S02]  /*09d0*/  @!P0 DSETP.GEU.AND P2, PT, R12.reuse, RZ, PT ;  /* 0x000000ff0c00822a */ /* 0x050fe40003f4e000 */
[----:B------:R-:W-:-:S04]  /*09e0*/  @!P0 DSETP.GTU.AND P1, PT, |R12|, +INF , PT ;  /* 0x7ff000000c00842a */ /* 0x000fc80003f2c200 */
[----:B------:R-:W-:-:S04]  /*09f0*/  @!P0 FSEL R19, RZ, 3.37028055040000000000e+12, P2 ;  /* 0x54442d18ff138808 */ /* 0x000fc80001000000 */
[----:B------:R-:W-:Y:S02]  /*0a00*/  @!P0 FSEL R4, R19, R12, !P1 ;  /* 0x0000000c13048208 */ /* 0x000fe40004800000 */
[----:B------:R-:W-:-:S04]  /*0a10*/  @!P0 FSEL R12, RZ, 2.1426990032196044922, P2 ;  /* 0x400921fbff0c8808 */ /* 0x000fc80001000000 */
[----:B------:R-:W-:Y:S01]  /*0a20*/  @!P0 FSEL R9, R12, R13, !P1 ;  /* 0x0000000d0c098208 */ /* 0x000fe20004800000 */
[----:B------:R-:W-:-:S05]  /*0a30*/  VIADD R12, R34, 0x180 ;  /* 0x00000180220c7836 */ /* 0x000fca0000000000 */
[----:B------:R-:W-:Y:S01]  /*0a40*/  ISETP.GE.AND P0, PT, R12, R5, PT ;  /* 0x000000050c00720c */ /* 0x000fe20003f06270 */
[----:B------:R-:W-:Y:S04]  /*0a50*/  BSSY B0, `(.L_x_2272) ;  /* 0x0000060000007945 */ /* 0x000fe80003800000 */
[----:B------:R-:W-:Y:S08]  /*0a60*/  BSSY B1, `(.L_x_2273) ;  /* 0x0000057000017945 */ /* 0x000ff00003800000 */
[----:B--2---:R-:W-:-:S02]  /*0a70*/  @!P0 DSETP.GEU.AND P2, PT, R16, RZ, PT ;  /* 0x000000ff1000822a */ /* 0x004fc40003f4e000 */
[----:B------:R-:W-:-:S04]  /*0a80*/  @!P0 DSETP.GTU.AND P1, PT, |R16|, +INF , PT ;  /* 0x7ff000001000842a */ /* 0x000fc80003f2c200 */
[----:B------:R-:W-:-:S04]  /*0a90*/  @!P0 FSEL R13, RZ, 3.37028055040000000000e+12, P2 ;  /* 0x54442d18ff0d8808 */ /* 0x000fc80001000000 */
[----:B------:R-:W-:Y:S01]  /*0aa0*/  @!P0 FSEL R6, R13, R16, !P1 ;  /* 0x000000100d068208 */ /* 0x000fe20004800000 */
[----:B------:R-:W-:Y:S01]  /*0ab0*/  VIADD R16, R34, 0x200 ;  /* 0x0000020022107836 */ /* 0x000fe20000000000 */
[----:B------:R-:W1:Y:S01]  /*0ac0*/  @!P6 LDC.64 R12, c[0x0][0x218] ;  /* 0x00008600ff0ceb82 */ /* 0x000e620000000a00 */
[----:B------:R-:W-:-:S03]  /*0ad0*/  @!P0 FSEL R19, RZ, 2.1426990032196044922, P2 ;  /* 0x400921fbff138808 */ /* 0x000fc60001000000 */
[----:B------:R-:W-:Y:S01]  /*0ae0*/  ISETP.GE.AND P5, PT, R16, R5, PT ;  /* 0x000000051000720c */ /* 0x000fe20003fa6270 */
[----:B------:R-:W-:Y:S01]  /*0af0*/  VIADD R16, R34, 0x280 ;  /* 0x0000028022107836 */ /* 0x000fe20000000000 */
[----:B------:R-:W-:-:S04]  /*0b00*/  @!P0 FSEL R11, R19, R17, !P1 ;  /* 0x00000011130b8208 */ /* 0x000fc80004800000 */
[----:B------:R-:W-:Y:S01]  /*0b10*/  ISETP.GE.AND P0, PT, R16, R5, PT ;  /* 0x000000051000720c */ /* 0x000fe20003f06270 */
[----:B------:R-:W-:Y:S02]  /*0b20*/  VIADD R16, R34, 0x300 ;  /* 0x0000030022107836 */ /* 0x000fe40000000000 */
[----:B------:R-:W-:-:S03]  /*0b30*/  @!P6 IMAD.IADD R17, R3, 0x1, R34 ;  /* 0x000000010311e824 */ /* 0x000fc600078e0222 */
[----:B------:R-:W-:Y:S01]  /*0b40*/  ISETP.GE.AND P1, PT, R16, R5, PT ;  /* 0x000000051000720c */ /* 0x000fe20003f26270 */
[C---:B-----5:R-:W-:Y:S01]  /*0b50*/  @!P5 DSETP.GEU.AND P2, PT, R22.reuse, RZ, PT ;  /* 0x000000ff1600d22a */ /* 0x060fe20003f4e000 */
[----:B------:R-:W-:Y:S01]  /*0b60*/  VIADD R16, R34, 0x380 ;  /* 0x0000038022107836 */ /* 0x000fe20000000000 */
[----:B------:R-:W-:-:S04]  /*0b70*/  @!P5 DSETP.GTU.AND P4, PT, |R22|, +INF , PT ;  /* 0x7ff000001600d42a */ /* 0x000fc80003f8c200 */
[----:B0-----:R-:W-:Y:S01]  /*0b80*/  @!P5 FSEL R29, RZ, 2.1426990032196044922, P2 ;  /* 0x400921fbff1dd808 */ /* 0x001fe20001000000 */
[----:B-1----:R-:W-:Y:S01]  /*0b90*/  @!P6 IMAD.WIDE.U32 R12, R17, 0x8, R12 ;  /* 0x00000008110ce825 */ /* 0x002fe200078e000c */
[----:B------:R-:W-:Y:S02]  /*0ba0*/  @!P5 FSEL R17, RZ, 3.37028055040000000000e+12, P2 ;  /* 0x54442d18ff11d808 */ /* 0x000fe40001000000 */
[----:B------:R-:W-:Y:S01]  /*0bb0*/  ISETP.GE.AND P2, PT, R16, R5, PT ;  /* 0x000000051000720c */ /* 0x000fe20003f46270 */
[----:B------:R-:W-:Y:S01]  /*0bc0*/  @!P0 DSETP.GEU.AND P3, PT, R20, RZ, PT ;  /* 0x000000ff1400822a */ /* 0x000fe20003f6e000 */
[----:B------:R-:W-:Y:S01]  /*0bd0*/  @!P6 IMAD.MOV.U32 R34, RZ, RZ, R0 ;  /* 0x000000ffff22e224 */ /* 0x000fe200078e0000 */
[----:B------:R-:W-:Y:S02]  /*0be0*/  @!P5 FSEL R8, R17, R22, !P4 ;  /* 0x000000161108d208 */ /* 0x000fe40006000000 */
[----:B------:R-:W-:Y:S02]  /*0bf0*/  @!P5 FSEL R31, R29, R23, !P4 ;  /* 0x000000171d1fd208 */ /* 0x000fe40006000000 */
[----:B------:R-:W-:-:S02]  /*0c00*/  ISETP.GE.AND P5, PT, R34, R5, PT ;  /* 0x000000052200720c */ /* 0x000fc40003fa6270 */
[----:B------:R-:W-:Y:S02]  /*0c10*/  @!P0 FSEL R17, RZ, 3.37028055040000000000e+12, P3 ;  /* 0x54442d18ff118808 */ /* 0x000fe40001800000 */
[----:B------:R-:W-:Y:S01]  /*0c20*/  @!P0 FSEL R19, RZ, 2.1426990032196044922, P3 ;  /* 0x400921fbff138808 */ /* 0x000fe20001800000 */
[----:B------:R-:W-:Y:S01]  /*0c30*/  @!P0 DSETP.GTU.AND P3, PT, |R20|, +INF , PT ;  /* 0x7ff000001400842a */ /* 0x000fe20003f6c200 */
[----:B------:R0:W-:Y:S01]  /*0c40*/  @!P6 STG.E.64 desc[UR4][R12.64], R24 ;  /* 0x000000180c00e986 */ /* 0x0001e2000c101b04 */
[----:B------:R-:W-:Y:S02]  /*0c50*/  @!P1 DSETP.GEU.AND P6, PT, R14, RZ, PT ;  /* 0x000000ff0e00922a */ /* 0x000fe40003fce000 */
[----:B------:R-:W-:Y:S02]  /*0c60*/  @!P2 DSETP.GEU.AND P4, PT, R26, RZ, PT ;  /* 0x000000ff1a00a22a */ /* 0x000fe40003f8e000 */
[----:B------:R-:W-:Y:S02]  /*0c70*/  @!P0 FSEL R10, R17, R20, !P3 ;  /* 0x00000014110a8208 */ /* 0x000fe40005800000 */
[----:B------:R-:W-:Y:S01]  /*0c80*/  @!P0 FSEL R33, R19, R21, !P3 ;  /* 0x0000001513218208 */ /* 0x000fe20005800000 */
[----:B------:R-:W-:-:S02]  /*0c90*/  @!P1 DSETP.GTU.AND P0, PT, |R14|, +INF , PT ;  /* 0x7ff000000e00942a */ /* 0x000fc40003f0c200 */
[----:B------:R-:W-:Y:S01]  /*0ca0*/  @!P2 DSETP.GTU.AND P3, PT, |R26|, +INF , PT ;  /* 0x7ff000001a00a42a */ /* 0x000fe20003f6c200 */
[----:B------:R-:W-:Y:S02]  /*0cb0*/  @!P1 FSEL R19, RZ, 3.37028055040000000000e+12, P6 ;  /* 0x54442d18ff139808 */ /* 0x000fe40003000000 */
[----:B------:R-:W-:Y:S02]  /*0cc0*/  @!P1 FSEL R21, RZ, 2.1426990032196044922, P6 ;  /* 0x400921fbff159808 */ /* 0x000fe40003000000 */
[----:B0-----:R-:W-:Y:S02]  /*0cd0*/  @!P2 FSEL R13, RZ, 3.37028055040000000000e+12, P4 ;  /* 0x54442d18ff0da808 */ /* 0x001fe40002000000 */
[----:B------:R-:W-:Y:S02]  /*0ce0*/  @!P2 FSEL R17, RZ, 2.1426990032196044922, P4 ;  /* 0x400921fbff11a808 */ /* 0x000fe40002000000 */
[----:B------:R-:W-:Y:S02]  /*0cf0*/  @!P1 FSEL R30, R19, R14, !P0 ;  /* 0x0000000e131e9208 */ /* 0x000fe40004000000 */
[----:B------:R-:W-:-:S02]  /*0d00*/  @!P1 FSEL R35, R21, R15, !P0 ;  /* 0x0000000f15239208 */ /* 0x000fc40004000000 */
[----:B------:R-:W-:Y:S02]  /*0d10*/  @!P2 FSEL R32, R13, R26, !P3 ;  /* 0x0000001a0d20a208 */ /* 0x000fe40005800000 */
[----:B------:R-:W-:Y:S01]  /*0d20*/  @!P2 FSEL R37, R17, R27, !P3 ;  /* 0x0000001b1125a208 */ /* 0x000fe20005800000 */
[----:B------:R-:W-:Y:S06]  /*0d30*/  @P5 BRA `(.L_x_2274) ;  /* 0x0000000000405947 */ /* 0x000fec0003800000 */
[----:B------:R-:W0:Y:S01]  /*0d40*/  LDC.64 R12, c[0x0][0x218] ;  /* 0x00008600ff0c7b82 */ /* 0x000e220000000a00 */
[----:B------:R-:W-:Y:S02]  /*0d50*/  IMAD.IADD R15, R3, 0x1, R34 ;  /* 0x00000001030f7824 */ /* 0x000fe400078e0222 */
[----:B------:R-:W-:Y:S02]  /*0d60*/  IMAD.MOV.U32 R14, RZ, RZ, R2 ;  /* 0x000000ffff0e7224 */ /* 0x000fe400078e0002 */
[----:B------:R-:W-:-:S05]  /*0d70*/  VIADD R34, R34, 0x80 ;  /* 0x0000008022227836 */ /* 0x000fca0000000000 */
[----:B------:R-:W-:Y:S01]  /*0d80*/  ISETP.GE.AND P0, PT, R34, R5, PT ;  /* 0x000000052200720c */ /* 0x000fe20003f06270 */
[----:B0-----:R-:W-:-:S04]  /*0d90*/  IMAD.WIDE.U32 R12, R15, 0x8, R12 ;  /* 0x000000080f0c7825 */ /* 0x001fc800078e000c */
[----:B------:R-:W-:-:S05]  /*0da0*/  IMAD.MOV.U32 R15, RZ, RZ, R7 ;  /* 0x000000ffff0f7224 */ /* 0x000fca00078e0007 */
[----:B------:R0:W-:Y:S03]  /*0db0*/  STG.E.64 desc[UR4][R12.64], R14 ;  /* 0x0000000e0c007986 */ /* 0x0001e6000c101b04 */
[----:B------:R-:W-:Y:S05]  /*0dc0*/  @P0 BRA `(.L_x_2275) ;  /* 0x00000000003c0947 */ /* 0x000fea0003800000 */
[----:B0-----:R-:W0:Y:S01]  /*0dd0*/  LDC.64 R12, c[0x0][0x218] ;  /* 0x00008600ff0c7b82 */ /* 0x001e220000000a00 */
[----:B------:R-:W-:Y:S02]  /*0de0*/  IMAD.IADD R15, R3, 0x1, R34 ;  /* 0x00000001030f7824 */ /* 0x000fe400078e0222 */
[----:B------:R-:W-:Y:S02]  /*0df0*/  VIADD R34, R34, 0x80 ;  /* 0x0000008022227836 */ /* 0x000fe40000000000 */
[----:B0-----:R-:W-:-:S04]  /*0e00*/  IMAD.WIDE.U32 R14, R15, 0x8, R12 ;  /* 0x000000080f0e7825 */ /* 0x001fc800078e000c */
[----:B------:R-:W-:Y:S02]  /*0e10*/  IMAD.MOV.U32 R12, RZ, RZ, R4 ;  /* 0x000000ffff0c7224 */ /* 0x000fe400078e0004 */
[----:B------:R-:W-:-:S05]  /*0e20*/  IMAD.MOV.U32 R13, RZ, RZ, R9 ;  /* 0x000000ffff0d7224 */ /* 0x000fca00078e0009 */
[----:B------:R0:W-:Y:S02]  /*0e30*/  STG.E.64 desc[UR4][R14.64], R12 ;  /* 0x0000000c0e007986 */ /* 0x0001e4000c101b04 */
.L_x_2274:
[----:B------:R-:W-:-:S13]  /*0e40*/  ISETP.GE.AND P0, PT, R34, R5, PT ;  /* 0x000000052200720c */ /* 0x000fda0003f06270 */
[----:B------:R-:W-:Y:S05]  /*0e50*/  @P0 BRA `(.L_x_2276) ;  /* 0x0000000000380947 */ /* 0x000fea0003800000 */
[----:B0-----:R-:W0:Y:S01]  /*0e60*/  LDC.64 R12, c[0x0][0x218] ;  /* 0x00008600ff0c7b82 */ /* 0x001e220000000a00 */
[----:B------:R-:W-:Y:S02]  /*0e70*/  IMAD.IADD R7, R3, 0x1, R34 ;  /* 0x0000000103077824 */ /* 0x000fe400078e0222 */
[----:B------:R-:W-:Y:S02]  /*0e80*/  VIADD R34, R34, 0x80 ;  /* 0x0000008022227836 */ /* 0x000fe40000000000 */
[----:B0-----:R-:W-:-:S04]  /*0e90*/  IMAD.WIDE.U32 R12, R7, 0x8, R12 ;  /* 0x00000008070c7825 */ /* 0x001fc800078e000c */
[----:B------:R-:W-:-:S05]  /*0ea0*/  IMAD.MOV.U32 R7, RZ, RZ, R11 ;  /* 0x000000ffff077224 */ /* 0x000fca00078e000b */
[----:B------:R1:W-:Y:S02]  /*0eb0*/  STG.E.64 desc[UR4][R12.64], R6 ;  /* 0x000000060c007986 */ /* 0x0003e4000c101b04 */
.L_x_2275:
[----:B------:R-:W-:-:S13]  /*0ec0*/  ISETP.GE.AND P0, PT, R34, R5, PT ;  /* 0x000000052200720c */ /* 0x000fda0003f06270 */
[----:B------:R-:W-:Y:S05]  /*0ed0*/  @P0 BRA `(.L_x_2277) ;  /* 0x00000000003c0947 */ /* 0x000fea0003800000 */
[----:B-1----:R-:W1:Y:S01]  /*0ee0*/  LDC.64 R6, c[0x0][0x218] ;  /* 0x00008600ff067b82 */ /* 0x002e620000000a00 */
[----:B------:R-:W-:Y:S02]  /*0ef0*/  IMAD.IADD R9, R3, 0x1, R34 ;  /* 0x0000000103097824 */ /* 0x000fe400078e0222 */
[----:B------:R-:W-:Y:S02]  /*0f00*/  VIADD R34, R34, 0x80 ;  /* 0x0000008022227836 */ /* 0x000fe40000000000 */
[----:B-1----:R-:W-:-:S04]  /*0f10*/  IMAD.WIDE.U32 R6, R9, 0x8, R6 ;  /* 0x0000000809067825 */ /* 0x002fc800078e0006 */
[----:B------:R-:W-:-:S05]  /*0f20*/  IMAD.MOV.U32 R9, RZ, RZ, R31 ;  /* 0x000000ffff097224 */ /* 0x000fca00078e001f */
[----:B------:R1:W-:Y:S02]  /*0f30*/  STG.E.64 desc[UR4][R6.64], R8 ;  /* 0x0000000806007986 */ /* 0x0003e4000c101b04 */
.L_x_2276:
[----:B------:R-:W-:-:S13]  /*0f40*/  ISETP.GE.AND P0, PT, R34, R5, PT ;  /* 0x000000052200720c */ /* 0x000fda0003f06270 */
[----:B------:R-:W-:Y:S05]  /*0f50*/  @P0 BREAK B1 ;  /* 0x0000000000010942 */ /* 0x000fea0003800000 */
[----:B------:R-:W-:Y:S05]  /*0f60*/  @P0 BRA `(.L_x_2278) ;  /* 0x0000000000380947 */ /* 0x000fea0003800000 */
[----:B-1----:R-:W1:Y:S01]  /*0f70*/  LDC.64 R6, c[0x0][0x218] ;  /* 0x00008600ff067b82 */ /* 0x002e620000000a00 */
[----:B------:R-:W-:Y:S02]  /*0f80*/  IMAD.IADD R9, R3, 0x1, R34 ;  /* 0x0000000103097824 */ /* 0x000fe400078e0222 */
[----:B------:R-:W-:Y:S02]  /*0f90*/  IMAD.MOV.U32 R11, RZ, RZ, R33 ;  /* 0x000000ffff0b7224 */ /* 0x000fe400078e0021 */
[----:B------:R-:W-:Y:S02]  /*0fa0*/  VIADD R34, R34, 0x80 ;  /* 0x0000008022227836 */ /* 0x000fe40000000000 */
[----:B-1----:R-:W-:-:S05]  /*0fb0*/  IMAD.WIDE.U32 R6, R9, 0x8, R6 ;  /* 0x0000000809067825 */ /* 0x002fca00078e0006 */
[----:B------:R2:W-:Y:S02]  /*0fc0*/  STG.E.64 desc[UR4][R6.64], R10 ;  /* 0x0000000a06007986 */ /* 0x0005e4000c101b04 */
.L_x_2277:
[----:B------:R-:W-:Y:S05]  /*0fd0*/  BSYNC B1 ;  /* 0x0000000000017941 */ /* 0x000fea0003800000 */
.L_x_2273:
[----:B------:R-:W-:-:S13]  /*0fe0*/  ISETP.GE.AND P0, PT, R34, R5, PT ;  /* 0x000000052200720c */ /* 0x000fda0003f06270 */
[----:B-12---:R-:W1:Y:S01]  /*0ff0*/  @!P0 LDC.64 R6, c[0x0][0x218] ;  /* 0x00008600ff068b82 */ /* 0x006e620000000a00 */
[----:B------:R-:W-:Y:S02]  /*1000*/  @!P0 IMAD.IADD R9, R3, 0x1, R34 ;  /* 0x0000000103098824 */ /* 0x000fe400078e0222 */
[----:B------:R-:W-:Y:S02]  /*1010*/  @!P0 IMAD.MOV.U32 R31, RZ, RZ, R35 ;  /* 0x000000ffff1f8224 */ /* 0x000fe400078e0023 */
[----:B------:R-:W-:Y:S02]  /*1020*/  @!P0 VIADD R34, R34, 0x80 ;  /* 0x0000008022228836 */ /* 0x000fe40000000000 */
[----:B-1----:R-:W-:-:S05]  /*1030*/  @!P0 IMAD.WIDE.U32 R6, R9, 0x8, R6 ;  /* 0x0000000809068825 */ /* 0x002fca00078e0006 */
[----:B------:R2:W-:Y:S02]  /*1040*/  @!P0 STG.E.64 desc[UR4][R6.64], R30 ;  /* 0x0000001e06008986 */ /* 0x0005e4000c101b04 */
.L_x_2278:
[----:B------:R-:W-:Y:S05]  /*1050*/  BSYNC B0 ;  /* 0x0000000000007941 */ /* 0x000fea0003800000 */
.L_x_2272:
[----:B------:R-:W-:Y:S05]  /*1060*/  WARPSYNC.ALL ;  /* 0x0000000000007948 */ /* 0x000fea0003800000 */
[----:B------:R-:W-:-:S13]  /*1070*/  ISETP.GE.AND P0, PT, R34, R5, PT ;  /* 0x000000052200720c */ /* 0x000fda0003f06270 */
[----:B------:R-:W-:Y:S05]  /*1080*/  @P0 EXIT ;  /* 0x000000000000094d */ /* 0x000fea0003800000 */
[----:B------:R-:W3:Y:S01]  /*1090*/  LDC.64 R4, c[0x0][0x218] ;  /* 0x00008600ff047b82 */ /* 0x000ee20000000a00 */
[----:B------:R-:W-:Y:S02]  /*10a0*/  IMAD.IADD R3, R3, 0x1, R34 ;  /* 0x0000000103037824 */ /* 0x000fe400078e0222 */
[----:B------:R-:W-:Y:S02]  /*10b0*/  IMAD.MOV.U32 R33, RZ, RZ, R37 ;  /* 0x000000ffff217224 */ /* 0x000fe400078e0025 */
[----:B---3--:R-:W-:-:S05]  /*10c0*/  IMAD.WIDE.U32 R2, R3, 0x8, R4 ;  /* 0x0000000803027825 */ /* 0x008fca00078e0004 */
[----:B------:R-:W-:Y:S01]  /*10d0*/  STG.E.64 desc[UR4][R2.64], R32 ;  /* 0x0000002002007986 */ /* 0x000fe2000c101b04 */
[----:B------:R-:W-:Y:S05]  /*10e0*/  EXIT ;  /* 0x000000000000794d */ /* 0x000fea0003800000 */
.L_x_2279:
        /* <DEDUP_REMOVED lines=9> */
.L_x_2323:


//--------------------- .text._ZN2at6native29vectorized_elementwise_kernelILi4EZZZNS0_17angle_kernel_cudaERNS_18TensorIteratorBaseEENKUlvE0_clEvENKUlvE_clEvEUldE_St5arrayIPcLm2EEEEviT0_T1_ --------------------------
	.section	.text._ZN2at6native29vectorized_elementwise_kernelILi4EZZZNS0_17angle_kernel_cudaERNS_18TensorIteratorBaseEENKUlvE0_clEvENKUlvE_clEvEUldE_St5arrayIPcLm2EEEEviT0_T1_,"ax",@progbits
	.align	128
        .global         _ZN2at6native29vectorized_elementwise_kernelILi4EZZZNS0_17angle_kernel_cudaERNS_18TensorIteratorBaseEENKUlvE0_clEvENKUlvE_clEvEUldE_St5arrayIPcLm2EEEEviT0_T1_
        .type           _ZN2at6native29vectorized_elementwise_kernelILi4EZZZNS0_17angle_kernel_cudaERNS_18TensorIteratorBaseEENKUlvE0_clEvENKUlvE_clEvEUldE_St5arrayIPcLm2EEEEviT0_T1_,@function
        .size           _ZN2at6native29vectorized_elementwise_kernelILi4EZZZNS0_17angle_kernel_cudaERNS_18TensorIteratorBaseEENKUlvE0_clEvENKUlvE_clEvEUldE_St5arrayIPcLm2EEEEviT0_T1_,(.L_x_2324 - _ZN2at6native29vectorized_elementwise_kernelILi4EZZZNS0_17angle_kernel_cudaERNS_18TensorIteratorBaseEENKUlvE0_clEvENKUlvE_clEvEUldE_St5arrayIPcLm2EEEEviT0_T1_)
        .other          _ZN2at6native29vectorized_elementwise_kernelILi4EZZZNS0_17angle_kernel_cudaERNS_18TensorIteratorBaseEENKUlvE0_clEvENKUlvE_clEvEUldE_St5arrayIPcLm2EEEEviT0_T1_,@"STO_CUDA_ENTRY STV_DEFAULT"
_ZN2at6native29vectorized_elementwise_kernelILi4EZZZNS0_17angle_kernel_cudaERNS_18TensorIteratorBaseEENKUlvE0_clEvENKUlvE_clEvEUldE_St5arrayIPcLm2EEEEviT0_T1_:
.text._ZN2at6native29vectorized_elementwise_kernelILi4EZZZNS0_17angle_kernel_cudaERNS_18TensorIteratorBaseEENKUlvE0_clEvENKUlvE_clEvEUldE_St5arrayIPcLm2EEEEviT0_T1_:
        /* <DEDUP_REMOVED lines=84> */
.L_x_2280:
        /* <DEDUP_REMOVED lines=144> */
.L_x_2283:
        /* <DEDUP_REMOVED lines=8> */
.L_x_2284:
        /* <DEDUP_REMOVED lines=8> */
.L_x_2285:
        /* <DEDUP_REMOVED lines=9> */
.L_x_2286:
[----:B------:R-:W-:Y:S05]  /*0fd0*/  BSYNC B1 ;  /* 0x0000000000017941 */ /* 0x000fea0003800000 */
.L_x_2282:
[----:B------:R-:W-:-:S13]  /*0fe0*/  ISETP.GE.AND P0, PT, R34, R5, PT ;  /* 0x000000052200720c */ /* 0x000fda0003f06270 */
[----:B-12---:R-:W1:Y:S01]  /*0ff0*/  @!P0 LDC.64 R6, c[0x0][0x218] ;  /* 0x00008600ff068b82 */ /* 0x006e620000000a00 */
[----:B------:R-:W-:Y:S02]  /*1000*/  @!P0 IMAD.IADD R9, R3, 0x1, R34 ;  /* 0x0000000103098824 */ /* 0x000fe400078e0222 */
[----:B------:R-:W-:Y:S02]  /*1010*/  @!P0 IMAD.MOV.U32 R31, RZ, RZ, R35 ;  /* 0x000000ffff1f8224 */ /* 0x000fe400078e0023 */
[----:B------:R-:W-:Y:S02]  /*1020*/  @!P0 VIADD R34, R34, 0x80 ;  /* 0x0000008022228836 */ /* 0x000fe40000000000 */
[----:B-1----:R-:W-:-:S05]  /*1030*/  @!P0 IMAD.WIDE.U32 R6, R9, 0x8, R6 ;  /* 0x0000000809068825 */ /* 0x002fca00078e0006 */
[----:B------:R2:W-:Y:S02]  /*1040*/  @!P0 STG.E.64 desc[UR4][R6.64], R30 ;  /* 0x0000001e06008986 */ /* 0x0005e4000c101b04 */
.L_x_2287:
[----:B------:R-:W-:Y:S05]  /*1050*/  BSYNC B0 ;  /* 0x0000000000007941 */ /* 0x000fea0003800000 */
.L_x_2281:
        /* <DEDUP_REMOVED lines=9> */
.L_x_2288:
        /* <DEDUP_REMOVED lines=9> */
.L_x_2324:


//--------------------- .text._ZN2at6native29vectorized_elementwise_kernelILi8EZZZNS0_17angle_kernel_cudaERNS_18TensorIteratorBaseEENKUlvE0_clEvENKUlvE_clEvEUldE_St5arrayIPcLm2EEEEviT0_T1_ --------------------------
	.section	.text._ZN2at6native29vectorized_elementwise_kernelILi8EZZZNS0_17angle_kernel_cudaERNS_18TensorIteratorBaseEENKUlvE0_clEvENKUlvE_clEvEUldE_St5arrayIPcLm2EEEEviT0_T1_,"ax",@progbits
	.align	128
        .global         _ZN2at6native29vectorized_elementwise_kernelILi8EZZZNS0_17angle_kernel_cudaERNS_18TensorIteratorBaseEENKUlvE0_clEvENKUlvE_clEvEUldE_St5arrayIPcLm2EEEEviT0_T1_
        .type           _ZN2at6native29vectorized_elementwise_kernelILi8EZZZNS0_17angle_kernel_cudaERNS_18TensorIteratorBaseEENKUlvE0_clEvENKUlvE_clEvEUldE_St5arrayIPcLm2EEEEviT0_T1_,@function
        .size           _ZN2at6native29vectorized_elementwise_kernelILi8EZZZNS0_17angle_kernel_cudaERNS_18TensorIteratorBaseEENKUlvE0_clEvENKUlvE_clEvEUldE_St5arrayIPcLm2EEEEviT0_T1_,(.L_x_2325 - _ZN2at6native29vectorized_elementwise_kernelILi8EZZZNS0_17angle_kernel_cudaERNS_18TensorIteratorBaseEENKUlvE0_clEvENKUlvE_clEvEUldE_St5arrayIPcLm2EEEEviT0_T1_)
        .other          _ZN2at6native29vectorized_elementwise_kernelILi8EZZZNS0_17angle_kernel_cudaERNS_18TensorIteratorBaseEENKUlvE0_clEvENKUlvE_clEvEUldE_St5arrayIPcLm2EEEEviT0_T1_,@"STO_CUDA_ENTRY STV_DEFAULT"
_ZN2at6native29vectorized_elementwise_kernelILi8EZZZNS0_17angle_kernel_cudaERNS_18TensorIteratorBaseEENKUlvE0_clEvENKUlvE_clEvEUldE_St5arrayIPcLm2EEEEviT0_T1_:
.text._ZN2at6native29vectorized_elementwise_kernelILi8EZZZNS0_17angle_kernel_cudaERNS_18TensorIteratorBaseEENKUlvE0_clEvENKUlvE_clEvEUldE_St5arrayIPcLm2EEEEviT0_T1_:
        /* <DEDUP_REMOVED lines=84> */
.L_x_2289:
        /* <DEDUP_REMOVED lines=144> */
.L_x_2292:
        /* <DEDUP_REMOVED lines=8> */
.L_x_2293:
        /* <DEDUP_REMOVED lines=8> */
.L_x_2294:
        /* <DEDUP_REMOVED lines=9> */
.L_x_2295:
[----:B------:R-:W-:Y:S05]  /*0fd0*/  BSYNC B1 ;  /* 0x0000000000017941 */ /* 0x000fea0003800000 */
.L_x_2291:
[----:B------:R-:W-:-:S13]  /*0fe0*/  ISETP.GE.AND P0, PT, R34, R5, PT ;  /* 0x000000052200720c */ /* 0x000fda0003f06270 */
[----:B-12---:R-:W1:Y:S01]  /*0ff0*/  @!P0 LDC.64 R6, c[0x0][0x218] ;  /* 0x00008600ff068b82 */ /* 0x006e620000000a00 */
[----:B------:R-:W-:Y:S02]  /*1000*/  @!P0 IMAD.IADD R9, R3, 0x1, R34 ;  /* 0x0000000103098824 */ /* 0x000fe400078e0222 */
[----:B------:R-:W-:Y:S02]  /*1010*/  @!P0 IMAD.MOV.U32 R31, RZ, RZ, R35 ;  /* 0x000000ffff1f8224 */ /* 0x000fe400078e0023 */
[----:B------:R-:W-:Y:S02]  /*1020*/  @!P0 VIADD R34, R34, 0x80 ;  /* 0x0000008022228836 */ /* 0x000fe40000000000 */
[----:B-1----:R-:W-:-:S05]  /*1030*/  @!P0 IMAD.WIDE.U32 R6, R9, 0x8, R6 ;  /* 0x0000000809068825 */ /* 0x002fca00078e0006 */
[----:B------:R2:W-:Y:S02]  /*1040*/  @!P0 STG.E.64 desc[UR4][R6.64], R30 ;  /* 0x0000001e06008986 */ /* 0x0005e4000c101b04 */
.L_x_2296:
[----:B------:R-:W-:Y:S05]  /*1050*/  BSYNC B0 ;  /* 0x0000000000007941 */ /* 0x000fea0003800000 */
.L_x_2290:
        /* <DEDUP_REMOVED lines=9> */
.L_x_2297:
        /* <DEDUP_REMOVED lines=9> */
.L_x_2325:


//--------------------- .nv.global.init           --------------------------
	.section	.nv.global.init,"aw",@progbits
.nv.global.init:
	.type		$str$6,@object
	.size		$str$6,(__unnamed_1 - $str$6)
$str$6:
        /*0000*/ 	.byte	0x66, 0x61, 0x6c, 0x73, 0x65, 0x00
	.type		__unnamed_1,@object
	.size		__unnamed_1,(__unnamed_5 - __unnamed_1)
__unnamed_1:
        /*0006*/ 	.byte	0x66, 0x65, 0x74, 0x63, 0x68, 0x5f, 0x61, 0x6e, 0x64, 0x5f, 0x63, 0x61, 0x73, 0x74, 0x00
	.type		__unnamed_5,@object
	.size		__unnamed_5,(__unnamed_3 - __unnamed_5)
__unnamed_5:
        /*0015*/ 	.byte	0x66, 0x65, 0x74, 0x63, 0x68, 0x5f, 0x61, 0x6e, 0x64, 0x5f, 0x63, 0x61, 0x73, 0x74, 0x00
	.type		__unnamed_3,@object
	.size		__unnamed_3,(__unnamed_7 - __unnamed_3)
__unnamed_3:
        /*0024*/ 	.byte	0x66, 0x65, 0x74, 0x63, 0x68, 0x5f, 0x61, 0x6e, 0x64, 0x5f, 0x63, 0x61, 0x73, 0x74, 0x00
	.type		__unnamed_7,@object
	.size		__unnamed_7,(__unnamed_2 - __unnamed_7)
__unnamed_7:
        /*0033*/ 	.byte	0x66, 0x65, 0x74, 0x63, 0x68, 0x5f, 0x61, 0x6e, 0x64, 0x5f, 0x63, 0x61, 0x73, 0x74, 0x00
	.type		__unnamed_2,@object
	.size		__unnamed_2,(__unnamed_6 - __unnamed_2)
__unnamed_2:
        /*0042*/ 	.byte	0x63, 0x61, 0x73, 0x74, 0x5f, 0x61, 0x6e, 0x64, 0x5f, 0x73, 0x74, 0x6f, 0x72, 0x65, 0x00
	.type		__unnamed_6,@object
	.size		__unnamed_6,(__unnamed_4 - __unnamed_6)
__unnamed_6:
        /*0051*/ 	.byte	0x63, 0x61, 0x73, 0x74, 0x5f, 0x61, 0x6e, 0x64, 0x5f, 0x73, 0x74, 0x6f, 0x72, 0x65, 0x00
	.type		__unnamed_4,@object
	.size		__unnamed_4,(__unnamed_8 - __unnamed_4)
__unnamed_4:
        /*0060*/ 	.byte	0x63, 0x61, 0x73, 0x74, 0x5f, 0x61, 0x6e, 0x64, 0x5f, 0x73, 0x74, 0x6f, 0x72, 0x65, 0x00
	.type		__unnamed_8,@object
	.size		__unnamed_8,($str$7 - __unnamed_8)
__unnamed_8:
        /*006f*/ 	.byte	0x63, 0x61, 0x73, 0x74, 0x5f, 0x61, 0x6e, 0x64, 0x5f, 0x73, 0x74, 0x6f, 0x72, 0x65, 0x00
	.type		$str$7,@object
	.size		$str$7,(.L_37 - $str$7)
$str$7:
        /*007e*/ 	.byte	0x2f, 0x72, 0x6f, 0x6f, 0x74, 0x2f, 0x2e, 0x70, 0x79, 0x65, 0x6e, 0x76, 0x2f, 0x76, 0x65, 0x72
        /*008e*/ 	.byte	0x73, 0x69, 0x6f, 0x6e, 0x73, 0x2f, 0x33, 0x2e, 0x31, 0x33, 0x2e, 0x31, 0x32, 0x2f, 0x6c, 0x69
        /*009e*/ 	.byte	0x62, 0x2f, 0x70, 0x79, 0x74, 0x68, 0x6f, 0x6e, 0x33, 0x2e, 0x31, 0x33, 0x2f, 0x73, 0x69, 0x74
        /*00ae*/ 	.byte	0x65, 0x2d, 0x70, 0x61, 0x63, 0x6b, 0x61, 0x67, 0x65, 0x73, 0x2f, 0x74, 0x6f, 0x72, 0x63, 0x68
        /*00be*/ 	.byte	0x2f, 0x69, 0x6e, 0x63, 0x6c, 0x75, 0x64, 0x65, 0x2f, 0x63, 0x31, 0x30, 0x2f, 0x63, 0x6f, 0x72
        /*00ce*/ 	.byte	0x65, 0x2f, 0x44, 0x79, 0x6e, 0x61, 0x6d, 0x69, 0x63, 0x43, 0x61, 0x73, 0x74, 0x2e, 0x68, 0x00
.L_37:


//--------------------- .nv.shared.reserved.0     --------------------------
	.section	.nv.shared.reserved.0,"aw",@nobits
	.weak		__nv_reservedSMEM_offset_0_alias
	.size		__nv_reservedSMEM_offset_0_alias, 0, 0
	.other		__nv_reservedSMEM_offset_0_alias,@"STO_CUDA_RESERVED_SHARED STV_DEFAULT"
__nv_reservedSMEM_offset_0_alias:
	.zero		0


//--------------------- .nv.global                --------------------------
	.section	.nv.global,"aw",@nobits
.nv.global:
	.type		_ZN53_INTERNAL_d1c050ad_22_UnaryComplexKernels_cu_215f5bdc4cuda3std3__48in_placeE,@object
	.size		_ZN53_INTERNAL_d1c050ad_22_UnaryComplexKernels_cu_215f5bdc4cuda3std3__48in_placeE,(_ZN53_INTERNAL_d1c050ad_22_UnaryComplexKernels_cu_215f5bdc4cuda3std6ranges3__45__cpo8distanceE - _ZN53_INTERNAL_d1c050ad_22_UnaryComplexKernels_cu_215f5bdc4cuda3std3__48in_placeE)
_ZN53_INTERNAL_d1c050ad_22_UnaryComplexKernels_cu_215f5bdc4cuda3std3__48in_placeE:
	.zero		1
	.type		_ZN53_INTERNAL_d1c050ad_22_UnaryComplexKernels_cu_215f5bdc4cuda3std6ranges3__45__cpo8distanceE,@object
	.size		_ZN53_INTERNAL_d1c050ad_22_UnaryComplexKernels_cu_215f5bdc4cuda3std6ranges3__45__cpo8distanceE,(_ZN53_INTERNAL_d1c050ad_22_UnaryComplexKernels_cu_215f5bdc4cuda3std3__45__cpo6cbeginE - _ZN53_INTERNAL_d1c050ad_22_UnaryComplexKernels_cu_215f5bdc4cuda3std6ranges3__45__cpo8distanceE)
_ZN53_INTERNAL_d1c050ad_22_UnaryComplexKernels_cu_215f5bdc4cuda3std6ranges3__45__cpo8distanceE:
	.zero		1
	.type		_ZN53_INTERNAL_d1c050ad_22_UnaryComplexKernels_cu_215f5bdc4cuda3std3__45__cpo6cbeginE,@object
	.size		_ZN53_INTERNAL_d1c050ad_22_UnaryComplexKernels_cu_215f5bdc4cuda3std3__45__cpo6cbeginE,(_ZN53_INTERNAL_d1c050ad_22_UnaryComplexKernels_cu_215f5bdc4cuda3std6ranges3__45__cpo7advanceE - _ZN53_INTERNAL_d1c050ad_22_UnaryComplexKernels_cu_215f5bdc4cuda3std3__45__cpo6cbeginE)
_ZN53_INTERNAL_d1c050ad_22_UnaryComplexKernels_cu_215f5bdc4cuda3std3__45__cpo6cbeginE:
	.zero		1
	.type		_ZN53_INTERNAL_d1c050ad_22_UnaryComplexKernels_cu_215f5bdc4cuda3std6ranges3__45__cpo7advanceE,@object
	.size		_ZN53_INTERNAL_d1c050ad_22_UnaryComplexKernels_cu_215f5bdc4cuda3std6ranges3__45__cpo7advanceE,(_ZN53_INTERNAL_d1c050ad_22_UnaryComplexKernels_cu_215f5bdc4cuda3std3__45__cpo7crbeginE - _ZN53_INTERNAL_d1c050ad_22_UnaryComplexKernels_cu_215f5bdc4cuda3std6ranges3__45__cpo7advanceE)
_ZN53_INTERNAL_d1c050ad_22_UnaryComplexKernels_cu_215f5bdc4cuda3std6ranges3__45__cpo7advanceE:
	.zero		1
	.type		_ZN53_INTERNAL_d1c050ad_22_UnaryComplexKernels_cu_215f5bdc4cuda3std3__45__cpo7crbeginE,@object
	.size		_ZN53_INTERNAL_d1c050ad_22_UnaryComplexKernels_cu_215f5bdc4cuda3std3__45__cpo7crbeginE,(_ZN53_INTERNAL_d1c050ad_22_UnaryComplexKernels_cu_215f5bdc4cuda3std6ranges3__45__cpo4dataE - _ZN53_INTERNAL_d1c050ad_22_UnaryComplexKernels_cu_215f5bdc4cuda3std3__45__cpo7crbeginE)
_ZN53_INTERNAL_d1c050ad_22_UnaryComplexKernels_cu_215f5bdc4cuda3std3__45__cpo7crbeginE:
	.zero		1
	.type		_ZN53_INTERNAL_d1c050ad_22_UnaryComplexKernels_cu_215f5bdc4cuda3std6ranges3__45__cpo4dataE,@object
	.size		_ZN53_INTERNAL_d1c050ad_22_UnaryComplexKernels_cu_215f5bdc4cuda3std6ranges3__45__cpo4dataE,(_ZN53_INTERNAL_d1c050ad_22_UnaryComplexKernels_cu_215f5bdc4cuda3std6ranges3__45__cpo5beginE - _ZN53_INTERNAL_d1c050ad_22_UnaryComplexKernels_cu_215f5bdc4cuda3std6ranges3__45__cpo4dataE)
_ZN53_INTERNAL_d1c050ad_22_UnaryComplexKernels_cu_215f5bdc4cuda3std6ranges3__45__cpo4dataE:
	.zero		1
	.type		_ZN53_INTERNAL_d1c050ad_22_UnaryComplexKernels_cu_215f5bdc4cuda3std6ranges3__45__cpo5beginE,@object
	.size		_ZN53_INTERNAL_d1c050ad_22_UnaryComplexKernels_cu_215f5bdc4cuda3std6ranges3__45__cpo5beginE,(_ZN53_INTERNAL_d1c050ad_22_UnaryComplexKernels_cu_215f5bdc4cuda3std3__455_GLOBAL__N__d1c050ad_22_UnaryComplexKernels_cu_215f5bdc6ignoreE - _ZN53_INTERNAL_d1c050ad_22_UnaryComplexKernels_cu_215f5bdc4cuda3std6ranges3__45__cpo5beginE)
_ZN53_INTERNAL_d1c050ad_22_UnaryComplexKernels_cu_215f5bdc4cuda3std6ranges3__45__cpo5beginE:
	.zero		1
	.type		_ZN53_INTERNAL_d1c050ad_22_UnaryComplexKernels_cu_215f5bdc4cuda3std3__455_GLOBAL__N__d1c050ad_22_UnaryComplexKernels_cu_215f5bdc6ignoreE,@object
	.size		_ZN53_INTERNAL_d1c050ad_22_UnaryComplexKernels_cu_215f5bdc4cuda3std3__455_GLOBAL__N__d1c050ad_22_UnaryComplexKernels_cu_215f5bdc6ignoreE,(_ZN53_INTERNAL_d1c050ad_22_UnaryComplexKernels_cu_215f5bdc4cuda3std6ranges3__45__cpo4sizeE - _ZN53_INTERNAL_d1c050ad_22_UnaryComplexKernels_cu_215f5bdc4cuda3std3__455_GLOBAL__N__d1c050ad_22_UnaryComplexKernels_cu_215f5bdc6ignoreE)
_ZN53_INTERNAL_d1c050ad_22_UnaryComplexKernels_cu_215f5bdc4cuda3std3__455_GLOBAL__N__d1c050ad_22_UnaryComplexKernels_cu_215f5bdc6ignoreE:
	.zero		1
	.type		_ZN53_INTERNAL_d1c050ad_22_UnaryComplexKernels_cu_215f5bdc4cuda3std6ranges3__45__cpo4sizeE,@object
	.size		_ZN53_INTERNAL_d1c050ad_22_UnaryComplexKernels_cu_215f5bdc4cuda3std6ranges3__45__cpo4sizeE,(_ZN53_INTERNAL_d1c050ad_22_UnaryComplexKernels_cu_215f5bdc4cuda3std3__45__cpo5beginE - _ZN53_INTERNAL_d1c050ad_22_UnaryComplexKernels_cu_215f5bdc4cuda3std6ranges3__45__cpo4sizeE)
_ZN53_INTERNAL_d1c050ad_22_UnaryComplexKernels_cu_215f5bdc4cuda3std6ranges3__45__cpo4sizeE:
	.zero		1
	.type		_ZN53_INTERNAL_d1c050ad_22_UnaryComplexKernels_cu_215f5bdc4cuda3std3__45__cpo5beginE,@object
	.size		_ZN53_INTERNAL_d1c050ad_22_UnaryComplexKernels_cu_215f5bdc4cuda3std3__45__cpo5beginE,(_ZN53_INTERNAL_d1c050ad_22_UnaryComplexKernels_cu_215f5bdc4cuda3std6ranges3__45__cpo6cbeginE - _ZN53_INTERNAL_d1c050ad_22_UnaryComplexKernels_cu_215f5bdc4cuda3std3__45__cpo5beginE)
_ZN53_INTERNAL_d1c050ad_22_UnaryComplexKernels_cu_215f5bdc4cuda3std3__45__cpo5beginE:
	.zero		1
	.type		_ZN53_INTERNAL_d1c050ad_22_UnaryComplexKernels_cu_215f5bdc4cuda3std6ranges3__45__cpo6cbeginE,@object
	.size		_ZN53_INTERNAL_d1c050ad_22_UnaryComplexKernels_cu_215f5bdc4cuda3std6ranges3__45__cpo6cbeginE,(_ZN53_INTERNAL_d1c050ad_22_UnaryComplexKernels_cu_215f5bdc4cuda3std3__45__cpo6rbeginE - _ZN53_INTERNAL_d1c050ad_22_UnaryComplexKernels_cu_215f5bdc4cuda3std6ranges3__45__cpo6cbeginE)
_ZN53_INTERNAL_d1c050ad_22_UnaryComplexKernels_cu_215f5bdc4cuda3std6ranges3__45__cpo6cbeginE:
	.zero		1
	.type		_ZN53_INTERNAL_d1c050ad_22_UnaryComplexKernels_cu_215f5bdc4cuda3std3__45__cpo6rbeginE,@object
	.size		_ZN53_INTERNAL_d1c050ad_22_UnaryComplexKernels_cu_215f5bdc4cuda3std3__45__cpo6rbeginE,(_ZN53_INTERNAL_d1c050ad_22_UnaryComplexKernels_cu_215f5bdc4cuda3std6ranges3__45__cpo4nextE - _ZN53_INTERNAL_d1c050ad_22_UnaryComplexKernels_cu_215f5bdc4cuda3std3__45__cpo6rbeginE)
_ZN53_INTERNAL_d1c050ad_22_UnaryComplexKernels_cu_215f5bdc4cuda3std3__45__cpo6rbeginE:
	.zero		1
	.type		_ZN53_INTERNAL_d1c050ad_22_UnaryComplexKernels_cu_215f5bdc4cuda3std6ranges3__45__cpo4nextE,@object
	.size		_ZN53_INTERNAL_d1c050ad_22_UnaryComplexKernels_cu_215f5bdc4cuda3std6ranges3__45__cpo4nextE,(_ZN53_INTERNAL_d1c050ad_22_UnaryComplexKernels_cu_215f5bdc4cuda3std6ranges3__45__cpo4swapE - _ZN53_INTERNAL_d1c050ad_22_UnaryComplexKernels_cu_215f5bdc4cuda3std6ranges3__45__cpo4nextE)
_ZN53_INTERNAL_d1c050ad_22_UnaryComplexKernels_cu_215f5bdc4cuda3std6ranges3__45__cpo4nextE:
	.zero		1
	.type		_ZN53_INTERNAL_d1c050ad_22_UnaryComplexKernels_cu_215f5bdc4cuda3std6ranges3__45__cpo4swapE,@object
	.size		_ZN53_INTERNAL_d1c050ad_22_UnaryComplexKernels_cu_215f5bdc4cuda3std6ranges3__45__cpo4swapE,(_ZN53_INTERNAL_d1c050ad_22_UnaryComplexKernels_cu_215f5bdc4cuda3std3__420unreachable_sentinelE - _ZN53_INTERNAL_d1c050ad_22_UnaryComplexKernels_cu_215f5bdc4cuda3std6ranges3__45__cpo4swapE)
_ZN53_INTERNAL_d1c050ad_22_UnaryComplexKernels_cu_215f5bdc4cuda3std6ranges3__45__cpo4swapE:
	.zero		1
	.type		_ZN53_INTERNAL_d1c050ad_22_UnaryComplexKernels_cu_215f5bdc4cuda3std3__420unreachable_sentinelE,@object
	.size		_ZN53_INTERNAL_d1c050ad_22_UnaryComplexKernels_cu_215f5bdc4cuda3std3__420unreachable_sentinelE,(_ZN53_INTERNAL_d1c050ad_22_UnaryComplexKernels_cu_215f5bdc6thrust23THRUST_300001_SM_900_NS6system6detail10sequential3seqE - _ZN53_INTERNAL_d1c050ad_22_UnaryComplexKernels_cu_215f5bdc4cuda3std3__420unreachable_sentinelE)
_ZN53_INTERNAL_d1c050ad_22_UnaryComplexKernels_cu_215f5bdc4cuda3std3__420unreachable_sentinelE:
	.zero		1
	.type		_ZN53_INTERNAL_d1c050ad_22_UnaryComplexKernels_cu_215f5bdc6thrust23THRUST_300001_SM_900_NS6system6detail10sequential3seqE,@object
	.size		_ZN53_INTERNAL_d1c050ad_22_UnaryComplexKernels_cu_215f5bdc6thrust23THRUST_300001_SM_900_NS6system6detail10sequential3seqE,(_ZN53_INTERNAL_d1c050ad_22_UnaryComplexKernels_cu_215f5bdc4cuda3std3__45__cpo4cendE - _ZN53_INTERNAL_d1c050ad_22_UnaryComplexKernels_cu_215f5bdc6thrust23THRUST_300001_SM_900_NS6system6detail10sequential3seqE)
_ZN53_INTERNAL_d1c050ad_22_UnaryComplexKernels_cu_215f5bdc6thrust23THRUST_300001_SM_900_NS6system6detail10sequential3seqE:
	.zero		1
	.type		_ZN53_INTERNAL_d1c050ad_22_UnaryComplexKernels_cu_215f5bdc4cuda3std3__45__cpo4cendE,@object
	.size		_ZN53_INTERNAL_d1c050ad_22_UnaryComplexKernels_cu_215f5bdc4cuda3std3__45__cpo4cendE,(_ZN53_INTERNAL_d1c050ad_22_UnaryComplexKernels_cu_215f5bdc4cuda3std6ranges3__45__cpo9iter_swapE - _ZN53_INTERNAL_d1c050ad_22_UnaryComplexKernels_cu_215f5bdc4cuda3std3__45__cpo4cendE)
_ZN53_INTERNAL_d1c050ad_22_UnaryComplexKernels_cu_215f5bdc4cuda3std3__45__cpo4cendE:
	.zero		1
	.type		_ZN53_INTERNAL_d1c050ad_22_UnaryComplexKernels_cu_215f5bdc4cuda3std6ranges3__45__cpo9iter_swapE,@object
	.size		_ZN53_INTERNAL_d1c050ad_22_UnaryComplexKernels_cu_215f5bdc4cuda3std6ranges3__45__cpo9iter_swapE,(_ZN53_INTERNAL_d1c050ad_22_UnaryComplexKernels_cu_215f5bdc4cuda3std3__45__cpo5crendE - _ZN53_INTERNAL_d1c050ad_22_UnaryComplexKernels_cu_215f5bdc4cuda3std6ranges3__45__cpo9iter_swapE)
_ZN53_INTERNAL_d1c050ad_22_UnaryComplexKernels_cu_215f5bdc4cuda3std6ranges3__45__cpo9iter_swapE:
	.zero		1
	.type		_ZN53_INTERNAL_d1c050ad_22_UnaryComplexKernels_cu_215f5bdc4cuda3std3__45__cpo5crendE,@object
	.size		_ZN53_INTERNAL_d1c050ad_22_UnaryComplexKernels_cu_215f5bdc4cuda3std3__45__cpo5crendE,(_ZN53_INTERNAL_d1c050ad_22_UnaryComplexKernels_cu_215f5bdc4cuda3std6ranges3__45__cpo5cdataE - _ZN53_INTERNAL_d1c050ad_22_UnaryComplexKernels_cu_215f5bdc4cuda3std3__45__cpo5crendE)
_ZN53_INTERNAL_d1c050ad_22_UnaryComplexKernels_cu_215f5bdc4cuda3std3__45__cpo5crendE:
	.zero		1
	.type		_ZN53_INTERNAL_d1c050ad_22_UnaryComplexKernels_cu_215f5bdc4cuda3std6ranges3__45__cpo5cdataE,@object
	.size		_ZN53_INTERNAL_d1c050ad_22_UnaryComplexKernels_cu_215f5bdc4cuda3std6ranges3__45__cpo5cdataE,(_ZN53_INTERNAL_d1c050ad_22_UnaryComplexKernels_cu_215f5bdc4cuda3std6ranges3__45__cpo3endE - _ZN53_INTERNAL_d1c050ad_22_UnaryComplexKernels_cu_215f5bdc4cuda3std6ranges3__45__cpo5cdataE)
_ZN53_INTERNAL_d1c050ad_22_UnaryComplexKernels_cu_215f5bdc4cuda3std6ranges3__45__cpo5cdataE:
	.zero		1
	.type		_ZN53_INTERNAL_d1c050ad_22_UnaryComplexKernels_cu_215f5bdc4cuda3std6ranges3__45__cpo3endE,@object
	.size		_ZN53_INTERNAL_d1c050ad_22_UnaryComplexKernels_cu_215f5bdc4cuda3std6ranges3__45__cpo3endE,(_ZN53_INTERNAL_d1c050ad_22_UnaryComplexKernels_cu_215f5bdc4cuda3std3__419piecewise_constructE - _ZN53_INTERNAL_d1c050ad_22_UnaryComplexKernels_cu_215f5bdc4cuda3std6ranges3__45__cpo3endE)
_ZN53_INTERNAL_d1c050ad_22_UnaryComplexKernels_cu_215f5bdc4cuda3std6ranges3__45__cpo3endE:
	.zero		1
	.type		_ZN53_INTERNAL_d1c050ad_22_UnaryComplexKernels_cu_215f5bdc4cuda3std3__419piecewise_constructE,@object
	.size		_ZN53_INTERNAL_d1c050ad_22_UnaryComplexKernels_cu_215f5bdc4cuda3std3__419piecewise_constructE,(_ZN53_INTERNAL_d1c050ad_22_UnaryComplexKernels_cu_215f5bdc4cuda3std6ranges3__45__cpo5ssizeE - _ZN53_INTERNAL_d1c050ad_22_UnaryComplexKernels_cu_215f5bdc4cuda3std3__419piecewise_constructE)
_ZN53_INTERNAL_d1c050ad_22_UnaryComplexKernels_cu_215f5bdc4cuda3std3__419piecewise_constructE:
	.zero		1
	.type		_ZN53_INTERNAL_d1c050ad_22_UnaryComplexKernels_cu_215f5bdc4cuda3std6ranges3__45__cpo5ssizeE,@object
	.size		_ZN53_INTERNAL_d1c050ad_22_UnaryComplexKernels_cu_215f5bdc4cuda3std6ranges3__45__cpo5ssizeE,(_ZN53_INTERNAL_d1c050ad_22_UnaryComplexKernels_cu_215f5bdc4cuda3std3__45__cpo3endE - _ZN53_INTERNAL_d1c050ad_22_UnaryComplexKernels_cu_215f5bdc4cuda3std6ranges3__45__cpo5ssizeE)
_ZN53_INTERNAL_d1c050ad_22_UnaryComplexKernels_cu_215f5bdc4cuda3std6ranges3__45__cpo5ssizeE:
	.zero		1
	.type		_ZN53_INTERNAL_d1c050ad_22_UnaryComplexKernels_cu_215f5bdc4cuda3std3__45__cpo3endE,@object
	.size		_ZN53_INTERNAL_d1c050ad_22_UnaryComplexKernels_cu_215f5bdc4cuda3std3__45__cpo3endE,(_ZN53_INTERNAL_d1c050ad_22_UnaryComplexKernels_cu_215f5bdc4cuda3std6ranges3__45__cpo4cendE - _ZN53_INTERNAL_d1c050ad_22_UnaryComplexKernels_cu_215f5bdc4cuda3std3__45__cpo3endE)
_ZN53_INTERNAL_d1c050ad_22_UnaryComplexKernels_cu_215f5bdc4cuda3std3__45__cpo3endE:
	.zero		1
	.type		_ZN53_INTERNAL_d1c050ad_22_UnaryComplexKernels_cu_215f5bdc4cuda3std6ranges3__45__cpo4cendE,@object
	.size		_ZN53_INTERNAL_d1c050ad_22_UnaryComplexKernels_cu_215f5bdc4cuda3std6ranges3__45__cpo4cendE,(_ZN53_INTERNAL_d1c050ad_22_UnaryComplexKernels_cu_215f5bdc4cuda3std3__45__cpo4rendE - _ZN53_INTERNAL_d1c050ad_22_UnaryComplexKernels_cu_215f5bdc4cuda3std6ranges3__45__cpo4cendE)
_ZN53_INTERNAL_d1c050ad_22_UnaryComplexKernels_cu_215f5bdc4cuda3std6ranges3__45__cpo4cendE:
	.zero		1
	.type		_ZN53_INTERNAL_d1c050ad_22_UnaryComplexKernels_cu_215f5bdc4cuda3std3__45__cpo4rendE,@object
	.size		_ZN53_INTERNAL_d1c050ad_22_UnaryComplexKernels_cu_215f5bdc4cuda3std3__45__cpo4rendE,(_ZN53_INTERNAL_d1c050ad_22_UnaryComplexKernels_cu_215f5bdc4cuda3std6ranges3__45__cpo4prevE - _ZN53_INTERNAL_d1c050ad_22_UnaryComplexKernels_cu_215f5bdc4cuda3std3__45__cpo4rendE)
_ZN53_INTERNAL_d1c050ad_22_UnaryComplexKernels_cu_215f5bdc4cuda3std3__45__cpo4rendE:
	.zero		1
	.type		_ZN53_INTERNAL_d1c050ad_22_UnaryComplexKernels_cu_215f5bdc4cuda3std6ranges3__45__cpo4prevE,@object
	.size		_ZN53_INTERNAL_d1c050ad_22_UnaryComplexKernels_cu_215f5bdc4cuda3std6ranges3__45__cpo4prevE,(_ZN53_INTERNAL_d1c050ad_22_UnaryComplexKernels_cu_215f5bdc4cuda3std6ranges3__45__cpo9iter_moveE - _ZN53_INTERNAL_d1c050ad_22_UnaryComplexKernels_cu_215f5bdc4cuda3std6ranges3__45__cpo4prevE)
_ZN53_INTERNAL_d1c050ad_22_UnaryComplexKernels_cu_215f5bdc4cuda3std6ranges3__45__cpo4prevE:
	.zero		1
	.type		_ZN53_INTERNAL_d1c050ad_22_UnaryComplexKernels_cu_215f5bdc4cuda3std6ranges3__45__cpo9iter_moveE,@object
	.size		_ZN53_INTERNAL_d1c050ad_22_UnaryComplexKernels_cu_215f5bdc4cuda3std6ranges3__45__cpo9iter_moveE,(.L_21 - _ZN53_INTERNAL_d1c050ad_22_UnaryComplexKernels_cu_215f5bdc4cuda3std6ranges3__45__cpo9iter_moveE)
_ZN53_INTERNAL_d1c050ad_22_UnaryComplexKernels_cu_215f5bdc4cuda3std6ranges3__45__cpo9iter_moveE:
	.zero		1
.L_21:


//--------------------- .nv.constant0._ZN2at6native18elementwise_kernelILi128ELi4EZNS0_15gpu_kernel_implIZZZNS0_16conj_kernel_cudaERNS_18TensorIteratorBaseEENKUlvE0_clEvENKUlvE10_clEvEUlN3c107complexIfEEE_EEvS4_RKT_EUliE_EEviT1_ --------------------------
	.section	.nv.constant0._ZN2at6native18elementwise_kernelILi128ELi4EZNS0_15gpu_kernel_implIZZZNS0_16conj_kernel_cudaERNS_18TensorIteratorBaseEENKUlvE0_clEvENKUlvE10_clEvEUlN3c107complexIfEEE_EEvS4_RKT_EUliE_EEviT1_,"a",@progbits
	.sectionflags	@""
	.align	4
.nv.constant0._ZN2at6native18elementwise_kernelILi128ELi4EZNS0_15gpu_kernel_implIZZZNS0_16conj_kernel_cudaERNS_18TensorIteratorBaseEENKUlvE0_clEvENKUlvE10_clEvEUlN3c107complexIfEEE_EEvS4_RKT_EUliE_EEviT1_:
	.zero		1072


//--------------------- .nv.constant0._ZN2at6native27unrolled_elementwise_kernelIZZZNS0_16conj_kernel_cudaERNS_18TensorIteratorBaseEENKUlvE0_clEvENKUlvE10_clEvEUlN3c107complexIfEEE_St5arrayIPcLm2EELi4E23TrivialOffsetCalculatorILi1EjESE_NS0_6memory12LoadWithCastILi1EEENSF_13StoreWithCastILi1EEEEEviT_T0_T2_T3_T4_T5_ --------------------------
	.section	.nv.constant0._ZN2at6native27unrolled_elementwise_kernelIZZZNS0_16conj_kernel_cudaERNS_18TensorIteratorBaseEENKUlvE0_clEvENKUlvE10_clEvEUlN3c107complexIfEEE_St5arrayIPcLm2EELi4E23TrivialOffsetCalculatorILi1EjESE_NS0_6memory12LoadWithCastILi1EEENSF_13StoreWithCastILi1EEEEEviT_T0_T2_T3_T4_T5_,"a",@progbits
	.sectionflags	@""
	.align	4
.nv.constant0._ZN2at6native27unrolled_elementwise_kernelIZZZNS0_16conj_kernel_cudaERNS_18TensorIteratorBaseEENKUlvE0_clEvENKUlvE10_clEvEUlN3c107complexIfEEE_St5arrayIPcLm2EELi4E23TrivialOffsetCalculatorILi1EjESE_NS0_6memory12LoadWithCastILi1EEENSF_13StoreWithCastILi1EEEEEviT_T0_T2_T3_T4_T5_:
	.zero		572


//--------------------- .nv.constant0._ZN2at6native18elementwise_kernelILi128ELi2EZNS0_22gpu_kernel_impl_nocastIZZZNS0_16conj_kernel_cudaERNS_18TensorIteratorBaseEENKUlvE0_clEvENKUlvE10_clEvEUlN3c107complexIfEEE_EEvS4_RKT_EUliE_EEviT1_ --------------------------
	.section	.nv.constant0._ZN2at6native18elementwise_kernelILi128ELi2EZNS0_22gpu_kernel_impl_nocastIZZZNS0_16conj_kernel_cudaERNS_18TensorIteratorBaseEENKUlvE0_clEvENKUlvE10_clEvEUlN3c107complexIfEEE_EEvS4_RKT_EUliE_EEviT1_,"a",@progbits
	.sectionflags	@""
	.align	4
.nv.constant0._ZN2at6native18elementwise_kernelILi128ELi2EZNS0_22gpu_kernel_impl_nocastIZZZNS0_16conj_kernel_cudaERNS_18TensorIteratorBaseEENKUlvE0_clEvENKUlvE10_clEvEUlN3c107complexIfEEE_EEvS4_RKT_EUliE_EEviT1_:
	.zero		1072


//--------------------- .nv.constant0._ZN2at6native27unrolled_elementwise_kernelIZZZNS0_16conj_kernel_cudaERNS_18TensorIteratorBaseEENKUlvE0_clEvENKUlvE10_clEvEUlN3c107complexIfEEE_St5arrayIPcLm2EELi4E23TrivialOffsetCalculatorILi1EjESE_NS0_6memory15LoadWithoutCastENSF_16StoreWithoutCastEEEviT_T0_T2_T3_T4_T5_ --------------------------
	.section	.nv.constant0._ZN2at6native27unrolled_elementwise_kernelIZZZNS0_16conj_kernel_cudaERNS_18TensorIteratorBaseEENKUlvE0_clEvENKUlvE10_clEvEUlN3c107complexIfEEE_St5arrayIPcLm2EELi4E23TrivialOffsetCalculatorILi1EjESE_NS0_6memory15LoadWithoutCastENSF_16StoreWithoutCastEEEviT_T0_T2_T3_T4_T5_,"a",@progbits
	.sectionflags	@""
	.align	4
.nv.constant0._ZN2at6native27unrolled_elementwise_kernelIZZZNS0_16conj_kernel_cudaERNS_18TensorIteratorBaseEENKUlvE0_clEvENKUlvE10_clEvEUlN3c107complexIfEEE_St5arrayIPcLm2EELi4E23TrivialOffsetCalculatorILi1EjESE_NS0_6memory15LoadWithoutCastENSF_16StoreWithoutCastEEEviT_T0_T2_T3_T4_T5_:
	.zero		556


//--------------------- .nv.constant0._ZN2at6native29vectorized_elementwise_kernelILi2EZZZNS0_16conj_kernel_cudaERNS_18TensorIteratorBaseEENKUlvE0_clEvENKUlvE10_clEvEUlN3c107complexIfEEE_St5arrayIPcLm2EEEEviT0_T1_ --------------------------
	.section	.nv.constant0._ZN2at6native29vectorized_elementwise_kernelILi2EZZZNS0_16conj_kernel_cudaERNS_18TensorIteratorBaseEENKUlvE0_clEvENKUlvE10_clEvEUlN3c107complexIfEEE_St5arrayIPcLm2EEEEviT0_T1_,"a",@progbits
	.sectionflags	@""
	.align	4
.nv.constant0._ZN2at6native29vectorized_elementwise_kernelILi2EZZZNS0_16conj_kernel_cudaERNS_18TensorIteratorBaseEENKUlvE0_clEvENKUlvE10_clEvEUlN3c107complexIfEEE_St5arrayIPcLm2EEEEviT0_T1_:
	.zero		552


//--------------------- .nv.constant0._ZN2at6native29vectorized_elementwise_kernelILi4EZZZNS0_16conj_kernel_cudaERNS_18TensorIteratorBaseEENKUlvE0_clEvENKUlvE10_clEvEUlN3c107complexIfEEE_St5arrayIPcLm2EEEEviT0_T1_ --------------------------
	.section	.nv.constant0._ZN2at6native29vectorized_elementwise_kernelILi4EZZZNS0_16conj_kernel_cudaERNS_18TensorIteratorBaseEENKUlvE0_clEvENKUlvE10_clEvEUlN3c107complexIfEEE_St5arrayIPcLm2EEEEviT0_T1_,"a",@progbits
	.sectionflags	@""
	.align	4
.nv.constant0._ZN2at6native29vectorized_elementwise_kernelILi4EZZZNS0_16conj_kernel_cudaERNS_18TensorIteratorBaseEENKUlvE0_clEvENKUlvE10_clEvEUlN3c107complexIfEEE_St5arrayIPcLm2EEEEviT0_T1_:
	.zero		552


//--------------------- .nv.constant0._ZN2at6native29vectorized_elementwise_kernelILi8EZZZNS0_16conj_kernel_cudaERNS_18TensorIteratorBaseEENKUlvE0_clEvENKUlvE10_clEvEUlN3c107complexIfEEE_St5arrayIPcLm2EEEEviT0_T1_ --------------------------
	.section	.nv.constant0._ZN2at6native29vectorized_elementwise_kernelILi8EZZZNS0_16conj_kernel_cudaERNS_18TensorIteratorBaseEENKUlvE0_clEvENKUlvE10_clEvEUlN3c107complexIfEEE_St5arrayIPcLm2EEEEviT0_T1_,"a",@progbits
	.sectionflags	@""
	.align	4
.nv.constant0._ZN2at6native29vectorized_elementwise_kernelILi8EZZZNS0_16conj_kernel_cudaERNS_18TensorIteratorBaseEENKUlvE0_clEvENKUlvE10_clEvEUlN3c107complexIfEEE_St5arrayIPcLm2EEEEviT0_T1_:
	.zero		552


//--------------------- .nv.constant0._ZN2at6native18elementwise_kernelILi128ELi4EZNS0_15gpu_kernel_implIZZZNS0_16conj_kernel_cudaERNS_18TensorIteratorBaseEENKUlvE0_clEvENKUlvE9_clEvEUlN3c107complexIdEEE_EEvS4_RKT_EUliE_EEviT1_ --------------------------
	.section	.nv.constant0._ZN2at6native18elementwise_kernelILi128ELi4EZNS0_15gpu_kernel_implIZZZNS0_16conj_kernel_cudaERNS_18TensorIteratorBaseEENKUlvE0_clEvENKUlvE9_clEvEUlN3c107complexIdEEE_EEvS4_RKT_EUliE_EEviT1_,"a",@progbits
	.sectionflags	@""
	.align	4
.nv.constant0._ZN2at6native18elementwise_kernelILi128ELi4EZNS0_15gpu_kernel_implIZZZNS0_16conj_kernel_cudaERNS_18TensorIteratorBaseEENKUlvE0_clEvENKUlvE9_clEvEUlN3c107complexIdEEE_EEvS4_RKT_EUliE_EEviT1_:
	.zero		1072


//--------------------- .nv.constant0._ZN2at6native27unrolled_elementwise_kernelIZZZNS0_16conj_kernel_cudaERNS_18TensorIteratorBaseEENKUlvE0_clEvENKUlvE9_clEvEUlN3c107complexIdEEE_St5arrayIPcLm2EELi4E23TrivialOffsetCalculatorILi1EjESE_NS0_6memory12LoadWithCastILi1EEENSF_13StoreWithCastILi1EEEEEviT_T0_T2_T3_T4_T5_ --------------------------
	.section	.nv.constant0._ZN2at6native27unrolled_elementwise_kernelIZZZNS0_16conj_kernel_cudaERNS_18TensorIteratorBaseEENKUlvE0_clEvENKUlvE9_clEvEUlN3c107complexIdEEE_St5arrayIPcLm2EELi4E23TrivialOffsetCalculatorILi1EjESE_NS0_6memory12LoadWithCastILi1EEENSF_13StoreWithCastILi1EEEEEviT_T0_T2_T3_T4_T5_,"a",@progbits
	.sectionflags	@""
	.align	4
.nv.constant0._ZN2at6native27unrolled_elementwise_kernelIZZZNS0_16conj_kernel_cudaERNS_18TensorIteratorBaseEENKUlvE0_clEvENKUlvE9_clEvEUlN3c107complexIdEEE_St5arrayIPcLm2EELi4E23TrivialOffsetCalculatorILi1EjESE_NS0_6memory12LoadWithCastILi1EEENSF_13StoreWithCastILi1EEEEEviT_T0_T2_T3_T4_T5_:
	.zero		572


//--------------------- .nv.constant0._ZN2at6native18elementwise_kernelILi128ELi2EZNS0_22gpu_kernel_impl_nocastIZZZNS0_16conj_kernel_cudaERNS_18TensorIteratorBaseEENKUlvE0_clEvENKUlvE9_clEvEUlN3c107complexIdEEE_EEvS4_RKT_EUliE_EEviT1_ --------------------------
	.section	.nv.constant0._ZN2at6native18elementwise_kernelILi128ELi2EZNS0_22gpu_kernel_impl_nocastIZZZNS0_16conj_kernel_cudaERNS_18TensorIteratorBaseEENKUlvE0_clEvENKUlvE9_clEvEUlN3c107complexIdEEE_EEvS4_RKT_EUliE_EEviT1_,"a",@progbits
	.sectionflags	@""
	.align	4
.nv.constant0._ZN2at6native18elementwise_kernelILi128ELi2EZNS0_22gpu_kernel_impl_nocastIZZZNS0_16conj_kernel_cudaERNS_18TensorIteratorBaseEENKUlvE0_clEvENKUlvE9_clEvEUlN3c107complexIdEEE_EEvS4_RKT_EUliE_EEviT1_:
	.zero		1072


//--------------------- .nv.constant0._ZN2at6native27unrolled_elementwise_kernelIZZZNS0_16conj_kernel_cudaERNS_18TensorIteratorBaseEENKUlvE0_clEvENKUlvE9_clEvEUlN3c107complexIdEEE_St5arrayIPcLm2EELi4E23TrivialOffsetCalculatorILi1EjESE_NS0_6memory15LoadWithoutCastENSF_16StoreWithoutCastEEEviT_T0_T2_T3_T4_T5_ --------------------------
	.section	.nv.constant0._ZN2at6native27unrolled_elementwise_kernelIZZZNS0_16conj_kernel_cudaERNS_18TensorIteratorBaseEENKUlvE0_clEvENKUlvE9_clEvEUlN3c107complexIdEEE_St5arrayIPcLm2EELi4E23TrivialOffsetCalculatorILi1EjESE_NS0_6memory15LoadWithoutCastENSF_16StoreWithoutCastEEEviT_T0_T2_T3_T4_T5_,"a",@progbits
	.sectionflags	@""
	.align	4
.nv.constant0._ZN2at6native27unrolled_elementwise_kernelIZZZNS0_16conj_kernel_cudaERNS_18TensorIteratorBaseEENKUlvE0_clEvENKUlvE9_clEvEUlN3c107complexIdEEE_St5arrayIPcLm2EELi4E23TrivialOffsetCalculatorILi1EjESE_NS0_6memory15LoadWithoutCastENSF_16StoreWithoutCastEEEviT_T0_T2_T3_T4_T5_:
	.zero		556


//--------------------- .nv.constant0._ZN2at6native29vectorized_elementwise_kernelILi2EZZZNS0_16conj_kernel_cudaERNS_18TensorIteratorBaseEENKUlvE0_clEvENKUlvE9_clEvEUlN3c107complexIdEEE_St5arrayIPcLm2EEEEviT0_T1_ --------------------------
	.section	.nv.constant0._ZN2at6native29vectorized_elementwise_kernelILi2EZZZNS0_16conj_kernel_cudaERNS_18TensorIteratorBaseEENKUlvE0_clEvENKUlvE9_clEvEUlN3c107complexIdEEE_St5arrayIPcLm2EEEEviT0_T1_,"a",@progbits
	.sectionflags	@""
	.align	4
.nv.constant0._ZN2at6native29vectorized_elementwise_kernelILi2EZZZNS0_16conj_kernel_cudaERNS_18TensorIteratorBaseEENKUlvE0_clEvENKUlvE9_clEvEUlN3c107complexIdEEE_St5arrayIPcLm2EEEEviT0_T1_:
	.zero		552


//--------------------- .nv.constant0._ZN2at6native29vectorized_elementwise_kernelILi4EZZZNS0_16conj_kernel_cudaERNS_18TensorIteratorBaseEENKUlvE0_clEvENKUlvE9_clEvEUlN3c107complexIdEEE_St5arrayIPcLm2EEEEviT0_T1_ --------------------------
	.section	.nv.constant0._ZN2at6native29vectorized_elementwise_kernelILi4EZZZNS0_16conj_kernel_cudaERNS_18TensorIteratorBaseEENKUlvE0_clEvENKUlvE9_clEvEUlN3c107complexIdEEE_St5arrayIPcLm2EEEEviT0_T1_,"a",@progbits
	.sectionflags	@""
	.align	4
.nv.constant0._ZN2at6native29vectorized_elementwise_kernelILi4EZZZNS0_16conj_kernel_cudaERNS_18TensorIteratorBaseEENKUlvE0_clEvENKUlvE9_clEvEUlN3c107complexIdEEE_St5arrayIPcLm2EEEEviT0_T1_:
	.zero		552


//--------------------- .nv.constant0._ZN2at6native29vectorized_elementwise_kernelILi8EZZZNS0_16conj_kernel_cudaERNS_18TensorIteratorBaseEENKUlvE0_clEvENKUlvE9_clEvEUlN3c107complexIdEEE_St5arrayIPcLm2EEEEviT0_T1_ --------------------------
	.section	.nv.constant0._ZN2at6native29vectorized_elementwise_kernelILi8EZZZNS0_16conj_kernel_cudaERNS_18TensorIteratorBaseEENKUlvE0_clEvENKUlvE9_clEvEUlN3c107complexIdEEE_St5arrayIPcLm2EEEEviT0_T1_,"a",@progbits
	.sectionflags	@""
	.align	4
.nv.constant0._ZN2at6native29vectorized_elementwise_kernelILi8EZZZNS0_16conj_kernel_cudaERNS_18TensorIteratorBaseEENKUlvE0_clEvENKUlvE9_clEvEUlN3c107complexIdEEE_St5arrayIPcLm2EEEEviT0_T1_:
	.zero		552


//--------------------- .nv.constant0._ZN2at6native18elementwise_kernelILi128ELi4EZNS0_15gpu_kernel_implIZZZNS0_17angle_kernel_cudaERNS_18TensorIteratorBaseEENKUlvE0_clEvENKUlvE0_clEvEUlfE_EEvS4_RKT_EUliE_EEviT1_ --------------------------
	.section	.nv.constant0._ZN2at6native18elementwise_kernelILi128ELi4EZNS0_15gpu_kernel_implIZZZNS0_17angle_kernel_cudaERNS_18TensorIteratorBaseEENKUlvE0_clEvENKUlvE0_clEvEUlfE_EEvS4_RKT_EUliE_EEviT1_,"a",@progbits
	.sectionflags	@""
	.align	4
.nv.constant0._ZN2at6native18elementwise_kernelILi128ELi4EZNS0_15gpu_kernel_implIZZZNS0_17angle_kernel_cudaERNS_18TensorIteratorBaseEENKUlvE0_clEvENKUlvE0_clEvEUlfE_EEvS4_RKT_EUliE_EEviT1_:
	.zero		1072


//--------------------- .nv.constant0._ZN2at6native27unrolled_elementwise_kernelIZZZNS0_17angle_kernel_cudaERNS_18TensorIteratorBaseEENKUlvE0_clEvENKUlvE0_clEvEUlfE_St5arrayIPcLm2EELi4E23TrivialOffsetCalculatorILi1EjESB_NS0_6memory12LoadWithCastILi1EEENSC_13StoreWithCastILi1EEEEEviT_T0_T2_T3_T4_T5_ --------------------------
	.section	.nv.constant0._ZN2at6native27unrolled_elementwise_kernelIZZZNS0_17angle_kernel_cudaERNS_18TensorIteratorBaseEENKUlvE0_clEvENKUlvE0_clEvEUlfE_St5arrayIPcLm2EELi4E23TrivialOffsetCalculatorILi1EjESB_NS0_6memory12LoadWithCastILi1EEENSC_13StoreWithCastILi1EEEEEviT_T0_T2_T3_T4_T5_,"a",@progbits
	.sectionflags	@""
	.align	4
.nv.constant0._ZN2at6native27unrolled_elementwise_kernelIZZZNS0_17angle_kernel_cudaERNS_18TensorIteratorBaseEENKUlvE0_clEvENKUlvE0_clEvEUlfE_St5arrayIPcLm2EELi4E23TrivialOffsetCalculatorILi1EjESB_NS0_6memory12LoadWithCastILi1EEENSC_13StoreWithCastILi1EEEEEviT_T0_T2_T3_T4_T5_:
	.zero		572


//--------------------- .nv.constant0._ZN2at6native18elementwise_kernelILi128ELi2EZNS0_22gpu_kernel_impl_nocastIZZZNS0_17angle_kernel_cudaERNS_18TensorIteratorBaseEENKUlvE0_clEvENKUlvE0_clEvEUlfE_EEvS4_RKT_EUliE_EEviT1_ --------------------------
	.section	.nv.constant0._ZN2at6native18elementwise_kernelILi128ELi2EZNS0_22gpu_kernel_impl_nocastIZZZNS0_17angle_kernel_cudaERNS_18TensorIteratorBaseEENKUlvE0_clEvENKUlvE0_clEvEUlfE_EEvS4_RKT_EUliE_EEviT1_,"a",@progbits
	.sectionflags	@""
	.align	4
.nv.constant0._ZN2at6native18elementwise_kernelILi128ELi2EZNS0_22gpu_kernel_impl_nocastIZZZNS0_17angle_kernel_cudaERNS_18TensorIteratorBaseEENKUlvE0_clEvENKUlvE0_clEvEUlfE_EEvS4_RKT_EUliE_EEviT1_:
	.zero		1072


//--------------------- .nv.constant0._ZN2at6native27unrolled_elementwise_kernelIZZZNS0_17angle_kernel_cudaERNS_18TensorIteratorBaseEENKUlvE0_clEvENKUlvE0_clEvEUlfE_St5arrayIPcLm2EELi4E23TrivialOffsetCalculatorILi1EjESB_NS0_6memory15LoadWithoutCastENSC_16StoreWithoutCastEEEviT_T0_T2_T3_T4_T5_ --------------------------
	.section	.nv.constant0._ZN2at6native27unrolled_elementwise_kernelIZZZNS0_17angle_kernel_cudaERNS_18TensorIteratorBaseEENKUlvE0_clEvENKUlvE0_clEvEUlfE_St5arrayIPcLm2EELi4E23TrivialOffsetCalculatorILi1EjESB_NS0_6memory15LoadWithoutCastENSC_16StoreWithoutCastEEEviT_T0_T2_T3_T4_T5_,"a",@progbits
	.sectionflags	@""
	.align	4
.nv.constant0._ZN2at6native27unrolled_elementwise_kernelIZZZNS0_17angle_kernel_cudaERNS_18TensorIteratorBaseEENKUlvE0_clEvENKUlvE0_clEvEUlfE_St5arrayIPcLm2EELi4E23TrivialOffsetCalculatorILi1EjESB_NS0_6memory15LoadWithoutCastENSC_16StoreWithoutCastEEEviT_T0_T2_T3_T4_T5_:
	.zero		556


//--------------------- .nv.constant0._ZN2at6native29vectorized_elementwise_kernelILi2EZZZNS0_17angle_kernel_cudaERNS_18TensorIteratorBaseEENKUlvE0_clEvENKUlvE0_clEvEUlfE_St5arrayIPcLm2EEEEviT0_T1_ --------------------------
	.section	.nv.constant0._ZN2at6native29vectorized_elementwise_kernelILi2EZZZNS0_17angle_kernel_cudaERNS_18TensorIteratorBaseEENKUlvE0_clEvENKUlvE0_clEvEUlfE_St5arrayIPcLm2EEEEviT0_T1_,"a",@progbits
	.sectionflags	@""
	.align	4
.nv.constant0._ZN2at6native29vectorized_elementwise_kernelILi2EZZZNS0_17angle_kernel_cudaERNS_18TensorIteratorBaseEENKUlvE0_clEvENKUlvE0_clEvEUlfE_St5arrayIPcLm2EEEEviT0_T1_:
	.zero		552


//--------------------- .nv.constant0._ZN2at6native29vectorized_elementwise_kernelILi4EZZZNS0_17angle_kernel_cudaERNS_18TensorIteratorBaseEENKUlvE0_clEvENKUlvE0_clEvEUlfE_St5arrayIPcLm2EEEEviT0_T1_ --------------------------
	.section	.nv.constant0._ZN2at6native29vectorized_elementwise_kernelILi4EZZZNS0_17angle_kernel_cudaERNS_18TensorIteratorBaseEENKUlvE0_clEvENKUlvE0_clEvEUlfE_St5arrayIPcLm2EEEEviT0_T1_,"a",@progbits
	.sectionflags	@""
	.align	4
.nv.constant0._ZN2at6native29vectorized_elementwise_kernelILi4EZZZNS0_17angle_kernel_cudaERNS_18TensorIteratorBaseEENKUlvE0_clEvENKUlvE0_clEvEUlfE_St5arrayIPcLm2EEEEviT0_T1_:
	.zero		552


//--------------------- .nv.constant0._ZN2at6native29vectorized_elementwise_kernelILi8EZZZNS0_17angle_kernel_cudaERNS_18TensorIteratorBaseEENKUlvE0_clEvENKUlvE0_clEvEUlfE_St5arrayIPcLm2EEEEviT0_T1_ --------------------------
	.section	.nv.constant0._ZN2at6native29vectorized_elementwise_kernelILi8EZZZNS0_17angle_kernel_cudaERNS_18TensorIteratorBaseEENKUlvE0_clEvENKUlvE0_clEvEUlfE_St5arrayIPcLm2EEEEviT0_T1_,"a",@progbits
	.sectionflags	@""
	.align	4
.nv.constant0._ZN2at6native29vectorized_elementwise_kernelILi8EZZZNS0_17angle_kernel_cudaERNS_18TensorIteratorBaseEENKUlvE0_clEvENKUlvE0_clEvEUlfE_St5arrayIPcLm2EEEEviT0_T1_:
	.zero		552


//--------------------- .nv.constant0._ZN2at6native18elementwise_kernelILi128ELi4EZNS0_15gpu_kernel_implIZZZNS0_17angle_kernel_cudaERNS_18TensorIteratorBaseEENKUlvE0_clEvENKUlvE_clEvEUldE_EEvS4_RKT_EUliE_EEviT1_ --------------------------
	.section	.nv.constant0._ZN2at6native18elementwise_kernelILi128ELi4EZNS0_15gpu_kernel_implIZZZNS0_17angle_kernel_cudaERNS_18TensorIteratorBaseEENKUlvE0_clEvENKUlvE_clEvEUldE_EEvS4_RKT_EUliE_EEviT1_,"a",@progbits
	.sectionflags	@""
	.align	4
.nv.constant0._ZN2at6native18elementwise_kernelILi128ELi4EZNS0_15gpu_kernel_implIZZZNS0_17angle_kernel_cudaERNS_18TensorIteratorBaseEENKUlvE0_clEvENKUlvE_clEvEUldE_EEvS4_RKT_EUliE_EEviT1_:
	.zero		1072


//--------------------- .nv.constant0._ZN2at6native27unrolled_elementwise_kernelIZZZNS0_17angle_kernel_cudaERNS_18TensorIteratorBaseEENKUlvE0_clEvENKUlvE_clEvEUldE_St5arrayIPcLm2EELi4E23TrivialOffsetCalculatorILi1EjESB_NS0_6memory12LoadWithCastILi1EEENSC_13StoreWithCastILi1EEEEEviT_T0_T2_T3_T4_T5_ --------------------------
	.section	.nv.constant0._ZN2at6native27unrolled_elementwise_kernelIZZZNS0_17angle_kernel_cudaERNS_18TensorIteratorBaseEENKUlvE0_clEvENKUlvE_clEvEUldE_St5arrayIPcLm2EELi4E23TrivialOffsetCalculatorILi1EjESB_NS0_6memory12LoadWithCastILi1EEENSC_13StoreWithCastILi1EEEEEviT_T0_T2_T3_T4_T5_,"a",@progbits
	.sectionflags	@""
	.align	4
.nv.constant0._ZN2at6native27unrolled_elementwise_kernelIZZZNS0_17angle_kernel_cudaERNS_18TensorIteratorBaseEENKUlvE0_clEvENKUlvE_clEvEUldE_St5arrayIPcLm2EELi4E23TrivialOffsetCalculatorILi1EjESB_NS0_6memory12LoadWithCastILi1EEENSC_13StoreWithCastILi1EEEEEviT_T0_T2_T3_T4_T5_:
	.zero		572


//--------------------- .nv.constant0._ZN2at6native18elementwise_kernelILi128ELi2EZNS0_22gpu_kernel_impl_nocastIZZZNS0_17angle_kernel_cudaERNS_18TensorIteratorBaseEENKUlvE0_clEvENKUlvE_clEvEUldE_EEvS4_RKT_EUliE_EEviT1_ --------------------------
	.section	.nv.constant0._ZN2at6native18elementwise_kernelILi128ELi2EZNS0_22gpu_kernel_impl_nocastIZZZNS0_17angle_kernel_cudaERNS_18TensorIteratorBaseEENKUlvE0_clEvENKUlvE_clEvEUldE_EEvS4_RKT_EUliE_EEviT1_,"a",@progbits
	.sectionflags	@""
	.align	4
.nv.constant0._ZN2at6native18elementwise_kernelILi128ELi2EZNS0_22gpu_kernel_impl_nocastIZZZNS0_17angle_kernel_cudaERNS_18TensorIteratorBaseEENKUlvE0_clEvENKUlvE_clEvEUldE_EEvS4_RKT_EUliE_EEviT1_:
	.zero		1072


//--------------------- .nv.constant0._ZN2at6native27unrolled_elementwise_kernelIZZZNS0_17angle_kernel_cudaERNS_18TensorIteratorBaseEENKUlvE0_clEvENKUlvE_clEvEUldE_St5arrayIPcLm2EELi4E23TrivialOffsetCalculatorILi1EjESB_NS0_6memory15LoadWithoutCastENSC_16StoreWithoutCastEEEviT_T0_T2_T3_T4_T5_ --------------------------
	.section	.nv.constant0._ZN2at6native27unrolled_elementwise_kernelIZZZNS0_17angle_kernel_cudaERNS_18TensorIteratorBaseEENKUlvE0_clEvENKUlvE_clEvEUldE_St5arrayIPcLm2EELi4E23TrivialOffsetCalculatorILi1EjESB_NS0_6memory15LoadWithoutCastENSC_16StoreWithoutCastEEEviT_T0_T2_T3_T4_T5_,"a",@progbits
	.sectionflags	@""
	.align	4
.nv.constant0._ZN2at6native27unrolled_elementwise_kernelIZZZNS0_17angle_kernel_cudaERNS_18TensorIteratorBaseEENKUlvE0_clEvENKUlvE_clEvEUldE_St5arrayIPcLm2EELi4E23TrivialOffsetCalculatorILi1EjESB_NS0_6memory15LoadWithoutCastENSC_16StoreWithoutCastEEEviT_T0_T2_T3_T4_T5_:
	.zero		556


//--------------------- .nv.constant0._ZN2at6native29vectorized_elementwise_kernelILi2EZZZNS0_17angle_kernel_cudaERNS_18TensorIteratorBaseEENKUlvE0_clEvENKUlvE_clEvEUldE_St5arrayIPcLm2EEEEviT0_T1_ --------------------------
	.section	.nv.constant0._ZN2at6native29vectorized_elementwise_kernelILi2EZZZNS0_17angle_kernel_cudaERNS_18TensorIteratorBaseEENKUlvE0_clEvENKUlvE_clEvEUldE_St5arrayIPcLm2EEEEviT0_T1_,"a",@progbits
	.sectionflags	@""
	.align	4
.nv.constant0._ZN2at6native29vectorized_elementwise_kernelILi2EZZZNS0_17angle_kernel_cudaERNS_18TensorIteratorBaseEENKUlvE0_clEvENKUlvE_clEvEUldE_St5arrayIPcLm2EEEEviT0_T1_:
	.zero		552


//--------------------- .nv.constant0._ZN2at6native29vectorized_elementwise_kernelILi4EZZZNS0_17angle_kernel_cudaERNS_18TensorIteratorBaseEENKUlvE0_clEvENKUlvE_clEvEUldE_St5arrayIPcLm2EEEEviT0_T1_ --------------------------
	.section	.nv.constant0._ZN2at6native29vectorized_elementwise_kernelILi4EZZZNS0_17angle_kernel_cudaERNS_18TensorIteratorBaseEENKUlvE0_clEvENKUlvE_clEvEUldE_St5arrayIPcLm2EEEEviT0_T1_,"a",@progbits
	.sectionflags	@""
	.align	4
.nv.constant0._ZN2at6native29vectorized_elementwise_kernelILi4EZZZNS0_17angle_kernel_cudaERNS_18TensorIteratorBaseEENKUlvE0_clEvENKUlvE_clEvEUldE_St5arrayIPcLm2EEEEviT0_T1_:
	.zero		552


//--------------------- .nv.constant0._ZN2at6native29vectorized_elementwise_kernelILi8EZZZNS0_17angle_kernel_cudaERNS_18TensorIteratorBaseEENKUlvE0_clEvENKUlvE_clEvEUldE_St5arrayIPcLm2EEEEviT0_T1_ --------------------------
	.section	.nv.constant0._ZN2at6native29vectorized_elementwise_kernelILi8EZZZNS0_17angle_kernel_cudaERNS_18TensorIteratorBaseEENKUlvE0_clEvENKUlvE_clEvEUldE_St5arrayIPcLm2EEEEviT0_T1_,"a",@progbits
	.sectionflags	@""
	.align	4
.nv.constant0._ZN2at6native29vectorized_elementwise_kernelILi8EZZZNS0_17angle_kernel_cudaERNS_18TensorIteratorBaseEENKUlvE0_clEvENKUlvE_clEvEUldE_St5arrayIPcLm2EEEEviT0_T1_:
	.zero		552


//--------------------- SYMBOLS --------------------------

	.type		.nv.reservedSmem.offset0,@object
	.size		.nv.reservedSmem.offset0,0x4
	.type		__assertfail,@function
